	.target	sm_90

	.elftype	@"ET_EXEC"


//--------------------- .note.nv.tkinfo           --------------------------
	.section	.note.nv.tkinfo,"",@"SHT_NOTE"
	.sectionflags	@"SHF_NOTE_NV_TKINFO"
	.tkinfo
        /*0018*/ 	.word	0x00000002
        /*0030*/ 	.string	""
        /*0030*/ 	.string	"ptxas"
        /*0030*/ 	.string	"Cuda compilation tools, release 13.0, V13.0.88"
        /*0030*/ 	.string	"Build cuda_13.0.r13.0/compiler.36424714_0"
        /*0030*/ 	.string	"-arch sm_90 -m 64 "



//--------------------- .note.nv.cuinfo           --------------------------
	.section	.note.nv.cuinfo,"",@"SHT_NOTE"
	.sectionflags	@"SHF_NOTE_NV_CUINFO"
        /*0018*/ 	.short	0x0002
        /*001a*/ 	.short	0x005a
        /*001c*/ 	.short	0x0082
	.zero		2


//--------------------- .nv.info                  --------------------------
	.section	.nv.info,"",@"SHT_CUDA_INFO"
	.align	4


	//----- nvinfo : EIATTR_REGCOUNT
	.align		4
        /*0000*/ 	.byte	0x04, 0x2f
        /*0002*/ 	.short	(.L_29 - .L_28)
	.align		4
.L_28:
        /*0004*/ 	.word	index@(_ZN2at6native38_GLOBAL__N__9a469cfd_6_RNN_cu_eca79a6d6kernel17lstm_cell_forwardIddiLi1EEEvNS_4cuda6detail10TensorInfoIT_T1_EES9_S9_S9_S9_S9_S9_S9_S8_S8_)
        /*0008*/ 	.word	0x00000020


	//----- nvinfo : EIATTR_FRAME_SIZE
	.align		4
.L_29:
        /*000c*/ 	.byte	0x04, 0x11
        /*000e*/ 	.short	(.L_31 - .L_30)
	.align		4
.L_30:
        /*0010*/ 	.word	index@($__internal_44_$__cuda_sm20_dblrcp_rn_slowpath_v3)
        /*0014*/ 	.word	0x00000028


	//----- nvinfo : EIATTR_FRAME_SIZE
	.align		4
.L_31:
        /*0018*/ 	.byte	0x04, 0x11
        /*001a*/ 	.short	(.L_33 - .L_32)
	.align		4
.L_32:
        /*001c*/ 	.word	index@(_ZN2at6native38_GLOBAL__N__9a469cfd_6_RNN_cu_eca79a6d6kernel17lstm_cell_forwardIddiLi1EEEvNS_4cuda6detail10TensorInfoIT_T1_EES9_S9_S9_S9_S9_S9_S9_S8_S8_)
        /*0020*/ 	.word	0x00000028


	//----- nvinfo : EIATTR_REGCOUNT
	.align		4
.L_33:
        /*0024*/ 	.byte	0x04, 0x2f
        /*0026*/ 	.short	(.L_35 - .L_34)
	.align		4
.L_34:
        /*0028*/ 	.word	index@(_ZN2at6native38_GLOBAL__N__9a469cfd_6_RNN_cu_eca79a6d6kernel17lstm_cell_forwardIddiLi2EEEvNS_4cuda6detail10TensorInfoIT_T1_EES9_S9_S9_S9_S9_S9_S9_S8_S8_)
        /*002c*/ 	.word	0x00000020


	//----- nvinfo : EIATTR_FRAME_SIZE
	.align		4
.L_35:
        /*0030*/ 	.byte	0x04, 0x11
        /*0032*/ 	.short	(.L_37 - .L_36)
	.align		4
.L_36:
        /*0034*/ 	.word	index@($__internal_43_$__cuda_sm20_dblrcp_rn_slowpath_v3)
        /*0038*/ 	.word	0x00000078


	//----- nvinfo : EIATTR_FRAME_SIZE
	.align		4
.L_37:
        /*003c*/ 	.byte	0x04, 0x11
        /*003e*/ 	.short	(.L_39 - .L_38)
	.align		4
.L_38:
        /*0040*/ 	.word	index@(_ZN2at6native38_GLOBAL__N__9a469cfd_6_RNN_cu_eca79a6d6kernel17lstm_cell_forwardIddiLi2EEEvNS_4cuda6detail10TensorInfoIT_T1_EES9_S9_S9_S9_S9_S9_S9_S8_S8_)
        /*0044*/ 	.word	0x00000078


	//----- nvinfo : EIATTR_REGCOUNT
	.align		4
.L_39:
        /*0048*/ 	.byte	0x04, 0x2f
        /*004a*/ 	.short	(.L_41 - .L_40)
	.align		4
.L_40:
        /*004c*/ 	.word	index@(_ZN2at6native38_GLOBAL__N__9a469cfd_6_RNN_cu_eca79a6d6kernel17lstm_cell_forwardIddlLi1EEEvNS_4cuda6detail10TensorInfoIT_T1_EES9_S9_S9_S9_S9_S9_S9_S8_S8_)
        /*0050*/ 	.word	0x00000020


	//----- nvinfo : EIATTR_FRAME_SIZE
	.align		4
.L_41:
        /*0054*/ 	.byte	0x04, 0x11
        /*0056*/ 	.short	(.L_43 - .L_42)
	.align		4
.L_42:
        /*0058*/ 	.word	index@($__internal_42_$__cuda_sm20_div_s64)
        /*005c*/ 	.word	0x00000058


	//----- nvinfo : EIATTR_FRAME_SIZE
	.align		4
.L_43:
        /*0060*/ 	.byte	0x04, 0x11
        /*0062*/ 	.short	(.L_45 - .L_44)
	.align		4
.L_44:
        /*0064*/ 	.word	index@($__internal_41_$__cuda_sm20_dblrcp_rn_slowpath_v3)
        /*0068*/ 	.word	0x00000058


	//----- nvinfo : EIATTR_FRAME_SIZE
	.align		4
.L_45:
        /*006c*/ 	.byte	0x04, 0x11
        /*006e*/ 	.short	(.L_47 - .L_46)
	.align		4
.L_46:
        /*0070*/ 	.word	index@(_ZN2at6native38_GLOBAL__N__9a469cfd_6_RNN_cu_eca79a6d6kernel17lstm_cell_forwardIddlLi1EEEvNS_4cuda6detail10TensorInfoIT_T1_EES9_S9_S9_S9_S9_S9_S9_S8_S8_)
        /*0074*/ 	.word	0x00000058


	//----- nvinfo : EIATTR_REGCOUNT
	.align		4
.L_47:
        /*0078*/ 	.byte	0x04, 0x2f
        /*007a*/ 	.short	(.L_49 - .L_48)
	.align		4
.L_48:
        /*007c*/ 	.word	index@(_ZN2at6native38_GLOBAL__N__9a469cfd_6_RNN_cu_eca79a6d6kernel17lstm_cell_forwardIddlLi2EEEvNS_4cuda6detail10TensorInfoIT_T1_EES9_S9_S9_S9_S9_S9_S9_S8_S8_)
        /*0080*/ 	.word	0x00000020


	//----- nvinfo : EIATTR_FRAME_SIZE
	.align		4
.L_49:
        /*0084*/ 	.byte	0x04, 0x11
        /*0086*/ 	.short	(.L_51 - .L_50)
	.align		4
.L_50:
        /*0088*/ 	.word	index@($__internal_40_$__cuda_sm20_div_s64)
        /*008c*/ 	.word	0x00000070


	//----- nvinfo : EIATTR_FRAME_SIZE
	.align		4
.L_51:
        /*0090*/ 	.byte	0x04, 0x11
        /*0092*/ 	.short	(.L_53 - .L_52)
	.align		4
.L_52:
        /*0094*/ 	.word	index@($__internal_39_$__cuda_sm20_dblrcp_rn_slowpath_v3)
        /*0098*/ 	.word	0x00000070


	//----- nvinfo : EIATTR_FRAME_SIZE
	.align		4
.L_53:
        /*009c*/ 	.byte	0x04, 0x11
        /*009e*/ 	.short	(.L_55 - .L_54)
	.align		4
.L_54:
        /*00a0*/ 	.word	index@(_ZN2at6native38_GLOBAL__N__9a469cfd_6_RNN_cu_eca79a6d6kernel17lstm_cell_forwardIddlLi2EEEvNS_4cuda6detail10TensorInfoIT_T1_EES9_S9_S9_S9_S9_S9_S9_S8_S8_)
        /*00a4*/ 	.word	0x00000070


	//----- nvinfo : EIATTR_REGCOUNT
	.align		4
.L_55:
        /*00a8*/ 	.byte	0x04, 0x2f
        /*00aa*/ 	.short	(.L_57 - .L_56)
	.align		4
.L_56:
        /*00ac*/ 	.word	index@(_ZN2at6native38_GLOBAL__N__9a469cfd_6_RNN_cu_eca79a6d6kernel17lstm_cell_forwardIffiLi1EEEvNS_4cuda6detail10TensorInfoIT_T1_EES9_S9_S9_S9_S9_S9_S9_S8_S8_)
        /*00b0*/ 	.word	0x00000020


	//----- nvinfo : EIATTR_FRAME_SIZE
	.align		4
.L_57:
        /*00b4*/ 	.byte	0x04, 0x11
        /*00b6*/ 	.short	(.L_59 - .L_58)
	.align		4
.L_58:
        /*00b8*/ 	.word	index@(_ZN2at6native38_GLOBAL__N__9a469cfd_6_RNN_cu_eca79a6d6kernel17lstm_cell_forwardIffiLi1EEEvNS_4cuda6detail10TensorInfoIT_T1_EES9_S9_S9_S9_S9_S9_S9_S8_S8_)
        /*00bc*/ 	.word	0x00000000


	//----- nvinfo : EIATTR_REGCOUNT
	.align		4
.L_59:
        /*00c0*/ 	.byte	0x04, 0x2f
        /*00c2*/ 	.short	(.L_61 - .L_60)
	.align		4
.L_60:
        /*00c4*/ 	.word	index@(_ZN2at6native38_GLOBAL__N__9a469cfd_6_RNN_cu_eca79a6d6kernel17lstm_cell_forwardIffiLi2EEEvNS_4cuda6detail10TensorInfoIT_T1_EES9_S9_S9_S9_S9_S9_S9_S8_S8_)
        /*00c8*/ 	.word	0x00000020


	//----- nvinfo : EIATTR_FRAME_SIZE
	.align		4
.L_61:
        /*00cc*/ 	.byte	0x04, 0x11
        /*00ce*/ 	.short	(.L_63 - .L_62)
	.align		4
.L_62:
        /*00d0*/ 	.word	index@(_ZN2at6native38_GLOBAL__N__9a469cfd_6_RNN_cu_eca79a6d6kernel17lstm_cell_forwardIffiLi2EEEvNS_4cuda6detail10TensorInfoIT_T1_EES9_S9_S9_S9_S9_S9_S9_S8_S8_)
        /*00d4*/ 	.word	0x00000020


	//----- nvinfo : EIATTR_REGCOUNT
	.align		4
.L_63:
        /*00d8*/ 	.byte	0x04, 0x2f
        /*00da*/ 	.short	(.L_65 - .L_64)
	.align		4
.L_64:
        /*00dc*/ 	.word	index@(_ZN2at6native38_GLOBAL__N__9a469cfd_6_RNN_cu_eca79a6d6kernel17lstm_cell_forwardIfflLi1EEEvNS_4cuda6detail10TensorInfoIT_T1_EES9_S9_S9_S9_S9_S9_S9_S8_S8_)
        /*00e0*/ 	.word	0x00000020


	//----- nvinfo : EIATTR_FRAME_SIZE
	.align		4
.L_65:
        /*00e4*/ 	.byte	0x04, 0x11
        /*00e6*/ 	.short	(.L_67 - .L_66)
	.align		4
.L_66:
        /*00e8*/ 	.word	index@($__internal_38_$__cuda_sm20_div_u64)
        /*00ec*/ 	.word	0x00000000


	//----- nvinfo : EIATTR_FRAME_SIZE
	.align		4
.L_67:
        /*00f0*/ 	.byte	0x04, 0x11
        /*00f2*/ 	.short	(.L_69 - .L_68)
	.align		4
.L_68:
        /*00f4*/ 	.word	index@($__internal_37_$__cuda_sm20_div_s64)
        /*00f8*/ 	.word	0x00000000


	//----- nvinfo : EIATTR_FRAME_SIZE
	.align		4
.L_69:
        /*00fc*/ 	.byte	0x04, 0x11
        /*00fe*/ 	.short	(.L_71 - .L_70)
	.align		4
.L_70:
        /*0100*/ 	.word	index@(_ZN2at6native38_GLOBAL__N__9a469cfd_6_RNN_cu_eca79a6d6kernel17lstm_cell_forwardIfflLi1EEEvNS_4cuda6detail10TensorInfoIT_T1_EES9_S9_S9_S9_S9_S9_S9_S8_S8_)
        /*0104*/ 	.word	0x00000000


	//----- nvinfo : EIATTR_REGCOUNT
	.align		4
.L_71:
        /*0108*/ 	.byte	0x04, 0x2f
        /*010a*/ 	.short	(.L_73 - .L_72)
	.align		4
.L_72:
        /*010c*/ 	.word	index@(_ZN2at6native38_GLOBAL__N__9a469cfd_6_RNN_cu_eca79a6d6kernel17lstm_cell_forwardIfflLi2EEEvNS_4cuda6detail10TensorInfoIT_T1_EES9_S9_S9_S9_S9_S9_S9_S8_S8_)
        /*0110*/ 	.word	0x00000020


	//----- nvinfo : EIATTR_FRAME_SIZE
	.align		4
.L_73:
        /*0114*/ 	.byte	0x04, 0x11
        /*0116*/ 	.short	(.L_75 - .L_74)
	.align		4
.L_74:
        /*0118*/ 	.word	index@($__internal_36_$__cuda_sm20_div_s64)
        /*011c*/ 	.word	0x00000038


	//----- nvinfo : EIATTR_FRAME_SIZE
	.align		4
.L_75:
        /*0120*/ 	.byte	0x04, 0x11
        /*0122*/ 	.short	(.L_77 - .L_76)
	.align		4
.L_76:
        /*0124*/ 	.word	index@(_ZN2at6native38_GLOBAL__N__9a469cfd_6_RNN_cu_eca79a6d6kernel17lstm_cell_forwardIfflLi2EEEvNS_4cuda6detail10TensorInfoIT_T1_EES9_S9_S9_S9_S9_S9_S9_S8_S8_)
        /*0128*/ 	.word	0x00000038


	//----- nvinfo : EIATTR_REGCOUNT
	.align		4
.L_77:
        /*012c*/ 	.byte	0x04, 0x2f
        /*012e*/ 	.short	(.L_79 - .L_78)
	.align		4
.L_78:
        /*0130*/ 	.word	index@(_ZN2at6native38_GLOBAL__N__9a469cfd_6_RNN_cu_eca79a6d6kernel17lstm_cell_forwardIN3c104HalfEfiLi1EEEvNS_4cuda6detail10TensorInfoIT_T1_EESB_SB_SB_SB_SB_SB_SB_SA_SA_)
        /*0134*/ 	.word	0x00000020


	//----- nvinfo : EIATTR_FRAME_SIZE
	.align		4
.L_79:
        /*0138*/ 	.byte	0x04, 0x11
        /*013a*/ 	.short	(.L_81 - .L_80)
	.align		4
.L_80:
        /*013c*/ 	.word	index@(_ZN2at6native38_GLOBAL__N__9a469cfd_6_RNN_cu_eca79a6d6kernel17lstm_cell_forwardIN3c104HalfEfiLi1EEEvNS_4cuda6detail10TensorInfoIT_T1_EESB_SB_SB_SB_SB_SB_SB_SA_SA_)
        /*0140*/ 	.word	0x00000000


	//----- nvinfo : EIATTR_REGCOUNT
	.align		4
.L_81:
        /*0144*/ 	.byte	0x04, 0x2f
        /*0146*/ 	.short	(.L_83 - .L_82)
	.align		4
.L_82:
        /*0148*/ 	.word	index@(_ZN2at6native38_GLOBAL__N__9a469cfd_6_RNN_cu_eca79a6d6kernel17lstm_cell_forwardIN3c104HalfEfiLi2EEEvNS_4cuda6detail10TensorInfoIT_T1_EESB_SB_SB_SB_SB_SB_SB_SA_SA_)
        /*014c*/ 	.word	0x00000020


	//----- nvinfo : EIATTR_FRAME_SIZE
	.align		4
.L_83:
        /*0150*/ 	.byte	0x04, 0x11
        /*0152*/ 	.short	(.L_85 - .L_84)
	.align		4
.L_84:
        /*0154*/ 	.word	index@(_ZN2at6native38_GLOBAL__N__9a469cfd_6_RNN_cu_eca79a6d6kernel17lstm_cell_forwardIN3c104HalfEfiLi2EEEvNS_4cuda6detail10TensorInfoIT_T1_EESB_SB_SB_SB_SB_SB_SB_SA_SA_)
        /*0158*/ 	.word	0x00000010


	//----- nvinfo : EIATTR_REGCOUNT
	.align		4
.L_85:
        /*015c*/ 	.byte	0x04, 0x2f
        /*015e*/ 	.short	(.L_87 - .L_86)
	.align		4
.L_86:
        /*0160*/ 	.word	index@(_ZN2at6native38_GLOBAL__N__9a469cfd_6_RNN_cu_eca79a6d6kernel17lstm_cell_forwardIN3c104HalfEflLi1EEEvNS_4cuda6detail10TensorInfoIT_T1_EESB_SB_SB_SB_SB_SB_SB_SA_SA_)
        /*0164*/ 	.word	0x00000020


	//----- nvinfo : EIATTR_FRAME_SIZE
	.align		4
.L_87:
        /*0168*/ 	.byte	0x04, 0x11
        /*016a*/ 	.short	(.L_89 - .L_88)
	.align		4
.L_88:
        /*016c*/ 	.word	index@($__internal_35_$__cuda_sm20_div_s64)
        /*0170*/ 	.word	0x00000000


	//----- nvinfo : EIATTR_FRAME_SIZE
	.align		4
.L_89:
        /*0174*/ 	.byte	0x04, 0x11
        /*0176*/ 	.short	(.L_91 - .L_90)
	.align		4
.L_90:
        /*0178*/ 	.word	index@(_ZN2at6native38_GLOBAL__N__9a469cfd_6_RNN_cu_eca79a6d6kernel17lstm_cell_forwardIN3c104HalfEflLi1EEEvNS_4cuda6detail10TensorInfoIT_T1_EESB_SB_SB_SB_SB_SB_SB_SA_SA_)
        /*017c*/ 	.word	0x00000000


	//----- nvinfo : EIATTR_REGCOUNT
	.align		4
.L_91:
        /*0180*/ 	.byte	0x04, 0x2f
        /*0182*/ 	.short	(.L_93 - .L_92)
	.align		4
.L_92:
        /*0184*/ 	.word	index@(_ZN2at6native38_GLOBAL__N__9a469cfd_6_RNN_cu_eca79a6d6kernel17lstm_cell_forwardIN3c104HalfEflLi2EEEvNS_4cuda6detail10TensorInfoIT_T1_EESB_SB_SB_SB_SB_SB_SB_SA_SA_)
        /*0188*/ 	.word	0x00000020


	//----- nvinfo : EIATTR_FRAME_SIZE
	.align		4
.L_93:
        /*018c*/ 	.byte	0x04, 0x11
        /*018e*/ 	.short	(.L_95 - .L_94)
	.align		4
.L_94:
        /*0190*/ 	.word	index@($__internal_34_$__cuda_sm20_div_s64)
        /*0194*/ 	.word	0x00000060


	//----- nvinfo : EIATTR_FRAME_SIZE
	.align		4
.L_95:
        /*0198*/ 	.byte	0x04, 0x11
        /*019a*/ 	.short	(.L_97 - .L_96)
	.align		4
.L_96:
        /*019c*/ 	.word	index@(_ZN2at6native38_GLOBAL__N__9a469cfd_6_RNN_cu_eca79a6d6kernel17lstm_cell_forwardIN3c104HalfEflLi2EEEvNS_4cuda6detail10TensorInfoIT_T1_EESB_SB_SB_SB_SB_SB_SB_SA_SA_)
        /*01a0*/ 	.word	0x00000060


	//----- nvinfo : EIATTR_REGCOUNT
	.align		4
.L_97:
        /*01a4*/ 	.byte	0x04, 0x2f
        /*01a6*/ 	.short	(.L_99 - .L_98)
	.align		4
.L_98:
        /*01a8*/ 	.word	index@(_ZN2at6native38_GLOBAL__N__9a469cfd_6_RNN_cu_eca79a6d6kernel17lstm_cell_forwardIN3c108BFloat16EfiLi1EEEvNS_4cuda6detail10TensorInfoIT_T1_EESB_SB_SB_SB_SB_SB_SB_SA_SA_)
        /*01ac*/ 	.word	0x00000020


	//----- nvinfo : EIATTR_FRAME_SIZE
	.align		4
.L_99:
        /*01b0*/ 	.byte	0x04, 0x11
        /*01b2*/ 	.short	(.L_101 - .L_100)
	.align		4
.L_100:
        /*01b4*/ 	.word	index@(_ZN2at6native38_GLOBAL__N__9a469cfd_6_RNN_cu_eca79a6d6kernel17lstm_cell_forwardIN3c108BFloat16EfiLi1EEEvNS_4cuda6detail10TensorInfoIT_T1_EESB_SB_SB_SB_SB_SB_SB_SA_SA_)
        /*01b8*/ 	.word	0x00000000


	//----- nvinfo : EIATTR_REGCOUNT
	.align		4
.L_101:
        /*01bc*/ 	.byte	0x04, 0x2f
        /*01be*/ 	.short	(.L_103 - .L_102)
	.align		4
.L_102:
        /*01c0*/ 	.word	index@(_ZN2at6native38_GLOBAL__N__9a469cfd_6_RNN_cu_eca79a6d6kernel17lstm_cell_forwardIN3c108BFloat16EfiLi2EEEvNS_4cuda6detail10TensorInfoIT_T1_EESB_SB_SB_SB_SB_SB_SB_SA_SA_)
        /*01c4*/ 	.word	0x00000020


	//----- nvinfo : EIATTR_FRAME_SIZE
	.align		4
.L_103:
        /*01c8*/ 	.byte	0x04, 0x11
        /*01ca*/ 	.short	(.L_105 - .L_104)
	.align		4
.L_104:
        /*01cc*/ 	.word	index@(_ZN2at6native38_GLOBAL__N__9a469cfd_6_RNN_cu_eca79a6d6kernel17lstm_cell_forwardIN3c108BFloat16EfiLi2EEEvNS_4cuda6detail10TensorInfoIT_T1_EESB_SB_SB_SB_SB_SB_SB_SA_SA_)
        /*01d0*/ 	.word	0x00000010


	//----- nvinfo : EIATTR_REGCOUNT
	.align		4
.L_105:
        /*01d4*/ 	.byte	0x04, 0x2f
        /*01d6*/ 	.short	(.L_107 - .L_106)
	.align		4
.L_106:
        /*01d8*/ 	.word	index@(_ZN2at6native38_GLOBAL__N__9a469cfd_6_RNN_cu_eca79a6d6kernel17lstm_cell_forwardIN3c108BFloat16EflLi1EEEvNS_4cuda6detail10TensorInfoIT_T1_EESB_SB_SB_SB_SB_SB_SB_SA_SA_)
        /*01dc*/ 	.word	0x00000020


	//----- nvinfo : EIATTR_FRAME_SIZE
	.align		4
.L_107:
        /*01e0*/ 	.byte	0x04, 0x11
        /*01e2*/ 	.short	(.L_109 - .L_108)
	.align		4
.L_108:
        /*01e4*/ 	.word	index@($__internal_33_$__cuda_sm20_div_s64)
        /*01e8*/ 	.word	0x00000000


	//----- nvinfo : EIATTR_FRAME_SIZE
	.align		4
.L_109:
        /*01ec*/ 	.byte	0x04, 0x11
        /*01ee*/ 	.short	(.L_111 - .L_110)
	.align		4
.L_110:
        /*01f0*/ 	.word	index@(_ZN2at6native38_GLOBAL__N__9a469cfd_6_RNN_cu_eca79a6d6kernel17lstm_cell_forwardIN3c108BFloat16EflLi1EEEvNS_4cuda6detail10TensorInfoIT_T1_EESB_SB_SB_SB_SB_SB_SB_SA_SA_)
        /*01f4*/ 	.word	0x00000000


	//----- nvinfo : EIATTR_REGCOUNT
	.align		4
.L_111:
        /*01f8*/ 	.byte	0x04, 0x2f
        /*01fa*/ 	.short	(.L_113 - .L_112)
	.align		4
.L_112:
        /*01fc*/ 	.word	index@(_ZN2at6native38_GLOBAL__N__9a469cfd_6_RNN_cu_eca79a6d6kernel17lstm_cell_forwardIN3c108BFloat16EflLi2EEEvNS_4cuda6detail10TensorInfoIT_T1_EESB_SB_SB_SB_SB_SB_SB_SA_SA_)
        /*0200*/ 	.word	0x00000020


	//----- nvinfo : EIATTR_FRAME_SIZE
	.align		4
.L_113:
        /*0204*/ 	.byte	0x04, 0x11
        /*0206*/ 	.short	(.L_115 - .L_114)
	.align		4
.L_114:
        /*0208*/ 	.word	index@($__internal_32_$__cuda_sm20_div_s64)
        /*020c*/ 	.word	0x00000060


	//----- nvinfo : EIATTR_FRAME_SIZE
	.align		4
.L_115:
        /*0210*/ 	.byte	0x04, 0x11
        /*0212*/ 	.short	(.L_117 - .L_116)
	.align		4
.L_116:
        /*0214*/ 	.word	index@(_ZN2at6native38_GLOBAL__N__9a469cfd_6_RNN_cu_eca79a6d6kernel17lstm_cell_forwardIN3c108BFloat16EflLi2EEEvNS_4cuda6detail10TensorInfoIT_T1_EESB_SB_SB_SB_SB_SB_SB_SA_SA_)
        /*0218*/ 	.word	0x00000060


	//----- nvinfo : EIATTR_REGCOUNT
	.align		4
.L_117:
        /*021c*/ 	.byte	0x04, 0x2f
        /*021e*/ 	.short	(.L_119 - .L_118)
	.align		4
.L_118:
        /*0220*/ 	.word	index@(_ZN2at6native38_GLOBAL__N__9a469cfd_6_RNN_cu_eca79a6d6kernel18lstm_cell_backwardIddiLi1EEEvNS_4cuda6detail10TensorInfoIT_T1_EES9_S9_S9_S9_S9_S9_S8_S8_)
        /*0224*/ 	.word	0x00000020


	//----- nvinfo : EIATTR_FRAME_SIZE
	.align		4
.L_119:
        /*0228*/ 	.byte	0x04, 0x11
        /*022a*/ 	.short	(.L_121 - .L_120)
	.align		4
.L_120:
        /*022c*/ 	.word	index@(_ZN2at6native38_GLOBAL__N__9a469cfd_6_RNN_cu_eca79a6d6kernel18lstm_cell_backwardIddiLi1EEEvNS_4cuda6detail10TensorInfoIT_T1_EES9_S9_S9_S9_S9_S9_S8_S8_)
        /*0230*/ 	.word	0x00000000


	//----- nvinfo : EIATTR_REGCOUNT
	.align		4
.L_121:
        /*0234*/ 	.byte	0x04, 0x2f
        /*0236*/ 	.short	(.L_123 - .L_122)
	.align		4
.L_122:
        /*0238*/ 	.word	index@(_ZN2at6native38_GLOBAL__N__9a469cfd_6_RNN_cu_eca79a6d6kernel18lstm_cell_backwardIddiLi2EEEvNS_4cuda6detail10TensorInfoIT_T1_EES9_S9_S9_S9_S9_S9_S8_S8_)
        /*023c*/ 	.word	0x00000020


	//----- nvinfo : EIATTR_FRAME_SIZE
	.align		4
.L_123:
        /*0240*/ 	.byte	0x04, 0x11
        /*0242*/ 	.short	(.L_125 - .L_124)
	.align		4
.L_124:
        /*0244*/ 	.word	index@(_ZN2at6native38_GLOBAL__N__9a469cfd_6_RNN_cu_eca79a6d6kernel18lstm_cell_backwardIddiLi2EEEvNS_4cuda6detail10TensorInfoIT_T1_EES9_S9_S9_S9_S9_S9_S8_S8_)
        /*0248*/ 	.word	0x00000018


	//----- nvinfo : EIATTR_REGCOUNT
	.align		4
.L_125:
        /*024c*/ 	.byte	0x04, 0x2f
        /*024e*/ 	.short	(.L_127 - .L_126)
	.align		4
.L_126:
        /*0250*/ 	.word	index@(_ZN2at6native38_GLOBAL__N__9a469cfd_6_RNN_cu_eca79a6d6kernel18lstm_cell_backwardIddlLi1EEEvNS_4cuda6detail10TensorInfoIT_T1_EES9_S9_S9_S9_S9_S9_S8_S8_)
        /*0254*/ 	.word	0x00000020


	//----- nvinfo : EIATTR_FRAME_SIZE
	.align		4
.L_127:
        /*0258*/ 	.byte	0x04, 0x11
        /*025a*/ 	.short	(.L_129 - .L_128)
	.align		4
.L_128:
        /*025c*/ 	.word	index@($__internal_31_$__cuda_sm20_div_s64)
        /*0260*/ 	.word	0x00000030


	//----- nvinfo : EIATTR_FRAME_SIZE
	.align		4
.L_129:
        /*0264*/ 	.byte	0x04, 0x11
        /*0266*/ 	.short	(.L_131 - .L_130)
	.align		4
.L_130:
        /*0268*/ 	.word	index@(_ZN2at6native38_GLOBAL__N__9a469cfd_6_RNN_cu_eca79a6d6kernel18lstm_cell_backwardIddlLi1EEEvNS_4cuda6detail10TensorInfoIT_T1_EES9_S9_S9_S9_S9_S9_S8_S8_)
        /*026c*/ 	.word	0x00000030


	//----- nvinfo : EIATTR_REGCOUNT
	.align		4
.L_131:
        /*0270*/ 	.byte	0x04, 0x2f
        /*0272*/ 	.short	(.L_133 - .L_132)
	.align		4
.L_132:
        /*0274*/ 	.word	index@(_ZN2at6native38_GLOBAL__N__9a469cfd_6_RNN_cu_eca79a6d6kernel18lstm_cell_backwardIddlLi2EEEvNS_4cuda6detail10TensorInfoIT_T1_EES9_S9_S9_S9_S9_S9_S8_S8_)
        /*0278*/ 	.word	0x00000020


	//----- nvinfo : EIATTR_FRAME_SIZE
	.align		4
.L_133:
        /*027c*/ 	.byte	0x04, 0x11
        /*027e*/ 	.short	(.L_135 - .L_134)
	.align		4
.L_134:
        /*0280*/ 	.word	index@($__internal_30_$__cuda_sm20_div_s64)
        /*0284*/ 	.word	0x00000038


	//----- nvinfo : EIATTR_FRAME_SIZE
	.align		4
.L_135:
        /*0288*/ 	.byte	0x04, 0x11
        /*028a*/ 	.short	(.L_137 - .L_136)
	.align		4
.L_136:
        /*028c*/ 	.word	index@(_ZN2at6native38_GLOBAL__N__9a469cfd_6_RNN_cu_eca79a6d6kernel18lstm_cell_backwardIddlLi2EEEvNS_4cuda6detail10TensorInfoIT_T1_EES9_S9_S9_S9_S9_S9_S8_S8_)
        /*0290*/ 	.word	0x00000038


	//----- nvinfo : EIATTR_REGCOUNT
	.align		4
.L_137:
        /*0294*/ 	.byte	0x04, 0x2f
        /*0296*/ 	.short	(.L_139 - .L_138)
	.align		4
.L_138:
        /*0298*/ 	.word	index@(_ZN2at6native38_GLOBAL__N__9a469cfd_6_RNN_cu_eca79a6d6kernel18lstm_cell_backwardIffiLi1EEEvNS_4cuda6detail10TensorInfoIT_T1_EES9_S9_S9_S9_S9_S9_S8_S8_)
        /*029c*/ 	.word	0x00000020


	//----- nvinfo : EIATTR_FRAME_SIZE
	.align		4
.L_139:
        /*02a0*/ 	.byte	0x04, 0x11
        /*02a2*/ 	.short	(.L_141 - .L_140)
	.align		4
.L_140:
        /*02a4*/ 	.word	index@(_ZN2at6native38_GLOBAL__N__9a469cfd_6_RNN_cu_eca79a6d6kernel18lstm_cell_backwardIffiLi1EEEvNS_4cuda6detail10TensorInfoIT_T1_EES9_S9_S9_S9_S9_S9_S8_S8_)
        /*02a8*/ 	.word	0x00000000


	//----- nvinfo : EIATTR_REGCOUNT
	.align		4
.L_141:
        /*02ac*/ 	.byte	0x04, 0x2f
        /*02ae*/ 	.short	(.L_143 - .L_142)
	.align		4
.L_142:
        /*02b0*/ 	.word	index@(_ZN2at6native38_GLOBAL__N__9a469cfd_6_RNN_cu_eca79a6d6kernel18lstm_cell_backwardIffiLi2EEEvNS_4cuda6detail10TensorInfoIT_T1_EES9_S9_S9_S9_S9_S9_S8_S8_)
        /*02b4*/ 	.word	0x00000020


	//----- nvinfo : EIATTR_FRAME_SIZE
	.align		4
.L_143:
        /*02b8*/ 	.byte	0x04, 0x11
        /*02ba*/ 	.short	(.L_145 - .L_144)
	.align		4
.L_144:
        /*02bc*/ 	.word	index@(_ZN2at6native38_GLOBAL__N__9a469cfd_6_RNN_cu_eca79a6d6kernel18lstm_cell_backwardIffiLi2EEEvNS_4cuda6detail10TensorInfoIT_T1_EES9_S9_S9_S9_S9_S9_S8_S8_)
        /*02c0*/ 	.word	0x00000000


	//----- nvinfo : EIATTR_REGCOUNT
	.align		4
.L_145:
        /*02c4*/ 	.byte	0x04, 0x2f
        /*02c6*/ 	.short	(.L_147 - .L_146)
	.align		4
.L_146:
        /*02c8*/ 	.word	index@(_ZN2at6native38_GLOBAL__N__9a469cfd_6_RNN_cu_eca79a6d6kernel18lstm_cell_backwardIfflLi1EEEvNS_4cuda6detail10TensorInfoIT_T1_EES9_S9_S9_S9_S9_S9_S8_S8_)
        /*02cc*/ 	.word	0x00000020


	//----- nvinfo : EIATTR_FRAME_SIZE
	.align		4
.L_147:
        /*02d0*/ 	.byte	0x04, 0x11
        /*02d2*/ 	.short	(.L_149 - .L_148)
	.align		4
.L_148:
        /*02d4*/ 	.word	index@($__internal_29_$__cuda_sm20_div_u64)
        /*02d8*/ 	.word	0x00000000


	//----- nvinfo : EIATTR_FRAME_SIZE
	.align		4
.L_149:
        /*02dc*/ 	.byte	0x04, 0x11
        /*02de*/ 	.short	(.L_151 - .L_150)
	.align		4
.L_150:
        /*02e0*/ 	.word	index@($__internal_28_$__cuda_sm20_div_s64)
        /*02e4*/ 	.word	0x00000000


	//----- nvinfo : EIATTR_FRAME_SIZE
	.align		4
.L_151:
        /*02e8*/ 	.byte	0x04, 0x11
        /*02ea*/ 	.short	(.L_153 - .L_152)
	.align		4
.L_152:
        /*02ec*/ 	.word	index@(_ZN2at6native38_GLOBAL__N__9a469cfd_6_RNN_cu_eca79a6d6kernel18lstm_cell_backwardIfflLi1EEEvNS_4cuda6detail10TensorInfoIT_T1_EES9_S9_S9_S9_S9_S9_S8_S8_)
        /*02f0*/ 	.word	0x00000000


	//----- nvinfo : EIATTR_REGCOUNT
	.align		4
.L_153:
        /*02f4*/ 	.byte	0x04, 0x2f
        /*02f6*/ 	.short	(.L_155 - .L_154)
	.align		4
.L_154:
        /*02f8*/ 	.word	index@(_ZN2at6native38_GLOBAL__N__9a469cfd_6_RNN_cu_eca79a6d6kernel18lstm_cell_backwardIfflLi2EEEvNS_4cuda6detail10TensorInfoIT_T1_EES9_S9_S9_S9_S9_S9_S8_S8_)
        /*02fc*/ 	.word	0x00000020


	//----- nvinfo : EIATTR_FRAME_SIZE
	.align		4
.L_155:
        /*0300*/ 	.byte	0x04, 0x11
        /*0302*/ 	.short	(.L_157 - .L_156)
	.align		4
.L_156:
        /*0304*/ 	.word	index@($__internal_27_$__cuda_sm20_div_s64)
        /*0308*/ 	.word	0x00000020


	//----- nvinfo : EIATTR_FRAME_SIZE
	.align		4
.L_157:
        /*030c*/ 	.byte	0x04, 0x11
        /*030e*/ 	.short	(.L_159 - .L_158)
	.align		4
.L_158:
        /*0310*/ 	.word	index@(_ZN2at6native38_GLOBAL__N__9a469cfd_6_RNN_cu_eca79a6d6kernel18lstm_cell_backwardIfflLi2EEEvNS_4cuda6detail10TensorInfoIT_T1_EES9_S9_S9_S9_S9_S9_S8_S8_)
        /*0314*/ 	.word	0x00000020


	//----- nvinfo : EIATTR_REGCOUNT
	.align		4
.L_159:
        /*0318*/ 	.byte	0x04, 0x2f
        /*031a*/ 	.short	(.L_161 - .L_160)
	.align		4
.L_160:
        /*031c*/ 	.word	index@(_ZN2at6native38_GLOBAL__N__9a469cfd_6_RNN_cu_eca79a6d6kernel18lstm_cell_backwardIN3c104HalfEfiLi1EEEvNS_4cuda6detail10TensorInfoIT_T1_EESB_SB_SB_SB_SB_SB_SA_SA_)
        /*0320*/ 	.word	0x00000020


	//----- nvinfo : EIATTR_FRAME_SIZE
	.align		4
.L_161:
        /*0324*/ 	.byte	0x04, 0x11
        /*0326*/ 	.short	(.L_163 - .L_162)
	.align		4
.L_162:
        /*0328*/ 	.word	index@(_ZN2at6native38_GLOBAL__N__9a469cfd_6_RNN_cu_eca79a6d6kernel18lstm_cell_backwardIN3c104HalfEfiLi1EEEvNS_4cuda6detail10TensorInfoIT_T1_EESB_SB_SB_SB_SB_SB_SA_SA_)
        /*032c*/ 	.word	0x00000000


	//----- nvinfo : EIATTR_REGCOUNT
	.align		4
.L_163:
        /*0330*/ 	.byte	0x04, 0x2f
        /*0332*/ 	.short	(.L_165 - .L_164)
	.align		4
.L_164:
        /*0334*/ 	.word	index@(_ZN2at6native38_GLOBAL__N__9a469cfd_6_RNN_cu_eca79a6d6kernel18lstm_cell_backwardIN3c104HalfEfiLi2EEEvNS_4cuda6detail10TensorInfoIT_T1_EESB_SB_SB_SB_SB_SB_SA_SA_)
        /*0338*/ 	.word	0x00000020


	//----- nvinfo : EIATTR_FRAME_SIZE
	.align		4
.L_165:
        /*033c*/ 	.byte	0x04, 0x11
        /*033e*/ 	.short	(.L_167 - .L_166)
	.align		4
.L_166:
        /*0340*/ 	.word	index@(_ZN2at6native38_GLOBAL__N__9a469cfd_6_RNN_cu_eca79a6d6kernel18lstm_cell_backwardIN3c104HalfEfiLi2EEEvNS_4cuda6detail10TensorInfoIT_T1_EESB_SB_SB_SB_SB_SB_SA_SA_)
        /*0344*/ 	.word	0x00000000


	//----- nvinfo : EIATTR_REGCOUNT
	.align		4
.L_167:
        /*0348*/ 	.byte	0x04, 0x2f
        /*034a*/ 	.short	(.L_169 - .L_168)
	.align		4
.L_168:
        /*034c*/ 	.word	index@(_ZN2at6native38_GLOBAL__N__9a469cfd_6_RNN_cu_eca79a6d6kernel18lstm_cell_backwardIN3c104HalfEflLi1EEEvNS_4cuda6detail10TensorInfoIT_T1_EESB_SB_SB_SB_SB_SB_SA_SA_)
        /*0350*/ 	.word	0x0000001c


	//----- nvinfo : EIATTR_FRAME_SIZE
	.align		4
.L_169:
        /*0354*/ 	.byte	0x04, 0x11
        /*0356*/ 	.short	(.L_171 - .L_170)
	.align		4
.L_170:
        /*0358*/ 	.word	index@($__internal_26_$__cuda_sm20_div_s64)
        /*035c*/ 	.word	0x00000000


	//----- nvinfo : EIATTR_FRAME_SIZE
	.align		4
.L_171:
        /*0360*/ 	.byte	0x04, 0x11
        /*0362*/ 	.short	(.L_173 - .L_172)
	.align		4
.L_172:
        /*0364*/ 	.word	index@(_ZN2at6native38_GLOBAL__N__9a469cfd_6_RNN_cu_eca79a6d6kernel18lstm_cell_backwardIN3c104HalfEflLi1EEEvNS_4cuda6detail10TensorInfoIT_T1_EESB_SB_SB_SB_SB_SB_SA_SA_)
        /*0368*/ 	.word	0x00000000


	//----- nvinfo : EIATTR_REGCOUNT
	.align		4
.L_173:
        /*036c*/ 	.byte	0x04, 0x2f
        /*036e*/ 	.short	(.L_175 - .L_174)
	.align		4
.L_174:
        /*0370*/ 	.word	index@(_ZN2at6native38_GLOBAL__N__9a469cfd_6_RNN_cu_eca79a6d6kernel18lstm_cell_backwardIN3c104HalfEflLi2EEEvNS_4cuda6detail10TensorInfoIT_T1_EESB_SB_SB_SB_SB_SB_SA_SA_)
        /*0374*/ 	.word	0x00000020


	//----- nvinfo : EIATTR_FRAME_SIZE
	.align		4
.L_175:
        /*0378*/ 	.byte	0x04, 0x11
        /*037a*/ 	.short	(.L_177 - .L_176)
	.align		4
.L_176:
        /*037c*/ 	.word	index@($__internal_25_$__cuda_sm20_div_s64)
        /*0380*/ 	.word	0x00000038


	//----- nvinfo : EIATTR_FRAME_SIZE
	.align		4
.L_177:
        /*0384*/ 	.byte	0x04, 0x11
        /*0386*/ 	.short	(.L_179 - .L_178)
	.align		4
.L_178:
        /*0388*/ 	.word	index@(_ZN2at6native38_GLOBAL__N__9a469cfd_6_RNN_cu_eca79a6d6kernel18lstm_cell_backwardIN3c104HalfEflLi2EEEvNS_4cuda6detail10TensorInfoIT_T1_EESB_SB_SB_SB_SB_SB_SA_SA_)
        /*038c*/ 	.word	0x00000038


	//----- nvinfo : EIATTR_REGCOUNT
	.align		4
.L_179:
        /*0390*/ 	.byte	0x04, 0x2f
        /*0392*/ 	.short	(.L_181 - .L_180)
	.align		4
.L_180:
        /*0394*/ 	.word	index@(_ZN2at6native38_GLOBAL__N__9a469cfd_6_RNN_cu_eca79a6d6kernel18lstm_cell_backwardIN3c108BFloat16EfiLi1EEEvNS_4cuda6detail10TensorInfoIT_T1_EESB_SB_SB_SB_SB_SB_SA_SA_)
        /*0398*/ 	.word	0x00000020


	//----- nvinfo : EIATTR_FRAME_SIZE
	.align		4
.L_181:
        /*039c*/ 	.byte	0x04, 0x11
        /*039e*/ 	.short	(.L_183 - .L_182)
	.align		4
.L_182:
        /*03a0*/ 	.word	index@(_ZN2at6native38_GLOBAL__N__9a469cfd_6_RNN_cu_eca79a6d6kernel18lstm_cell_backwardIN3c108BFloat16EfiLi1EEEvNS_4cuda6detail10TensorInfoIT_T1_EESB_SB_SB_SB_SB_SB_SA_SA_)
        /*03a4*/ 	.word	0x00000000


	//----- nvinfo : EIATTR_REGCOUNT
	.align		4
.L_183:
        /*03a8*/ 	.byte	0x04, 0x2f
        /*03aa*/ 	.short	(.L_185 - .L_184)
	.align		4
.L_184:
        /*03ac*/ 	.word	index@(_ZN2at6native38_GLOBAL__N__9a469cfd_6_RNN_cu_eca79a6d6kernel18lstm_cell_backwardIN3c108BFloat16EfiLi2EEEvNS_4cuda6detail10TensorInfoIT_T1_EESB_SB_SB_SB_SB_SB_SA_SA_)
        /*03b0*/ 	.word	0x00000020


	//----- nvinfo : EIATTR_FRAME_SIZE
	.align		4
.L_185:
        /*03b4*/ 	.byte	0x04, 0x11
        /*03b6*/ 	.short	(.L_187 - .L_186)
	.align		4
.L_186:
        /*03b8*/ 	.word	index@(_ZN2at6native38_GLOBAL__N__9a469cfd_6_RNN_cu_eca79a6d6kernel18lstm_cell_backwardIN3c108BFloat16EfiLi2EEEvNS_4cuda6detail10TensorInfoIT_T1_EESB_SB_SB_SB_SB_SB_SA_SA_)
        /*03bc*/ 	.word	0x00000000


	//----- nvinfo : EIATTR_REGCOUNT
	.align		4
.L_187:
        /*03c0*/ 	.byte	0x04, 0x2f
        /*03c2*/ 	.short	(.L_189 - .L_188)
	.align		4
.L_188:
        /*03c4*/ 	.word	index@(_ZN2at6native38_GLOBAL__N__9a469cfd_6_RNN_cu_eca79a6d6kernel18lstm_cell_backwardIN3c108BFloat16EflLi1EEEvNS_4cuda6detail10TensorInfoIT_T1_EESB_SB_SB_SB_SB_SB_SA_SA_)
        /*03c8*/ 	.word	0x0000001c


	//----- nvinfo : EIATTR_FRAME_SIZE
	.align		4
.L_189:
        /*03cc*/ 	.byte	0x04, 0x11
        /*03ce*/ 	.short	(.L_191 - .L_190)
	.align		4
.L_190:
        /*03d0*/ 	.word	index@($__internal_24_$__cuda_sm20_div_s64)
        /*03d4*/ 	.word	0x00000000


	//----- nvinfo : EIATTR_FRAME_SIZE
	.align		4
.L_191:
        /*03d8*/ 	.byte	0x04, 0x11
        /*03da*/ 	.short	(.L_193 - .L_192)
	.align		4
.L_192:
        /*03dc*/ 	.word	index@(_ZN2at6native38_GLOBAL__N__9a469cfd_6_RNN_cu_eca79a6d6kernel18lstm_cell_backwardIN3c108BFloat16EflLi1EEEvNS_4cuda6detail10TensorInfoIT_T1_EESB_SB_SB_SB_SB_SB_SA_SA_)
        /*03e0*/ 	.word	0x00000000


	//----- nvinfo : EIATTR_REGCOUNT
	.align		4
.L_193:
        /*03e4*/ 	.byte	0x04, 0x2f
        /*03e6*/ 	.short	(.L_195 - .L_194)
	.align		4
.L_194:
        /*03e8*/ 	.word	index@(_ZN2at6native38_GLOBAL__N__9a469cfd_6_RNN_cu_eca79a6d6kernel18lstm_cell_backwardIN3c108BFloat16EflLi2EEEvNS_4cuda6detail10TensorInfoIT_T1_EESB_SB_SB_SB_SB_SB_SA_SA_)
        /*03ec*/ 	.word	0x00000020


	//----- nvinfo : EIATTR_FRAME_SIZE
	.align		4
.L_195:
        /*03f0*/ 	.byte	0x04, 0x11
        /*03f2*/ 	.short	(.L_197 - .L_196)
	.align		4
.L_196:
        /*03f4*/ 	.word	index@($__internal_23_$__cuda_sm20_div_s64)
        /*03f8*/ 	.word	0x00000038


	//----- nvinfo : EIATTR_FRAME_SIZE
	.align		4
.L_197:
        /*03fc*/ 	.byte	0x04, 0x11
        /*03fe*/ 	.short	(.L_199 - .L_198)
	.align		4
.L_198:
        /*0400*/ 	.word	index@(_ZN2at6native38_GLOBAL__N__9a469cfd_6_RNN_cu_eca79a6d6kernel18lstm_cell_backwardIN3c108BFloat16EflLi2EEEvNS_4cuda6detail10TensorInfoIT_T1_EESB_SB_SB_SB_SB_SB_SA_SA_)
        /*0404*/ 	.word	0x00000038


	//----- nvinfo : EIATTR_REGCOUNT
	.align		4
.L_199:
        /*0408*/ 	.byte	0x04, 0x2f
        /*040a*/ 	.short	(.L_201 - .L_200)
	.align		4
.L_200:
        /*040c*/ 	.word	index@(_ZN2at6native38_GLOBAL__N__9a469cfd_6_RNN_cu_eca79a6d6kernel16gru_cell_forwardIddiLi1EEEvNS_4cuda6detail10TensorInfoIT_T1_EES9_S9_S9_S9_S9_S9_S8_S8_)
        /*0410*/ 	.word	0x00000020


	//----- nvinfo : EIATTR_FRAME_SIZE
	.align		4
.L_201:
        /*0414*/ 	.byte	0x04, 0x11
        /*0416*/ 	.short	(.L_203 - .L_202)
	.align		4
.L_202:
        /*0418*/ 	.word	index@($__internal_22_$__cuda_sm20_dblrcp_rn_slowpath_v3)
        /*041c*/ 	.word	0x00000008


	//----- nvinfo : EIATTR_FRAME_SIZE
	.align		4
.L_203:
        /*0420*/ 	.byte	0x04, 0x11
        /*0422*/ 	.short	(.L_205 - .L_204)
	.align		4
.L_204:
        /*0424*/ 	.word	index@(_ZN2at6native38_GLOBAL__N__9a469cfd_6_RNN_cu_eca79a6d6kernel16gru_cell_forwardIddiLi1EEEvNS_4cuda6detail10TensorInfoIT_T1_EES9_S9_S9_S9_S9_S9_S8_S8_)
        /*0428*/ 	.word	0x00000008


	//----- nvinfo : EIATTR_REGCOUNT
	.align		4
.L_205:
        /*042c*/ 	.byte	0x04, 0x2f
        /*042e*/ 	.short	(.L_207 - .L_206)
	.align		4
.L_206:
        /*0430*/ 	.word	index@(_ZN2at6native38_GLOBAL__N__9a469cfd_6_RNN_cu_eca79a6d6kernel16gru_cell_forwardIddiLi2EEEvNS_4cuda6detail10TensorInfoIT_T1_EES9_S9_S9_S9_S9_S9_S8_S8_)
        /*0434*/ 	.word	0x00000020


	//----- nvinfo : EIATTR_FRAME_SIZE
	.align		4
.L_207:
        /*0438*/ 	.byte	0x04, 0x11
        /*043a*/ 	.short	(.L_209 - .L_208)
	.align		4
.L_208:
        /*043c*/ 	.word	index@($__internal_21_$__cuda_sm20_dblrcp_rn_slowpath_v3)
        /*0440*/ 	.word	0x00000040


	//----- nvinfo : EIATTR_FRAME_SIZE
	.align		4
.L_209:
        /*0444*/ 	.byte	0x04, 0x11
        /*0446*/ 	.short	(.L_211 - .L_210)
	.align		4
.L_210:
        /*0448*/ 	.word	index@(_ZN2at6native38_GLOBAL__N__9a469cfd_6_RNN_cu_eca79a6d6kernel16gru_cell_forwardIddiLi2EEEvNS_4cuda6detail10TensorInfoIT_T1_EES9_S9_S9_S9_S9_S9_S8_S8_)
        /*044c*/ 	.word	0x00000040


	//----- nvinfo : EIATTR_REGCOUNT
	.align		4
.L_211:
        /*0450*/ 	.byte	0x04, 0x2f
        /*0452*/ 	.short	(.L_213 - .L_212)
	.align		4
.L_212:
        /*0454*/ 	.word	index@(_ZN2at6native38_GLOBAL__N__9a469cfd_6_RNN_cu_eca79a6d6kernel16gru_cell_forwardIddlLi1EEEvNS_4cuda6detail10TensorInfoIT_T1_EES9_S9_S9_S9_S9_S9_S8_S8_)
        /*0458*/ 	.word	0x00000020


	//----- nvinfo : EIATTR_FRAME_SIZE
	.align		4
.L_213:
        /*045c*/ 	.byte	0x04, 0x11
        /*045e*/ 	.short	(.L_215 - .L_214)
	.align		4
.L_214:
        /*0460*/ 	.word	index@($__internal_20_$__cuda_sm20_div_s64)
        /*0464*/ 	.word	0x00000030


	//----- nvinfo : EIATTR_FRAME_SIZE
	.align		4
.L_215:
        /*0468*/ 	.byte	0x04, 0x11
        /*046a*/ 	.short	(.L_217 - .L_216)
	.align		4
.L_216:
        /*046c*/ 	.word	index@($__internal_19_$__cuda_sm20_dblrcp_rn_slowpath_v3)
        /*0470*/ 	.word	0x00000030


	//----- nvinfo : EIATTR_FRAME_SIZE
	.align		4
.L_217:
        /*0474*/ 	.byte	0x04, 0x11
        /*0476*/ 	.short	(.L_219 - .L_218)
	.align		4
.L_218:
        /*0478*/ 	.word	index@(_ZN2at6native38_GLOBAL__N__9a469cfd_6_RNN_cu_eca79a6d6kernel16gru_cell_forwardIddlLi1EEEvNS_4cuda6detail10TensorInfoIT_T1_EES9_S9_S9_S9_S9_S9_S8_S8_)
        /*047c*/ 	.word	0x00000030


	//----- nvinfo : EIATTR_REGCOUNT
	.align		4
.L_219:
        /*0480*/ 	.byte	0x04, 0x2f
        /*0482*/ 	.short	(.L_221 - .L_220)
	.align		4
.L_220:
        /*0484*/ 	.word	index@(_ZN2at6native38_GLOBAL__N__9a469cfd_6_RNN_cu_eca79a6d6kernel16gru_cell_forwardIddlLi2EEEvNS_4cuda6detail10TensorInfoIT_T1_EES9_S9_S9_S9_S9_S9_S8_S8_)
        /*0488*/ 	.word	0x00000020


	//----- nvinfo : EIATTR_FRAME_SIZE
	.align		4
.L_221:
        /*048c*/ 	.byte	0x04, 0x11
        /*048e*/ 	.short	(.L_223 - .L_222)
	.align		4
.L_222:
        /*0490*/ 	.word	index@($__internal_18_$__cuda_sm20_div_s64)
        /*0494*/ 	.word	0x00000038


	//----- nvinfo : EIATTR_FRAME_SIZE
	.align		4
.L_223:
        /*0498*/ 	.byte	0x04, 0x11
        /*049a*/ 	.short	(.L_225 - .L_224)
	.align		4
.L_224:
        /*049c*/ 	.word	index@($__internal_17_$__cuda_sm20_dblrcp_rn_slowpath_v3)
        /*04a0*/ 	.word	0x00000038


	//----- nvinfo : EIATTR_FRAME_SIZE
	.align		4
.L_225:
        /*04a4*/ 	.byte	0x04, 0x11
        /*04a6*/ 	.short	(.L_227 - .L_226)
	.align		4
.L_226:
        /*04a8*/ 	.word	index@(_ZN2at6native38_GLOBAL__N__9a469cfd_6_RNN_cu_eca79a6d6kernel16gru_cell_forwardIddlLi2EEEvNS_4cuda6detail10TensorInfoIT_T1_EES9_S9_S9_S9_S9_S9_S8_S8_)
        /*04ac*/ 	.word	0x00000038


	//----- nvinfo : EIATTR_REGCOUNT
	.align		4
.L_227:
        /*04b0*/ 	.byte	0x04, 0x2f
        /*04b2*/ 	.short	(.L_229 - .L_228)
	.align		4
.L_228:
        /*04b4*/ 	.word	index@(_ZN2at6native38_GLOBAL__N__9a469cfd_6_RNN_cu_eca79a6d6kernel16gru_cell_forwardIffiLi1EEEvNS_4cuda6detail10TensorInfoIT_T1_EES9_S9_S9_S9_S9_S9_S8_S8_)
        /*04b8*/ 	.word	0x0000001e


	//----- nvinfo : EIATTR_FRAME_SIZE
	.align		4
.L_229:
        /*04bc*/ 	.byte	0x04, 0x11
        /*04be*/ 	.short	(.L_231 - .L_230)
	.align		4
.L_230:
        /*04c0*/ 	.word	index@(_ZN2at6native38_GLOBAL__N__9a469cfd_6_RNN_cu_eca79a6d6kernel16gru_cell_forwardIffiLi1EEEvNS_4cuda6detail10TensorInfoIT_T1_EES9_S9_S9_S9_S9_S9_S8_S8_)
        /*04c4*/ 	.word	0x00000000


	//----- nvinfo : EIATTR_REGCOUNT
	.align		4
.L_231:
        /*04c8*/ 	.byte	0x04, 0x2f
        /*04ca*/ 	.short	(.L_233 - .L_232)
	.align		4
.L_232:
        /*04cc*/ 	.word	index@(_ZN2at6native38_GLOBAL__N__9a469cfd_6_RNN_cu_eca79a6d6kernel16gru_cell_forwardIffiLi2EEEvNS_4cuda6detail10TensorInfoIT_T1_EES9_S9_S9_S9_S9_S9_S8_S8_)
        /*04d0*/ 	.word	0x00000020


	//----- nvinfo : EIATTR_FRAME_SIZE
	.align		4
.L_233:
        /*04d4*/ 	.byte	0x04, 0x11
        /*04d6*/ 	.short	(.L_235 - .L_234)
	.align		4
.L_234:
        /*04d8*/ 	.word	index@(_ZN2at6native38_GLOBAL__N__9a469cfd_6_RNN_cu_eca79a6d6kernel16gru_cell_forwardIffiLi2EEEvNS_4cuda6detail10TensorInfoIT_T1_EES9_S9_S9_S9_S9_S9_S8_S8_)
        /*04dc*/ 	.word	0x00000000


	//----- nvinfo : EIATTR_REGCOUNT
	.align		4
.L_235:
        /*04e0*/ 	.byte	0x04, 0x2f
        /*04e2*/ 	.short	(.L_237 - .L_236)
	.align		4
.L_236:
        /*04e4*/ 	.word	index@(_ZN2at6native38_GLOBAL__N__9a469cfd_6_RNN_cu_eca79a6d6kernel16gru_cell_forwardIfflLi1EEEvNS_4cuda6detail10TensorInfoIT_T1_EES9_S9_S9_S9_S9_S9_S8_S8_)
        /*04e8*/ 	.word	0x00000020


	//----- nvinfo : EIATTR_FRAME_SIZE
	.align		4
.L_237:
        /*04ec*/ 	.byte	0x04, 0x11
        /*04ee*/ 	.short	(.L_239 - .L_238)
	.align		4
.L_238:
        /*04f0*/ 	.word	index@($__internal_16_$__cuda_sm20_div_u64)
        /*04f4*/ 	.word	0x00000000


	//----- nvinfo : EIATTR_FRAME_SIZE
	.align		4
.L_239:
        /*04f8*/ 	.byte	0x04, 0x11
        /*04fa*/ 	.short	(.L_241 - .L_240)
	.align		4
.L_240:
        /*04fc*/ 	.word	index@($__internal_15_$__cuda_sm20_div_s64)
        /*0500*/ 	.word	0x00000000


	//----- nvinfo : EIATTR_FRAME_SIZE
	.align		4
.L_241:
        /*0504*/ 	.byte	0x04, 0x11
        /*0506*/ 	.short	(.L_243 - .L_242)
	.align		4
.L_242:
        /*0508*/ 	.word	index@(_ZN2at6native38_GLOBAL__N__9a469cfd_6_RNN_cu_eca79a6d6kernel16gru_cell_forwardIfflLi1EEEvNS_4cuda6detail10TensorInfoIT_T1_EES9_S9_S9_S9_S9_S9_S8_S8_)
        /*050c*/ 	.word	0x00000000


	//----- nvinfo : EIATTR_REGCOUNT
	.align		4
.L_243:
        /*0510*/ 	.byte	0x04, 0x2f
        /*0512*/ 	.short	(.L_245 - .L_244)
	.align		4
.L_244:
        /*0514*/ 	.word	index@(_ZN2at6native38_GLOBAL__N__9a469cfd_6_RNN_cu_eca79a6d6kernel16gru_cell_forwardIfflLi2EEEvNS_4cuda6detail10TensorInfoIT_T1_EES9_S9_S9_S9_S9_S9_S8_S8_)
        /*0518*/ 	.word	0x00000020


	//----- nvinfo : EIATTR_FRAME_SIZE
	.align		4
.L_245:
        /*051c*/ 	.byte	0x04, 0x11
        /*051e*/ 	.short	(.L_247 - .L_246)
	.align		4
.L_246:
        /*0520*/ 	.word	index@($__internal_14_$__cuda_sm20_div_s64)
        /*0524*/ 	.word	0x00000008


	//----- nvinfo : EIATTR_FRAME_SIZE
	.align		4
.L_247:
        /*0528*/ 	.byte	0x04, 0x11
        /*052a*/ 	.short	(.L_249 - .L_248)
	.align		4
.L_248:
        /*052c*/ 	.word	index@(_ZN2at6native38_GLOBAL__N__9a469cfd_6_RNN_cu_eca79a6d6kernel16gru_cell_forwardIfflLi2EEEvNS_4cuda6detail10TensorInfoIT_T1_EES9_S9_S9_S9_S9_S9_S8_S8_)
        /*0530*/ 	.word	0x00000008


	//----- nvinfo : EIATTR_REGCOUNT
	.align		4
.L_249:
        /*0534*/ 	.byte	0x04, 0x2f
        /*0536*/ 	.short	(.L_251 - .L_250)
	.align		4
.L_250:
        /*0538*/ 	.word	index@(_ZN2at6native38_GLOBAL__N__9a469cfd_6_RNN_cu_eca79a6d6kernel16gru_cell_forwardIN3c104HalfEfiLi1EEEvNS_4cuda6detail10TensorInfoIT_T1_EESB_SB_SB_SB_SB_SB_SA_SA_)
        /*053c*/ 	.word	0x00000020


	//----- nvinfo : EIATTR_FRAME_SIZE
	.align		4
.L_251:
        /*0540*/ 	.byte	0x04, 0x11
        /*0542*/ 	.short	(.L_253 - .L_252)
	.align		4
.L_252:
        /*0544*/ 	.word	index@(_ZN2at6native38_GLOBAL__N__9a469cfd_6_RNN_cu_eca79a6d6kernel16gru_cell_forwardIN3c104HalfEfiLi1EEEvNS_4cuda6detail10TensorInfoIT_T1_EESB_SB_SB_SB_SB_SB_SA_SA_)
        /*0548*/ 	.word	0x00000000


	//----- nvinfo : EIATTR_REGCOUNT
	.align		4
.L_253:
        /*054c*/ 	.byte	0x04, 0x2f
        /*054e*/ 	.short	(.L_255 - .L_254)
	.align		4
.L_254:
        /*0550*/ 	.word	index@(_ZN2at6native38_GLOBAL__N__9a469cfd_6_RNN_cu_eca79a6d6kernel16gru_cell_forwardIN3c104HalfEfiLi2EEEvNS_4cuda6detail10TensorInfoIT_T1_EESB_SB_SB_SB_SB_SB_SA_SA_)
        /*0554*/ 	.word	0x00000020


	//----- nvinfo : EIATTR_FRAME_SIZE
	.align		4
.L_255:
        /*0558*/ 	.byte	0x04, 0x11
        /*055a*/ 	.short	(.L_257 - .L_256)
	.align		4
.L_256:
        /*055c*/ 	.word	index@(_ZN2at6native38_GLOBAL__N__9a469cfd_6_RNN_cu_eca79a6d6kernel16gru_cell_forwardIN3c104HalfEfiLi2EEEvNS_4cuda6detail10TensorInfoIT_T1_EESB_SB_SB_SB_SB_SB_SA_SA_)
        /*0560*/ 	.word	0x00000000


	//----- nvinfo : EIATTR_REGCOUNT
	.align		4
.L_257:
        /*0564*/ 	.byte	0x04, 0x2f
        /*0566*/ 	.short	(.L_259 - .L_258)
	.align		4
.L_258:
        /*0568*/ 	.word	index@(_ZN2at6native38_GLOBAL__N__9a469cfd_6_RNN_cu_eca79a6d6kernel16gru_cell_forwardIN3c104HalfEflLi1EEEvNS_4cuda6detail10TensorInfoIT_T1_EESB_SB_SB_SB_SB_SB_SA_SA_)
        /*056c*/ 	.word	0x00000020


	//----- nvinfo : EIATTR_FRAME_SIZE
	.align		4
.L_259:
        /*0570*/ 	.byte	0x04, 0x11
        /*0572*/ 	.short	(.L_261 - .L_260)
	.align		4
.L_260:
        /*0574*/ 	.word	index@($__internal_13_$__cuda_sm20_div_s64)
        /*0578*/ 	.word	0x00000000


	//----- nvinfo : EIATTR_FRAME_SIZE
	.align		4
.L_261:
        /*057c*/ 	.byte	0x04, 0x11
        /*057e*/ 	.short	(.L_263 - .L_262)
	.align		4
.L_262:
        /*0580*/ 	.word	index@(_ZN2at6native38_GLOBAL__N__9a469cfd_6_RNN_cu_eca79a6d6kernel16gru_cell_forwardIN3c104HalfEflLi1EEEvNS_4cuda6detail10TensorInfoIT_T1_EESB_SB_SB_SB_SB_SB_SA_SA_)
        /*0584*/ 	.word	0x00000000


	//----- nvinfo : EIATTR_REGCOUNT
	.align		4
.L_263:
        /*0588*/ 	.byte	0x04, 0x2f
        /*058a*/ 	.short	(.L_265 - .L_264)
	.align		4
.L_264:
        /*058c*/ 	.word	index@(_ZN2at6native38_GLOBAL__N__9a469cfd_6_RNN_cu_eca79a6d6kernel16gru_cell_forwardIN3c104HalfEflLi2EEEvNS_4cuda6detail10TensorInfoIT_T1_EESB_SB_SB_SB_SB_SB_SA_SA_)
        /*0590*/ 	.word	0x00000020


	//----- nvinfo : EIATTR_FRAME_SIZE
	.align		4
.L_265:
        /*0594*/ 	.byte	0x04, 0x11
        /*0596*/ 	.short	(.L_267 - .L_266)
	.align		4
.L_266:
        /*0598*/ 	.word	index@($__internal_12_$__cuda_sm20_div_s64)
        /*059c*/ 	.word	0x00000008


	//----- nvinfo : EIATTR_FRAME_SIZE
	.align		4
.L_267:
        /*05a0*/ 	.byte	0x04, 0x11
        /*05a2*/ 	.short	(.L_269 - .L_268)
	.align		4
.L_268:
        /*05a4*/ 	.word	index@(_ZN2at6native38_GLOBAL__N__9a469cfd_6_RNN_cu_eca79a6d6kernel16gru_cell_forwardIN3c104HalfEflLi2EEEvNS_4cuda6detail10TensorInfoIT_T1_EESB_SB_SB_SB_SB_SB_SA_SA_)
        /*05a8*/ 	.word	0x00000008


	//----- nvinfo : EIATTR_REGCOUNT
	.align		4
.L_269:
        /*05ac*/ 	.byte	0x04, 0x2f
        /*05ae*/ 	.short	(.L_271 - .L_270)
	.align		4
.L_270:
        /*05b0*/ 	.word	index@(_ZN2at6native38_GLOBAL__N__9a469cfd_6_RNN_cu_eca79a6d6kernel16gru_cell_forwardIN3c108BFloat16EfiLi1EEEvNS_4cuda6detail10TensorInfoIT_T1_EESB_SB_SB_SB_SB_SB_SA_SA_)
        /*05b4*/ 	.word	0x00000020


	//----- nvinfo : EIATTR_FRAME_SIZE
	.align		4
.L_271:
        /*05b8*/ 	.byte	0x04, 0x11
        /*05ba*/ 	.short	(.L_273 - .L_272)
	.align		4
.L_272:
        /*05bc*/ 	.word	index@(_ZN2at6native38_GLOBAL__N__9a469cfd_6_RNN_cu_eca79a6d6kernel16gru_cell_forwardIN3c108BFloat16EfiLi1EEEvNS_4cuda6detail10TensorInfoIT_T1_EESB_SB_SB_SB_SB_SB_SA_SA_)
        /*05c0*/ 	.word	0x00000000


	//----- nvinfo : EIATTR_REGCOUNT
	.align		4
.L_273:
        /*05c4*/ 	.byte	0x04, 0x2f
        /*05c6*/ 	.short	(.L_275 - .L_274)
	.align		4
.L_274:
        /*05c8*/ 	.word	index@(_ZN2at6native38_GLOBAL__N__9a469cfd_6_RNN_cu_eca79a6d6kernel16gru_cell_forwardIN3c108BFloat16EfiLi2EEEvNS_4cuda6detail10TensorInfoIT_T1_EESB_SB_SB_SB_SB_SB_SA_SA_)
        /*05cc*/ 	.word	0x00000020


	//----- nvinfo : EIATTR_FRAME_SIZE
	.align		4
.L_275:
        /*05d0*/ 	.byte	0x04, 0x11
        /*05d2*/ 	.short	(.L_277 - .L_276)
	.align		4
.L_276:
        /*05d4*/ 	.word	index@(_ZN2at6native38_GLOBAL__N__9a469cfd_6_RNN_cu_eca79a6d6kernel16gru_cell_forwardIN3c108BFloat16EfiLi2EEEvNS_4cuda6detail10TensorInfoIT_T1_EESB_SB_SB_SB_SB_SB_SA_SA_)
        /*05d8*/ 	.word	0x00000000


	//----- nvinfo : EIATTR_REGCOUNT
	.align		4
.L_277:
        /*05dc*/ 	.byte	0x04, 0x2f
        /*05de*/ 	.short	(.L_279 - .L_278)
	.align		4
.L_278:
        /*05e0*/ 	.word	index@(_ZN2at6native38_GLOBAL__N__9a469cfd_6_RNN_cu_eca79a6d6kernel16gru_cell_forwardIN3c108BFloat16EflLi1EEEvNS_4cuda6detail10TensorInfoIT_T1_EESB_SB_SB_SB_SB_SB_SA_SA_)
        /*05e4*/ 	.word	0x00000020


	//----- nvinfo : EIATTR_FRAME_SIZE
	.align		4
.L_279:
        /*05e8*/ 	.byte	0x04, 0x11
        /*05ea*/ 	.short	(.L_281 - .L_280)
	.align		4
.L_280:
        /*05ec*/ 	.word	index@($__internal_11_$__cuda_sm20_div_s64)
        /*05f0*/ 	.word	0x00000000


	//----- nvinfo : EIATTR_FRAME_SIZE
	.align		4
.L_281:
        /*05f4*/ 	.byte	0x04, 0x11
        /*05f6*/ 	.short	(.L_283 - .L_282)
	.align		4
.L_282:
        /*05f8*/ 	.word	index@(_ZN2at6native38_GLOBAL__N__9a469cfd_6_RNN_cu_eca79a6d6kernel16gru_cell_forwardIN3c108BFloat16EflLi1EEEvNS_4cuda6detail10TensorInfoIT_T1_EESB_SB_SB_SB_SB_SB_SA_SA_)
        /*05fc*/ 	.word	0x00000000


	//----- nvinfo : EIATTR_REGCOUNT
	.align		4
.L_283:
        /*0600*/ 	.byte	0x04, 0x2f
        /*0602*/ 	.short	(.L_285 - .L_284)
	.align		4
.L_284:
        /*0604*/ 	.word	index@(_ZN2at6native38_GLOBAL__N__9a469cfd_6_RNN_cu_eca79a6d6kernel16gru_cell_forwardIN3c108BFloat16EflLi2EEEvNS_4cuda6detail10TensorInfoIT_T1_EESB_SB_SB_SB_SB_SB_SA_SA_)
        /*0608*/ 	.word	0x00000020


	//----- nvinfo : EIATTR_FRAME_SIZE
	.align		4
.L_285:
        /*060c*/ 	.byte	0x04, 0x11
        /*060e*/ 	.short	(.L_287 - .L_286)
	.align		4
.L_286:
        /*0610*/ 	.word	index@($__internal_10_$__cuda_sm20_div_s64)
        /*0614*/ 	.word	0x00000008


	//----- nvinfo : EIATTR_FRAME_SIZE
	.align		4
.L_287:
        /*0618*/ 	.byte	0x04, 0x11
        /*061a*/ 	.short	(.L_289 - .L_288)
	.align		4
.L_288:
        /*061c*/ 	.word	index@(_ZN2at6native38_GLOBAL__N__9a469cfd_6_RNN_cu_eca79a6d6kernel16gru_cell_forwardIN3c108BFloat16EflLi2EEEvNS_4cuda6detail10TensorInfoIT_T1_EESB_SB_SB_SB_SB_SB_SA_SA_)
        /*0620*/ 	.word	0x00000008


	//----- nvinfo : EIATTR_REGCOUNT
	.align		4
.L_289:
        /*0624*/ 	.byte	0x04, 0x2f
        /*0626*/ 	.short	(.L_291 - .L_290)
	.align		4
.L_290:
        /*0628*/ 	.word	index@(_ZN2at6native38_GLOBAL__N__9a469cfd_6_RNN_cu_eca79a6d6kernel17gru_cell_backwardIddiLi1EEEvNS_4cuda6detail10TensorInfoIT_T1_EES9_S9_S9_S9_S8_S8_)
        /*062c*/ 	.word	0x00000020


	//----- nvinfo : EIATTR_FRAME_SIZE
	.align		4
.L_291:
        /*0630*/ 	.byte	0x04, 0x11
        /*0632*/ 	.short	(.L_293 - .L_292)
	.align		4
.L_292:
        /*0634*/ 	.word	index@(_ZN2at6native38_GLOBAL__N__9a469cfd_6_RNN_cu_eca79a6d6kernel17gru_cell_backwardIddiLi1EEEvNS_4cuda6detail10TensorInfoIT_T1_EES9_S9_S9_S9_S8_S8_)
        /*0638*/ 	.word	0x00000000


	//----- nvinfo : EIATTR_REGCOUNT
	.align		4
.L_293:
        /*063c*/ 	.byte	0x04, 0x2f
        /*063e*/ 	.short	(.L_295 - .L_294)
	.align		4
.L_294:
        /*0640*/ 	.word	index@(_ZN2at6native38_GLOBAL__N__9a469cfd_6_RNN_cu_eca79a6d6kernel17gru_cell_backwardIddiLi2EEEvNS_4cuda6detail10TensorInfoIT_T1_EES9_S9_S9_S9_S8_S8_)
        /*0644*/ 	.word	0x00000020


	//----- nvinfo : EIATTR_FRAME_SIZE
	.align		4
.L_295:
        /*0648*/ 	.byte	0x04, 0x11
        /*064a*/ 	.short	(.L_297 - .L_296)
	.align		4
.L_296:
        /*064c*/ 	.word	index@(_ZN2at6native38_GLOBAL__N__9a469cfd_6_RNN_cu_eca79a6d6kernel17gru_cell_backwardIddiLi2EEEvNS_4cuda6detail10TensorInfoIT_T1_EES9_S9_S9_S9_S8_S8_)
        /*0650*/ 	.word	0x00000008


	//----- nvinfo : EIATTR_REGCOUNT
	.align		4
.L_297:
        /*0654*/ 	.byte	0x04, 0x2f
        /*0656*/ 	.short	(.L_299 - .L_298)
	.align		4
.L_298:
        /*0658*/ 	.word	index@(_ZN2at6native38_GLOBAL__N__9a469cfd_6_RNN_cu_eca79a6d6kernel17gru_cell_backwardIddlLi1EEEvNS_4cuda6detail10TensorInfoIT_T1_EES9_S9_S9_S9_S8_S8_)
        /*065c*/ 	.word	0x00000020


	//----- nvinfo : EIATTR_FRAME_SIZE
	.align		4
.L_299:
        /*0660*/ 	.byte	0x04, 0x11
        /*0662*/ 	.short	(.L_301 - .L_300)
	.align		4
.L_300:
        /*0664*/ 	.word	index@($__internal_9_$__cuda_sm20_div_u64)
        /*0668*/ 	.word	0x00000028


	//----- nvinfo : EIATTR_FRAME_SIZE
	.align		4
.L_301:
        /*066c*/ 	.byte	0x04, 0x11
        /*066e*/ 	.short	(.L_303 - .L_302)
	.align		4
.L_302:
        /*0670*/ 	.word	index@($__internal_8_$__cuda_sm20_div_s64)
        /*0674*/ 	.word	0x00000028


	//----- nvinfo : EIATTR_FRAME_SIZE
	.align		4
.L_303:
        /*0678*/ 	.byte	0x04, 0x11
        /*067a*/ 	.short	(.L_305 - .L_304)
	.align		4
.L_304:
        /*067c*/ 	.word	index@(_ZN2at6native38_GLOBAL__N__9a469cfd_6_RNN_cu_eca79a6d6kernel17gru_cell_backwardIddlLi1EEEvNS_4cuda6detail10TensorInfoIT_T1_EES9_S9_S9_S9_S8_S8_)
        /*0680*/ 	.word	0x00000028


	//----- nvinfo : EIATTR_REGCOUNT
	.align		4
.L_305:
        /*0684*/ 	.byte	0x04, 0x2f
        /*0686*/ 	.short	(.L_307 - .L_306)
	.align		4
.L_306:
        /*0688*/ 	.word	index@(_ZN2at6native38_GLOBAL__N__9a469cfd_6_RNN_cu_eca79a6d6kernel17gru_cell_backwardIddlLi2EEEvNS_4cuda6detail10TensorInfoIT_T1_EES9_S9_S9_S9_S8_S8_)
        /*068c*/ 	.word	0x00000020


	//----- nvinfo : EIATTR_FRAME_SIZE
	.align		4
.L_307:
        /*0690*/ 	.byte	0x04, 0x11
        /*0692*/ 	.short	(.L_309 - .L_308)
	.align		4
.L_308:
        /*0694*/ 	.word	index@($__internal_7_$__cuda_sm20_div_s64)
        /*0698*/ 	.word	0x00000010


	//----- nvinfo : EIATTR_FRAME_SIZE
	.align		4
.L_309:
        /*069c*/ 	.byte	0x04, 0x11
        /*069e*/ 	.short	(.L_311 - .L_310)
	.align		4
.L_310:
        /*06a0*/ 	.word	index@(_ZN2at6native38_GLOBAL__N__9a469cfd_6_RNN_cu_eca79a6d6kernel17gru_cell_backwardIddlLi2EEEvNS_4cuda6detail10TensorInfoIT_T1_EES9_S9_S9_S9_S8_S8_)
        /*06a4*/ 	.word	0x00000010


	//----- nvinfo : EIATTR_REGCOUNT
	.align		4
.L_311:
        /*06a8*/ 	.byte	0x04, 0x2f
        /*06aa*/ 	.short	(.L_313 - .L_312)
	.align		4
.L_312:
        /*06ac*/ 	.word	index@(_ZN2at6native38_GLOBAL__N__9a469cfd_6_RNN_cu_eca79a6d6kernel17gru_cell_backwardIffiLi1EEEvNS_4cuda6detail10TensorInfoIT_T1_EES9_S9_S9_S9_S8_S8_)
        /*06b0*/ 	.word	0x00000020


	//----- nvinfo : EIATTR_FRAME_SIZE
	.align		4
.L_313:
        /*06b4*/ 	.byte	0x04, 0x11
        /*06b6*/ 	.short	(.L_315 - .L_314)
	.align		4
.L_314:
        /*06b8*/ 	.word	index@(_ZN2at6native38_GLOBAL__N__9a469cfd_6_RNN_cu_eca79a6d6kernel17gru_cell_backwardIffiLi1EEEvNS_4cuda6detail10TensorInfoIT_T1_EES9_S9_S9_S9_S8_S8_)
        /*06bc*/ 	.word	0x00000000


	//----- nvinfo : EIATTR_REGCOUNT
	.align		4
.L_315:
        /*06c0*/ 	.byte	0x04, 0x2f
        /*06c2*/ 	.short	(.L_317 - .L_316)
	.align		4
.L_316:
        /*06c4*/ 	.word	index@(_ZN2at6native38_GLOBAL__N__9a469cfd_6_RNN_cu_eca79a6d6kernel17gru_cell_backwardIffiLi2EEEvNS_4cuda6detail10TensorInfoIT_T1_EES9_S9_S9_S9_S8_S8_)
        /*06c8*/ 	.word	0x00000020


	//----- nvinfo : EIATTR_FRAME_SIZE
	.align		4
.L_317:
        /*06cc*/ 	.byte	0x04, 0x11
        /*06ce*/ 	.short	(.L_319 - .L_318)
	.align		4
.L_318:
        /*06d0*/ 	.word	index@(_ZN2at6native38_GLOBAL__N__9a469cfd_6_RNN_cu_eca79a6d6kernel17gru_cell_backwardIffiLi2EEEvNS_4cuda6detail10TensorInfoIT_T1_EES9_S9_S9_S9_S8_S8_)
        /*06d4*/ 	.word	0x00000000


	//----- nvinfo : EIATTR_REGCOUNT
	.align		4
.L_319:
        /*06d8*/ 	.byte	0x04, 0x2f
        /*06da*/ 	.short	(.L_321 - .L_320)
	.align		4
.L_320:
        /*06dc*/ 	.word	index@(_ZN2at6native38_GLOBAL__N__9a469cfd_6_RNN_cu_eca79a6d6kernel17gru_cell_backwardIfflLi1EEEvNS_4cuda6detail10TensorInfoIT_T1_EES9_S9_S9_S9_S8_S8_)
        /*06e0*/ 	.word	0x00000020


	//----- nvinfo : EIATTR_FRAME_SIZE
	.align		4
.L_321:
        /*06e4*/ 	.byte	0x04, 0x11
        /*06e6*/ 	.short	(.L_323 - .L_322)
	.align		4
.L_322:
        /*06e8*/ 	.word	index@($__internal_6_$__cuda_sm20_div_u64)
        /*06ec*/ 	.word	0x00000000


	//----- nvinfo : EIATTR_FRAME_SIZE
	.align		4
.L_323:
        /*06f0*/ 	.byte	0x04, 0x11
        /*06f2*/ 	.short	(.L_325 - .L_324)
	.align		4
.L_324:
        /*06f4*/ 	.word	index@($__internal_5_$__cuda_sm20_div_s64)
        /*06f8*/ 	.word	0x00000000


	//----- nvinfo : EIATTR_FRAME_SIZE
	.align		4
.L_325:
        /*06fc*/ 	.byte	0x04, 0x11
        /*06fe*/ 	.short	(.L_327 - .L_326)
	.align		4
.L_326:
        /*0700*/ 	.word	index@(_ZN2at6native38_GLOBAL__N__9a469cfd_6_RNN_cu_eca79a6d6kernel17gru_cell_backwardIfflLi1EEEvNS_4cuda6detail10TensorInfoIT_T1_EES9_S9_S9_S9_S8_S8_)
        /*0704*/ 	.word	0x00000000


	//----- nvinfo : EIATTR_REGCOUNT
	.align		4
.L_327:
        /*0708*/ 	.byte	0x04, 0x2f
        /*070a*/ 	.short	(.L_329 - .L_328)
	.align		4
.L_328:
        /*070c*/ 	.word	index@(_ZN2at6native38_GLOBAL__N__9a469cfd_6_RNN_cu_eca79a6d6kernel17gru_cell_backwardIfflLi2EEEvNS_4cuda6detail10TensorInfoIT_T1_EES9_S9_S9_S9_S8_S8_)
        /*0710*/ 	.word	0x00000020


	//----- nvinfo : EIATTR_FRAME_SIZE
	.align		4
.L_329:
        /*0714*/ 	.byte	0x04, 0x11
        /*0716*/ 	.short	(.L_331 - .L_330)
	.align		4
.L_330:
        /*0718*/ 	.word	index@($__internal_4_$__cuda_sm20_div_s64)
        /*071c*/ 	.word	0x00000008


	//----- nvinfo : EIATTR_FRAME_SIZE
	.align		4
.L_331:
        /*0720*/ 	.byte	0x04, 0x11
        /*0722*/ 	.short	(.L_333 - .L_332)
	.align		4
.L_332:
        /*0724*/ 	.word	index@(_ZN2at6native38_GLOBAL__N__9a469cfd_6_RNN_cu_eca79a6d6kernel17gru_cell_backwardIfflLi2EEEvNS_4cuda6detail10TensorInfoIT_T1_EES9_S9_S9_S9_S8_S8_)
        /*0728*/ 	.word	0x00000008


	//----- nvinfo : EIATTR_REGCOUNT
	.align		4
.L_333:
        /*072c*/ 	.byte	0x04, 0x2f
        /*072e*/ 	.short	(.L_335 - .L_334)
	.align		4
.L_334:
        /*0730*/ 	.word	index@(_ZN2at6native38_GLOBAL__N__9a469cfd_6_RNN_cu_eca79a6d6kernel17gru_cell_backwardIN3c104HalfEfiLi1EEEvNS_4cuda6detail10TensorInfoIT_T1_EESB_SB_SB_SB_SA_SA_)
        /*0734*/ 	.word	0x00000020


	//----- nvinfo : EIATTR_FRAME_SIZE
	.align		4
.L_335:
        /*0738*/ 	.byte	0x04, 0x11
        /*073a*/ 	.short	(.L_337 - .L_336)
	.align		4
.L_336:
        /*073c*/ 	.word	index@(_ZN2at6native38_GLOBAL__N__9a469cfd_6_RNN_cu_eca79a6d6kernel17gru_cell_backwardIN3c104HalfEfiLi1EEEvNS_4cuda6detail10TensorInfoIT_T1_EESB_SB_SB_SB_SA_SA_)
        /*0740*/ 	.word	0x00000000


	//----- nvinfo : EIATTR_REGCOUNT
	.align		4
.L_337:
        /*0744*/ 	.byte	0x04, 0x2f
        /*0746*/ 	.short	(.L_339 - .L_338)
	.align		4
.L_338:
        /*0748*/ 	.word	index@(_ZN2at6native38_GLOBAL__N__9a469cfd_6_RNN_cu_eca79a6d6kernel17gru_cell_backwardIN3c104HalfEfiLi2EEEvNS_4cuda6detail10TensorInfoIT_T1_EESB_SB_SB_SB_SA_SA_)
        /*074c*/ 	.word	0x00000020


	//----- nvinfo : EIATTR_FRAME_SIZE
	.align		4
.L_339:
        /*0750*/ 	.byte	0x04, 0x11
        /*0752*/ 	.short	(.L_341 - .L_340)
	.align		4
.L_340:
        /*0754*/ 	.word	index@(_ZN2at6native38_GLOBAL__N__9a469cfd_6_RNN_cu_eca79a6d6kernel17gru_cell_backwardIN3c104HalfEfiLi2EEEvNS_4cuda6detail10TensorInfoIT_T1_EESB_SB_SB_SB_SA_SA_)
        /*0758*/ 	.word	0x00000000


	//----- nvinfo : EIATTR_REGCOUNT
	.align		4
.L_341:
        /*075c*/ 	.byte	0x04, 0x2f
        /*075e*/ 	.short	(.L_343 - .L_342)
	.align		4
.L_342:
        /*0760*/ 	.word	index@(_ZN2at6native38_GLOBAL__N__9a469cfd_6_RNN_cu_eca79a6d6kernel17gru_cell_backwardIN3c104HalfEflLi1EEEvNS_4cuda6detail10TensorInfoIT_T1_EESB_SB_SB_SB_SA_SA_)
        /*0764*/ 	.word	0x0000001a


	//----- nvinfo : EIATTR_FRAME_SIZE
	.align		4
.L_343:
        /*0768*/ 	.byte	0x04, 0x11
        /*076a*/ 	.short	(.L_345 - .L_344)
	.align		4
.L_344:
        /*076c*/ 	.word	index@($__internal_3_$__cuda_sm20_div_s64)
        /*0770*/ 	.word	0x00000000


	//----- nvinfo : EIATTR_FRAME_SIZE
	.align		4
.L_345:
        /*0774*/ 	.byte	0x04, 0x11
        /*0776*/ 	.short	(.L_347 - .L_346)
	.align		4
.L_346:
        /*0778*/ 	.word	index@(_ZN2at6native38_GLOBAL__N__9a469cfd_6_RNN_cu_eca79a6d6kernel17gru_cell_backwardIN3c104HalfEflLi1EEEvNS_4cuda6detail10TensorInfoIT_T1_EESB_SB_SB_SB_SA_SA_)
        /*077c*/ 	.word	0x00000000


	//----- nvinfo : EIATTR_REGCOUNT
	.align		4
.L_347:
        /*0780*/ 	.byte	0x04, 0x2f
        /*0782*/ 	.short	(.L_349 - .L_348)
	.align		4
.L_348:
        /*0784*/ 	.word	index@(_ZN2at6native38_GLOBAL__N__9a469cfd_6_RNN_cu_eca79a6d6kernel17gru_cell_backwardIN3c104HalfEflLi2EEEvNS_4cuda6detail10TensorInfoIT_T1_EESB_SB_SB_SB_SA_SA_)
        /*0788*/ 	.word	0x00000020


	//----- nvinfo : EIATTR_FRAME_SIZE
	.align		4
.L_349:
        /*078c*/ 	.byte	0x04, 0x11
        /*078e*/ 	.short	(.L_351 - .L_350)
	.align		4
.L_350:
        /*0790*/ 	.word	index@($__internal_2_$__cuda_sm20_div_s64)
        /*0794*/ 	.word	0x00000010


	//----- nvinfo : EIATTR_FRAME_SIZE
	.align		4
.L_351:
        /*0798*/ 	.byte	0x04, 0x11
        /*079a*/ 	.short	(.L_353 - .L_352)
	.align		4
.L_352:
        /*079c*/ 	.word	index@(_ZN2at6native38_GLOBAL__N__9a469cfd_6_RNN_cu_eca79a6d6kernel17gru_cell_backwardIN3c104HalfEflLi2EEEvNS_4cuda6detail10TensorInfoIT_T1_EESB_SB_SB_SB_SA_SA_)
        /*07a0*/ 	.word	0x00000010


	//----- nvinfo : EIATTR_REGCOUNT
	.align		4
.L_353:
        /*07a4*/ 	.byte	0x04, 0x2f
        /*07a6*/ 	.short	(.L_355 - .L_354)
	.align		4
.L_354:
        /*07a8*/ 	.word	index@(_ZN2at6native38_GLOBAL__N__9a469cfd_6_RNN_cu_eca79a6d6kernel17gru_cell_backwardIN3c108BFloat16EfiLi1EEEvNS_4cuda6detail10TensorInfoIT_T1_EESB_SB_SB_SB_SA_SA_)
        /*07ac*/ 	.word	0x00000020


	//----- nvinfo : EIATTR_FRAME_SIZE
	.align		4
.L_355:
        /*07b0*/ 	.byte	0x04, 0x11
        /*07b2*/ 	.short	(.L_357 - .L_356)
	.align		4
.L_356:
        /*07b4*/ 	.word	index@(_ZN2at6native38_GLOBAL__N__9a469cfd_6_RNN_cu_eca79a6d6kernel17gru_cell_backwardIN3c108BFloat16EfiLi1EEEvNS_4cuda6detail10TensorInfoIT_T1_EESB_SB_SB_SB_SA_SA_)
        /*07b8*/ 	.word	0x00000000


	//----- nvinfo : EIATTR_REGCOUNT
	.align		4
.L_357:
        /*07bc*/ 	.byte	0x04, 0x2f
        /*07be*/ 	.short	(.L_359 - .L_358)
	.align		4
.L_358:
        /*07c0*/ 	.word	index@(_ZN2at6native38_GLOBAL__N__9a469cfd_6_RNN_cu_eca79a6d6kernel17gru_cell_backwardIN3c108BFloat16EfiLi2EEEvNS_4cuda6detail10TensorInfoIT_T1_EESB_SB_SB_SB_SA_SA_)
        /*07c4*/ 	.word	0x00000020


	//----- nvinfo : EIATTR_FRAME_SIZE
	.align		4
.L_359:
        /*07c8*/ 	.byte	0x04, 0x11
        /*07ca*/ 	.short	(.L_361 - .L_360)
	.align		4
.L_360:
        /*07cc*/ 	.word	index@(_ZN2at6native38_GLOBAL__N__9a469cfd_6_RNN_cu_eca79a6d6kernel17gru_cell_backwardIN3c108BFloat16EfiLi2EEEvNS_4cuda6detail10TensorInfoIT_T1_EESB_SB_SB_SB_SA_SA_)
        /*07d0*/ 	.word	0x00000000


	//----- nvinfo : EIATTR_REGCOUNT
	.align		4
.L_361:
        /*07d4*/ 	.byte	0x04, 0x2f
        /*07d6*/ 	.short	(.L_363 - .L_362)
	.align		4
.L_362:
        /*07d8*/ 	.word	index@(_ZN2at6native38_GLOBAL__N__9a469cfd_6_RNN_cu_eca79a6d6kernel17gru_cell_backwardIN3c108BFloat16EflLi1EEEvNS_4cuda6detail10TensorInfoIT_T1_EESB_SB_SB_SB_SA_SA_)
        /*07dc*/ 	.word	0x0000001a


	//----- nvinfo : EIATTR_FRAME_SIZE
	.align		4
.L_363:
        /*07e0*/ 	.byte	0x04, 0x11
        /*07e2*/ 	.short	(.L_365 - .L_364)
	.align		4
.L_364:
        /*07e4*/ 	.word	index@($__internal_1_$__cuda_sm20_div_s64)
        /*07e8*/ 	.word	0x00000000


	//----- nvinfo : EIATTR_FRAME_SIZE
	.align		4
.L_365:
        /*07ec*/ 	.byte	0x04, 0x11
        /*07ee*/ 	.short	(.L_367 - .L_366)
	.align		4
.L_366:
        /*07f0*/ 	.word	index@(_ZN2at6native38_GLOBAL__N__9a469cfd_6_RNN_cu_eca79a6d6kernel17gru_cell_backwardIN3c108BFloat16EflLi1EEEvNS_4cuda6detail10TensorInfoIT_T1_EESB_SB_SB_SB_SA_SA_)
        /*07f4*/ 	.word	0x00000000


	//----- nvinfo : EIATTR_REGCOUNT
	.align		4
.L_367:
        /*07f8*/ 	.byte	0x04, 0x2f
        /*07fa*/ 	.short	(.L_369 - .L_368)
	.align		4
.L_368:
        /*07fc*/ 	.word	index@(_ZN2at6native38_GLOBAL__N__9a469cfd_6_RNN_cu_eca79a6d6kernel17gru_cell_backwardIN3c108BFloat16EflLi2EEEvNS_4cuda6detail10TensorInfoIT_T1_EESB_SB_SB_SB_SA_SA_)
        /*0800*/ 	.word	0x00000020


	//----- nvinfo : EIATTR_FRAME_SIZE
	.align		4
.L_369:
        /*0804*/ 	.byte	0x04, 0x11
        /*0806*/ 	.short	(.L_371 - .L_370)
	.align		4
.L_370:
        /*0808*/ 	.word	index@($__internal_0_$__cuda_sm20_div_s64)
        /*080c*/ 	.word	0x00000010


	//----- nvinfo : EIATTR_FRAME_SIZE
	.align		4
.L_371:
        /*0810*/ 	.byte	0x04, 0x11
        /*0812*/ 	.short	(.L_373 - .L_372)
	.align		4
.L_372:
        /*0814*/ 	.word	index@(_ZN2at6native38_GLOBAL__N__9a469cfd_6_RNN_cu_eca79a6d6kernel17gru_cell_backwardIN3c108BFloat16EflLi2EEEvNS_4cuda6detail10TensorInfoIT_T1_EESB_SB_SB_SB_SA_SA_)
        /*0818*/ 	.word	0x00000010


	//----- nvinfo : EIATTR_MIN_STACK_SIZE
	.align		4
.L_373:
        /*081c*/ 	.byte	0x04, 0x12
        /*081e*/ 	.short	(.L_375 - .L_374)
	.align		4
.L_374:
        /*0820*/ 	.word	index@(_ZN2at6native38_GLOBAL__N__9a469cfd_6_RNN_cu_eca79a6d6kernel17gru_cell_backwardIN3c108BFloat16EflLi2EEEvNS_4cuda6detail10TensorInfoIT_T1_EESB_SB_SB_SB_SA_SA_)
        /*0824*/ 	.word	0x00000010


	//----- nvinfo : EIATTR_MIN_STACK_SIZE
	.align		4
.L_375:
        /*0828*/ 	.byte	0x04, 0x12
        /*082a*/ 	.short	(.L_377 - .L_376)
	.align		4
.L_376:
        /*082c*/ 	.word	index@(_ZN2at6native38_GLOBAL__N__9a469cfd_6_RNN_cu_eca79a6d6kernel17gru_cell_backwardIN3c108BFloat16EflLi1EEEvNS_4cuda6detail10TensorInfoIT_T1_EESB_SB_SB_SB_SA_SA_)
        /*0830*/ 	.word	0x00000000


	//----- nvinfo : EIATTR_MIN_STACK_SIZE
	.align		4
.L_377:
        /*0834*/ 	.byte	0x04, 0x12
        /*0836*/ 	.short	(.L_379 - .L_378)
	.align		4
.L_378:
        /*0838*/ 	.word	index@(_ZN2at6native38_GLOBAL__N__9a469cfd_6_RNN_cu_eca79a6d6kernel17gru_cell_backwardIN3c108BFloat16EfiLi2EEEvNS_4cuda6detail10TensorInfoIT_T1_EESB_SB_SB_SB_SA_SA_)
        /*083c*/ 	.word	0x00000000


	//----- nvinfo : EIATTR_MIN_STACK_SIZE
	.align		4
.L_379:
        /*0840*/ 	.byte	0x04, 0x12
        /*0842*/ 	.short	(.L_381 - .L_380)
	.align		4
.L_380:
        /*0844*/ 	.word	index@(_ZN2at6native38_GLOBAL__N__9a469cfd_6_RNN_cu_eca79a6d6kernel17gru_cell_backwardIN3c108BFloat16EfiLi1EEEvNS_4cuda6detail10TensorInfoIT_T1_EESB_SB_SB_SB_SA_SA_)
        /*0848*/ 	.word	0x00000000


	//----- nvinfo : EIATTR_MIN_STACK_SIZE
	.align		4
.L_381:
        /*084c*/ 	.byte	0x04, 0x12
        /*084e*/ 	.short	(.L_383 - .L_382)
	.align		4
.L_382:
        /*0850*/ 	.word	index@(_ZN2at6native38_GLOBAL__N__9a469cfd_6_RNN_cu_eca79a6d6kernel17gru_cell_backwardIN3c104HalfEflLi2EEEvNS_4cuda6detail10TensorInfoIT_T1_EESB_SB_SB_SB_SA_SA_)
        /*0854*/ 	.word	0x00000010


	//----- nvinfo : EIATTR_MIN_STACK_SIZE
	.align		4
.L_383:
        /*0858*/ 	.byte	0x04, 0x12
        /*085a*/ 	.short	(.L_385 - .L_384)
	.align		4
.L_384:
        /*085c*/ 	.word	index@(_ZN2at6native38_GLOBAL__N__9a469cfd_6_RNN_cu_eca79a6d6kernel17gru_cell_backwardIN3c104HalfEflLi1EEEvNS_4cuda6detail10TensorInfoIT_T1_EESB_SB_SB_SB_SA_SA_)
        /*0860*/ 	.word	0x00000000


	//----- nvinfo : EIATTR_MIN_STACK_SIZE
	.align		4
.L_385:
        /*0864*/ 	.byte	0x04, 0x12
        /*0866*/ 	.short	(.L_387 - .L_386)
	.align		4
.L_386:
        /*0868*/ 	.word	index@(_ZN2at6native38_GLOBAL__N__9a469cfd_6_RNN_cu_eca79a6d6kernel17gru_cell_backwardIN3c104HalfEfiLi2EEEvNS_4cuda6detail10TensorInfoIT_T1_EESB_SB_SB_SB_SA_SA_)
        /*086c*/ 	.word	0x00000000


	//----- nvinfo : EIATTR_MIN_STACK_SIZE
	.align		4
.L_387:
        /*0870*/ 	.byte	0x04, 0x12
        /*0872*/ 	.short	(.L_389 - .L_388)
	.align		4
.L_388:
        /*0874*/ 	.word	index@(_ZN2at6native38_GLOBAL__N__9a469cfd_6_RNN_cu_eca79a6d6kernel17gru_cell_backwardIN3c104HalfEfiLi1EEEvNS_4cuda6detail10TensorInfoIT_T1_EESB_SB_SB_SB_SA_SA_)
        /*0878*/ 	.word	0x00000000


	//----- nvinfo : EIATTR_MIN_STACK_SIZE
	.align		4
.L_389:
        /*087c*/ 	.byte	0x04, 0x12
        /*087e*/ 	.short	(.L_391 - .L_390)
	.align		4
.L_390:
        /*0880*/ 	.word	index@(_ZN2at6native38_GLOBAL__N__9a469cfd_6_RNN_cu_eca79a6d6kernel17gru_cell_backwardIfflLi2EEEvNS_4cuda6detail10TensorInfoIT_T1_EES9_S9_S9_S9_S8_S8_)
        /*0884*/ 	.word	0x00000008


	//----- nvinfo : EIATTR_MIN_STACK_SIZE
	.align		4
.L_391:
        /*0888*/ 	.byte	0x04, 0x12
        /*088a*/ 	.short	(.L_393 - .L_392)
	.align		4
.L_392:
        /*088c*/ 	.word	index@(_ZN2at6native38_GLOBAL__N__9a469cfd_6_RNN_cu_eca79a6d6kernel17gru_cell_backwardIfflLi1EEEvNS_4cuda6detail10TensorInfoIT_T1_EES9_S9_S9_S9_S8_S8_)
        /*0890*/ 	.word	0x00000000


	//----- nvinfo : EIATTR_MIN_STACK_SIZE
	.align		4
.L_393:
        /*0894*/ 	.byte	0x04, 0x12
        /*0896*/ 	.short	(.L_395 - .L_394)
	.align		4
.L_394:
        /*0898*/ 	.word	index@(_ZN2at6native38_GLOBAL__N__9a469cfd_6_RNN_cu_eca79a6d6kernel17gru_cell_backwardIffiLi2EEEvNS_4cuda6detail10TensorInfoIT_T1_EES9_S9_S9_S9_S8_S8_)
        /*089c*/ 	.word	0x00000000


	//----- nvinfo : EIATTR_MIN_STACK_SIZE
	.align		4
.L_395:
        /*08a0*/ 	.byte	0x04, 0x12
        /*08a2*/ 	.short	(.L_397 - .L_396)
	.align		4
.L_396:
        /*08a4*/ 	.word	index@(_ZN2at6native38_GLOBAL__N__9a469cfd_6_RNN_cu_eca79a6d6kernel17gru_cell_backwardIffiLi1EEEvNS_4cuda6detail10TensorInfoIT_T1_EES9_S9_S9_S9_S8_S8_)
        /*08a8*/ 	.word	0x00000000


	//----- nvinfo : EIATTR_MIN_STACK_SIZE
	.align		4
.L_397:
        /*08ac*/ 	.byte	0x04, 0x12
        /*08ae*/ 	.short	(.L_399 - .L_398)
	.align		4
.L_398:
        /*08b0*/ 	.word	index@(_ZN2at6native38_GLOBAL__N__9a469cfd_6_RNN_cu_eca79a6d6kernel17gru_cell_backwardIddlLi2EEEvNS_4cuda6detail10TensorInfoIT_T1_EES9_S9_S9_S9_S8_S8_)
        /*08b4*/ 	.word	0x00000010


	//----- nvinfo : EIATTR_MIN_STACK_SIZE
	.align		4
.L_399:
        /*08b8*/ 	.byte	0x04, 0x12
        /*08ba*/ 	.short	(.L_401 - .L_400)
	.align		4
.L_400:
        /*08bc*/ 	.word	index@(_ZN2at6native38_GLOBAL__N__9a469cfd_6_RNN_cu_eca79a6d6kernel17gru_cell_backwardIddlLi1EEEvNS_4cuda6detail10TensorInfoIT_T1_EES9_S9_S9_S9_S8_S8_)
        /*08c0*/ 	.word	0x00000028


	//----- nvinfo : EIATTR_MIN_STACK_SIZE
	.align		4
.L_401:
        /*08c4*/ 	.byte	0x04, 0x12
        /*08c6*/ 	.short	(.L_403 - .L_402)
	.align		4
.L_402:
        /*08c8*/ 	.word	index@(_ZN2at6native38_GLOBAL__N__9a469cfd_6_RNN_cu_eca79a6d6kernel17gru_cell_backwardIddiLi2EEEvNS_4cuda6detail10TensorInfoIT_T1_EES9_S9_S9_S9_S8_S8_)
        /*08cc*/ 	.word	0x00000008


	//----- nvinfo : EIATTR_MIN_STACK_SIZE
	.align		4
.L_403:
        /*08d0*/ 	.byte	0x04, 0x12
        /*08d2*/ 	.short	(.L_405 - .L_404)
	.align		4
.L_404:
        /*08d4*/ 	.word	index@(_ZN2at6native38_GLOBAL__N__9a469cfd_6_RNN_cu_eca79a6d6kernel17gru_cell_backwardIddiLi1EEEvNS_4cuda6detail10TensorInfoIT_T1_EES9_S9_S9_S9_S8_S8_)
        /*08d8*/ 	.word	0x00000000


	//----- nvinfo : EIATTR_MIN_STACK_SIZE
	.align		4
.L_405:
        /*08dc*/ 	.byte	0x04, 0x12
        /*08de*/ 	.short	(.L_407 - .L_406)
	.align		4
.L_406:
        /*08e0*/ 	.word	index@(_ZN2at6native38_GLOBAL__N__9a469cfd_6_RNN_cu_eca79a6d6kernel16gru_cell_forwardIN3c108BFloat16EflLi2EEEvNS_4cuda6detail10TensorInfoIT_T1_EESB_SB_SB_SB_SB_SB_SA_SA_)
        /*08e4*/ 	.word	0x00000008


	//----- nvinfo : EIATTR_MIN_STACK_SIZE
	.align		4
.L_407:
        /*08e8*/ 	.byte	0x04, 0x12
        /*08ea*/ 	.short	(.L_409 - .L_408)
	.align		4
.L_408:
        /*08ec*/ 	.word	index@(_ZN2at6native38_GLOBAL__N__9a469cfd_6_RNN_cu_eca79a6d6kernel16gru_cell_forwardIN3c108BFloat16EflLi1EEEvNS_4cuda6detail10TensorInfoIT_T1_EESB_SB_SB_SB_SB_SB_SA_SA_)
        /*08f0*/ 	.word	0x00000000


	//----- nvinfo : EIATTR_MIN_STACK_SIZE
	.align		4
.L_409:
        /*08f4*/ 	.byte	0x04, 0x12
        /*08f6*/ 	.short	(.L_411 - .L_410)
	.align		4
.L_410:
        /*08f8*/ 	.word	index@(_ZN2at6native38_GLOBAL__N__9a469cfd_6_RNN_cu_eca79a6d6kernel16gru_cell_forwardIN3c108BFloat16EfiLi2EEEvNS_4cuda6detail10TensorInfoIT_T1_EESB_SB_SB_SB_SB_SB_SA_SA_)
        /*08fc*/ 	.word	0x00000000


	//----- nvinfo : EIATTR_MIN_STACK_SIZE
	.align		4
.L_411:
        /*0900*/ 	.byte	0x04, 0x12
        /*0902*/ 	.short	(.L_413 - .L_412)
	.align		4
.L_412:
        /*0904*/ 	.word	index@(_ZN2at6native38_GLOBAL__N__9a469cfd_6_RNN_cu_eca79a6d6kernel16gru_cell_forwardIN3c108BFloat16EfiLi1EEEvNS_4cuda6detail10TensorInfoIT_T1_EESB_SB_SB_SB_SB_SB_SA_SA_)
        /*0908*/ 	.word	0x00000000


	//----- nvinfo : EIATTR_MIN_STACK_SIZE
	.align		4
.L_413:
        /*090c*/ 	.byte	0x04, 0x12
        /*090e*/ 	.short	(.L_415 - .L_414)
	.align		4
.L_414:
        /*0910*/ 	.word	index@(_ZN2at6native38_GLOBAL__N__9a469cfd_6_RNN_cu_eca79a6d6kernel16gru_cell_forwardIN3c104HalfEflLi2EEEvNS_4cuda6detail10TensorInfoIT_T1_EESB_SB_SB_SB_SB_SB_SA_SA_)
        /*0914*/ 	.word	0x00000008


	//----- nvinfo : EIATTR_MIN_STACK_SIZE
	.align		4
.L_415:
        /*0918*/ 	.byte	0x04, 0x12
        /*091a*/ 	.short	(.L_417 - .L_416)
	.align		4
.L_416:
        /*091c*/ 	.word	index@(_ZN2at6native38_GLOBAL__N__9a469cfd_6_RNN_cu_eca79a6d6kernel16gru_cell_forwardIN3c104HalfEflLi1EEEvNS_4cuda6detail10TensorInfoIT_T1_EESB_SB_SB_SB_SB_SB_SA_SA_)
        /*0920*/ 	.word	0x00000000


	//----- nvinfo : EIATTR_MIN_STACK_SIZE
	.align		4
.L_417:
        /*0924*/ 	.byte	0x04, 0x12
        /*0926*/ 	.short	(.L_419 - .L_418)
	.align		4
.L_418:
        /*0928*/ 	.word	index@(_ZN2at6native38_GLOBAL__N__9a469cfd_6_RNN_cu_eca79a6d6kernel16gru_cell_forwardIN3c104HalfEfiLi2EEEvNS_4cuda6detail10TensorInfoIT_T1_EESB_SB_SB_SB_SB_SB_SA_SA_)
        /*092c*/ 	.word	0x00000000


	//----- nvinfo : EIATTR_MIN_STACK_SIZE
	.align		4
.L_419:
        /*0930*/ 	.byte	0x04, 0x12
        /*0932*/ 	.short	(.L_421 - .L_420)
	.align		4
.L_420:
        /*0934*/ 	.word	index@(_ZN2at6native38_GLOBAL__N__9a469cfd_6_RNN_cu_eca79a6d6kernel16gru_cell_forwardIN3c104HalfEfiLi1EEEvNS_4cuda6detail10TensorInfoIT_T1_EESB_SB_SB_SB_SB_SB_SA_SA_)
        /*0938*/ 	.word	0x00000000


	//----- nvinfo : EIATTR_MIN_STACK_SIZE
	.align		4
.L_421:
        /*093c*/ 	.byte	0x04, 0x12
        /*093e*/ 	.short	(.L_423 - .L_422)
	.align		4
.L_422:
        /*0940*/ 	.word	index@(_ZN2at6native38_GLOBAL__N__9a469cfd_6_RNN_cu_eca79a6d6kernel16gru_cell_forwardIfflLi2EEEvNS_4cuda6detail10TensorInfoIT_T1_EES9_S9_S9_S9_S9_S9_S8_S8_)
        /*0944*/ 	.word	0x00000008


	//----- nvinfo : EIATTR_MIN_STACK_SIZE
	.align		4
.L_423:
        /*0948*/ 	.byte	0x04, 0x12
        /*094a*/ 	.short	(.L_425 - .L_424)
	.align		4
.L_424:
        /*094c*/ 	.word	index@(_ZN2at6native38_GLOBAL__N__9a469cfd_6_RNN_cu_eca79a6d6kernel16gru_cell_forwardIfflLi1EEEvNS_4cuda6detail10TensorInfoIT_T1_EES9_S9_S9_S9_S9_S9_S8_S8_)
        /*0950*/ 	.word	0x00000000


	//----- nvinfo : EIATTR_MIN_STACK_SIZE
	.align		4
.L_425:
        /*0954*/ 	.byte	0x04, 0x12
        /*0956*/ 	.short	(.L_427 - .L_426)
	.align		4
.L_426:
        /*0958*/ 	.word	index@(_ZN2at6native38_GLOBAL__N__9a469cfd_6_RNN_cu_eca79a6d6kernel16gru_cell_forwardIffiLi2EEEvNS_4cuda6detail10TensorInfoIT_T1_EES9_S9_S9_S9_S9_S9_S8_S8_)
        /*095c*/ 	.word	0x00000000


	//----- nvinfo : EIATTR_MIN_STACK_SIZE
	.align		4
.L_427:
        /*0960*/ 	.byte	0x04, 0x12
        /*0962*/ 	.short	(.L_429 - .L_428)
	.align		4
.L_428:
        /*0964*/ 	.word	index@(_ZN2at6native38_GLOBAL__N__9a469cfd_6_RNN_cu_eca79a6d6kernel16gru_cell_forwardIffiLi1EEEvNS_4cuda6detail10TensorInfoIT_T1_EES9_S9_S9_S9_S9_S9_S8_S8_)
        /*0968*/ 	.word	0x00000000


	//----- nvinfo : EIATTR_MIN_STACK_SIZE
	.align		4
.L_429:
        /*096c*/ 	.byte	0x04, 0x12
        /*096e*/ 	.short	(.L_431 - .L_430)
	.align		4
.L_430:
        /*0970*/ 	.word	index@(_ZN2at6native38_GLOBAL__N__9a469cfd_6_RNN_cu_eca79a6d6kernel16gru_cell_forwardIddlLi2EEEvNS_4cuda6detail10TensorInfoIT_T1_EES9_S9_S9_S9_S9_S9_S8_S8_)
        /*0974*/ 	.word	0x00000038


	//----- nvinfo : EIATTR_MIN_STACK_SIZE
	.align		4
.L_431:
        /*0978*/ 	.byte	0x04, 0x12
        /*097a*/ 	.short	(.L_433 - .L_432)
	.align		4
.L_432:
        /*097c*/ 	.word	index@(_ZN2at6native38_GLOBAL__N__9a469cfd_6_RNN_cu_eca79a6d6kernel16gru_cell_forwardIddlLi1EEEvNS_4cuda6detail10TensorInfoIT_T1_EES9_S9_S9_S9_S9_S9_S8_S8_)
        /*0980*/ 	.word	0x00000030


	//----- nvinfo : EIATTR_MIN_STACK_SIZE
	.align		4
.L_433:
        /*0984*/ 	.byte	0x04, 0x12
        /*0986*/ 	.short	(.L_435 - .L_434)
	.align		4
.L_434:
        /*0988*/ 	.word	index@(_ZN2at6native38_GLOBAL__N__9a469cfd_6_RNN_cu_eca79a6d6kernel16gru_cell_forwardIddiLi2EEEvNS_4cuda6detail10TensorInfoIT_T1_EES9_S9_S9_S9_S9_S9_S8_S8_)
        /*098c*/ 	.word	0x00000040


	//----- nvinfo : EIATTR_MIN_STACK_SIZE
	.align		4
.L_435:
        /*0990*/ 	.byte	0x04, 0x12
        /*0992*/ 	.short	(.L_437 - .L_436)
	.align		4
.L_436:
        /*0994*/ 	.word	index@(_ZN2at6native38_GLOBAL__N__9a469cfd_6_RNN_cu_eca79a6d6kernel16gru_cell_forwardIddiLi1EEEvNS_4cuda6detail10TensorInfoIT_T1_EES9_S9_S9_S9_S9_S9_S8_S8_)
        /*0998*/ 	.word	0x00000008


	//----- nvinfo : EIATTR_MIN_STACK_SIZE
	.align		4
.L_437:
        /*099c*/ 	.byte	0x04, 0x12
        /*099e*/ 	.short	(.L_439 - .L_438)
	.align		4
.L_438:
        /*09a0*/ 	.word	index@(_ZN2at6native38_GLOBAL__N__9a469cfd_6_RNN_cu_eca79a6d6kernel18lstm_cell_backwardIN3c108BFloat16EflLi2EEEvNS_4cuda6detail10TensorInfoIT_T1_EESB_SB_SB_SB_SB_SB_SA_SA_)
        /*09a4*/ 	.word	0x00000038


	//----- nvinfo : EIATTR_MIN_STACK_SIZE
	.align		4
.L_439:
        /*09a8*/ 	.byte	0x04, 0x12
        /*09aa*/ 	.short	(.L_441 - .L_440)
	.align		4
.L_440:
        /*09ac*/ 	.word	index@(_ZN2at6native38_GLOBAL__N__9a469cfd_6_RNN_cu_eca79a6d6kernel18lstm_cell_backwardIN3c108BFloat16EflLi1EEEvNS_4cuda6detail10TensorInfoIT_T1_EESB_SB_SB_SB_SB_SB_SA_SA_)
        /*09b0*/ 	.word	0x00000000


	//----- nvinfo : EIATTR_MIN_STACK_SIZE
	.align		4
.L_441:
        /*09b4*/ 	.byte	0x04, 0x12
        /*09b6*/ 	.short	(.L_443 - .L_442)
	.align		4
.L_442:
        /*09b8*/ 	.word	index@(_ZN2at6native38_GLOBAL__N__9a469cfd_6_RNN_cu_eca79a6d6kernel18lstm_cell_backwardIN3c108BFloat16EfiLi2EEEvNS_4cuda6detail10TensorInfoIT_T1_EESB_SB_SB_SB_SB_SB_SA_SA_)
        /*09bc*/ 	.word	0x00000000


	//----- nvinfo : EIATTR_MIN_STACK_SIZE
	.align		4
.L_443:
        /*09c0*/ 	.byte	0x04, 0x12
        /*09c2*/ 	.short	(.L_445 - .L_444)
	.align		4
.L_444:
        /*09c4*/ 	.word	index@(_ZN2at6native38_GLOBAL__N__9a469cfd_6_RNN_cu_eca79a6d6kernel18lstm_cell_backwardIN3c108BFloat16EfiLi1EEEvNS_4cuda6detail10TensorInfoIT_T1_EESB_SB_SB_SB_SB_SB_SA_SA_)
        /*09c8*/ 	.word	0x00000000


	//----- nvinfo : EIATTR_MIN_STACK_SIZE
	.align		4
.L_445:
        /*09cc*/ 	.byte	0x04, 0x12
        /*09ce*/ 	.short	(.L_447 - .L_446)
	.align		4
.L_446:
        /*09d0*/ 	.word	index@(_ZN2at6native38_GLOBAL__N__9a469cfd_6_RNN_cu_eca79a6d6kernel18lstm_cell_backwardIN3c104HalfEflLi2EEEvNS_4cuda6detail10TensorInfoIT_T1_EESB_SB_SB_SB_SB_SB_SA_SA_)
        /*09d4*/ 	.word	0x00000038


	//----- nvinfo : EIATTR_MIN_STACK_SIZE
	.align		4
.L_447:
        /*09d8*/ 	.byte	0x04, 0x12
        /*09da*/ 	.short	(.L_449 - .L_448)
	.align		4
.L_448:
        /*09dc*/ 	.word	index@(_ZN2at6native38_GLOBAL__N__9a469cfd_6_RNN_cu_eca79a6d6kernel18lstm_cell_backwardIN3c104HalfEflLi1EEEvNS_4cuda6detail10TensorInfoIT_T1_EESB_SB_SB_SB_SB_SB_SA_SA_)
        /*09e0*/ 	.word	0x00000000


	//----- nvinfo : EIATTR_MIN_STACK_SIZE
	.align		4
.L_449:
        /*09e4*/ 	.byte	0x04, 0x12
        /*09e6*/ 	.short	(.L_451 - .L_450)
	.align		4
.L_450:
        /*09e8*/ 	.word	index@(_ZN2at6native38_GLOBAL__N__9a469cfd_6_RNN_cu_eca79a6d6kernel18lstm_cell_backwardIN3c104HalfEfiLi2EEEvNS_4cuda6detail10TensorInfoIT_T1_EESB_SB_SB_SB_SB_SB_SA_SA_)
        /*09ec*/ 	.word	0x00000000


	//----- nvinfo : EIATTR_MIN_STACK_SIZE
	.align		4
.L_451:
        /*09f0*/ 	.byte	0x04, 0x12
        /*09f2*/ 	.short	(.L_453 - .L_452)
	.align		4
.L_452:
        /*09f4*/ 	.word	index@(_ZN2at6native38_GLOBAL__N__9a469cfd_6_RNN_cu_eca79a6d6kernel18lstm_cell_backwardIN3c104HalfEfiLi1EEEvNS_4cuda6detail10TensorInfoIT_T1_EESB_SB_SB_SB_SB_SB_SA_SA_)
        /*09f8*/ 	.word	0x00000000


	//----- nvinfo : EIATTR_MIN_STACK_SIZE
	.align		4
.L_453:
        /*09fc*/ 	.byte	0x04, 0x12
        /*09fe*/ 	.short	(.L_455 - .L_454)
	.align		4
.L_454:
        /*0a00*/ 	.word	index@(_ZN2at6native38_GLOBAL__N__9a469cfd_6_RNN_cu_eca79a6d6kernel18lstm_cell_backwardIfflLi2EEEvNS_4cuda6detail10TensorInfoIT_T1_EES9_S9_S9_S9_S9_S9_S8_S8_)
        /*0a04*/ 	.word	0x00000020


	//----- nvinfo : EIATTR_MIN_STACK_SIZE
	.align		4
.L_455:
        /*0a08*/ 	.byte	0x04, 0x12
        /*0a0a*/ 	.short	(.L_457 - .L_456)
	.align		4
.L_456:
        /*0a0c*/ 	.word	index@(_ZN2at6native38_GLOBAL__N__9a469cfd_6_RNN_cu_eca79a6d6kernel18lstm_cell_backwardIfflLi1EEEvNS_4cuda6detail10TensorInfoIT_T1_EES9_S9_S9_S9_S9_S9_S8_S8_)
        /*0a10*/ 	.word	0x00000000


	//----- nvinfo : EIATTR_MIN_STACK_SIZE
	.align		4
.L_457:
        /*0a14*/ 	.byte	0x04, 0x12
        /*0a16*/ 	.short	(.L_459 - .L_458)
	.align		4
.L_458:
        /*0a18*/ 	.word	index@(_ZN2at6native38_GLOBAL__N__9a469cfd_6_RNN_cu_eca79a6d6kernel18lstm_cell_backwardIffiLi2EEEvNS_4cuda6detail10TensorInfoIT_T1_EES9_S9_S9_S9_S9_S9_S8_S8_)
        /*0a1c*/ 	.word	0x00000000


	//----- nvinfo : EIATTR_MIN_STACK_SIZE
	.align		4
.L_459:
        /*0a20*/ 	.byte	0x04, 0x12
        /*0a22*/ 	.short	(.L_461 - .L_460)
	.align		4
.L_460:
        /*0a24*/ 	.word	index@(_ZN2at6native38_GLOBAL__N__9a469cfd_6_RNN_cu_eca79a6d6kernel18lstm_cell_backwardIffiLi1EEEvNS_4cuda6detail10TensorInfoIT_T1_EES9_S9_S9_S9_S9_S9_S8_S8_)
        /*0a28*/ 	.word	0x00000000


	//----- nvinfo : EIATTR_MIN_STACK_SIZE
	.align		4
.L_461:
        /*0a2c*/ 	.byte	0x04, 0x12
        /*0a2e*/ 	.short	(.L_463 - .L_462)
	.align		4
.L_462:
        /*0a30*/ 	.word	index@(_ZN2at6native38_GLOBAL__N__9a469cfd_6_RNN_cu_eca79a6d6kernel18lstm_cell_backwardIddlLi2EEEvNS_4cuda6detail10TensorInfoIT_T1_EES9_S9_S9_S9_S9_S9_S8_S8_)
        /*0a34*/ 	.word	0x00000038


	//----- nvinfo : EIATTR_MIN_STACK_SIZE
	.align		4
.L_463:
        /*0a38*/ 	.byte	0x04, 0x12
        /*0a3a*/ 	.short	(.L_465 - .L_464)
	.align		4
.L_464:
        /*0a3c*/ 	.word	index@(_ZN2at6native38_GLOBAL__N__9a469cfd_6_RNN_cu_eca79a6d6kernel18lstm_cell_backwardIddlLi1EEEvNS_4cuda6detail10TensorInfoIT_T1_EES9_S9_S9_S9_S9_S9_S8_S8_)
        /*0a40*/ 	.word	0x00000030


	//----- nvinfo : EIATTR_MIN_STACK_SIZE
	.align		4
.L_465:
        /*0a44*/ 	.byte	0x04, 0x12
        /*0a46*/ 	.short	(.L_467 - .L_466)
	.align		4
.L_466:
        /*0a48*/ 	.word	index@(_ZN2at6native38_GLOBAL__N__9a469cfd_6_RNN_cu_eca79a6d6kernel18lstm_cell_backwardIddiLi2EEEvNS_4cuda6detail10TensorInfoIT_T1_EES9_S9_S9_S9_S9_S9_S8_S8_)
        /*0a4c*/ 	.word	0x00000018


	//----- nvinfo : EIATTR_MIN_STACK_SIZE
	.align		4
.L_467:
        /*0a50*/ 	.byte	0x04, 0x12
        /*0a52*/ 	.short	(.L_469 - .L_468)
	.align		4
.L_468:
        /*0a54*/ 	.word	index@(_ZN2at6native38_GLOBAL__N__9a469cfd_6_RNN_cu_eca79a6d6kernel18lstm_cell_backwardIddiLi1EEEvNS_4cuda6detail10TensorInfoIT_T1_EES9_S9_S9_S9_S9_S9_S8_S8_)
        /*0a58*/ 	.word	0x00000000


	//----- nvinfo : EIATTR_MIN_STACK_SIZE
	.align		4
.L_469:
        /*0a5c*/ 	.byte	0x04, 0x12
        /*0a5e*/ 	.short	(.L_471 - .L_470)
	.align		4
.L_470:
        /*0a60*/ 	.word	index@(_ZN2at6native38_GLOBAL__N__9a469cfd_6_RNN_cu_eca79a6d6kernel17lstm_cell_forwardIN3c108BFloat16EflLi2EEEvNS_4cuda6detail10TensorInfoIT_T1_EESB_SB_SB_SB_SB_SB_SB_SA_SA_)
        /*0a64*/ 	.word	0x00000060


	//----- nvinfo : EIATTR_MIN_STACK_SIZE
	.align		4
.L_471:
        /*0a68*/ 	.byte	0x04, 0x12
        /*0a6a*/ 	.short	(.L_473 - .L_472)
	.align		4
.L_472:
        /*0a6c*/ 	.word	index@(_ZN2at6native38_GLOBAL__N__9a469cfd_6_RNN_cu_eca79a6d6kernel17lstm_cell_forwardIN3c108BFloat16EflLi1EEEvNS_4cuda6detail10TensorInfoIT_T1_EESB_SB_SB_SB_SB_SB_SB_SA_SA_)
        /*0a70*/ 	.word	0x00000000


	//----- nvinfo : EIATTR_MIN_STACK_SIZE
	.align		4
.L_473:
        /*0a74*/ 	.byte	0x04, 0x12
        /*0a76*/ 	.short	(.L_475 - .L_474)
	.align		4
.L_474:
        /*0a78*/ 	.word	index@(_ZN2at6native38_GLOBAL__N__9a469cfd_6_RNN_cu_eca79a6d6kernel17lstm_cell_forwardIN3c108BFloat16EfiLi2EEEvNS_4cuda6detail10TensorInfoIT_T1_EESB_SB_SB_SB_SB_SB_SB_SA_SA_)
        /*0a7c*/ 	.word	0x00000010


	//----- nvinfo : EIATTR_MIN_STACK_SIZE
	.align		4
.L_475:
        /*0a80*/ 	.byte	0x04, 0x12
        /*0a82*/ 	.short	(.L_477 - .L_476)
	.align		4
.L_476:
        /*0a84*/ 	.word	index@(_ZN2at6native38_GLOBAL__N__9a469cfd_6_RNN_cu_eca79a6d6kernel17lstm_cell_forwardIN3c108BFloat16EfiLi1EEEvNS_4cuda6detail10TensorInfoIT_T1_EESB_SB_SB_SB_SB_SB_SB_SA_SA_)
        /*0a88*/ 	.word	0x00000000


	//----- nvinfo : EIATTR_MIN_STACK_SIZE
	.align		4
.L_477:
        /*0a8c*/ 	.byte	0x04, 0x12
        /*0a8e*/ 	.short	(.L_479 - .L_478)
	.align		4
.L_478:
        /*0a90*/ 	.word	index@(_ZN2at6native38_GLOBAL__N__9a469cfd_6_RNN_cu_eca79a6d6kernel17lstm_cell_forwardIN3c104HalfEflLi2EEEvNS_4cuda6detail10TensorInfoIT_T1_EESB_SB_SB_SB_SB_SB_SB_SA_SA_)
        /*0a94*/ 	.word	0x00000060


	//----- nvinfo : EIATTR_MIN_STACK_SIZE
	.align		4
.L_479:
        /*0a98*/ 	.byte	0x04, 0x12
        /*0a9a*/ 	.short	(.L_481 - .L_480)
	.align		4
.L_480:
        /*0a9c*/ 	.word	index@(_ZN2at6native38_GLOBAL__N__9a469cfd_6_RNN_cu_eca79a6d6kernel17lstm_cell_forwardIN3c104HalfEflLi1EEEvNS_4cuda6detail10TensorInfoIT_T1_EESB_SB_SB_SB_SB_SB_SB_SA_SA_)
        /*0aa0*/ 	.word	0x00000000


	//----- nvinfo : EIATTR_MIN_STACK_SIZE
	.align		4
.L_481:
        /*0aa4*/ 	.byte	0x04, 0x12
        /*0aa6*/ 	.short	(.L_483 - .L_482)
	.align		4
.L_482:
        /*0aa8*/ 	.word	index@(_ZN2at6native38_GLOBAL__N__9a469cfd_6_RNN_cu_eca79a6d6kernel17lstm_cell_forwardIN3c104HalfEfiLi2EEEvNS_4cuda6detail10TensorInfoIT_T1_EESB_SB_SB_SB_SB_SB_SB_SA_SA_)
        /*0aac*/ 	.word	0x00000010


	//----- nvinfo : EIATTR_MIN_STACK_SIZE
	.align		4
.L_483:
        /*0ab0*/ 	.byte	0x04, 0x12
        /*0ab2*/ 	.short	(.L_485 - .L_484)
	.align		4
.L_484:
        /*0ab4*/ 	.word	index@(_ZN2at6native38_GLOBAL__N__9a469cfd_6_RNN_cu_eca79a6d6kernel17lstm_cell_forwardIN3c104HalfEfiLi1EEEvNS_4cuda6detail10TensorInfoIT_T1_EESB_SB_SB_SB_SB_SB_SB_SA_SA_)
        /*0ab8*/ 	.word	0x00000000


	//----- nvinfo : EIATTR_MIN_STACK_SIZE
	.align		4
.L_485:
        /*0abc*/ 	.byte	0x04, 0x12
        /*0abe*/ 	.short	(.L_487 - .L_486)
	.align		4
.L_486:
        /*0ac0*/ 	.word	index@(_ZN2at6native38_GLOBAL__N__9a469cfd_6_RNN_cu_eca79a6d6kernel17lstm_cell_forwardIfflLi2EEEvNS_4cuda6detail10TensorInfoIT_T1_EES9_S9_S9_S9_S9_S9_S9_S8_S8_)
        /*0ac4*/ 	.word	0x00000038


	//----- nvinfo : EIATTR_MIN_STACK_SIZE
	.align		4
.L_487:
        /*0ac8*/ 	.byte	0x04, 0x12
        /*0aca*/ 	.short	(.L_489 - .L_488)
	.align		4
.L_488:
        /*0acc*/ 	.word	index@(_ZN2at6native38_GLOBAL__N__9a469cfd_6_RNN_cu_eca79a6d6kernel17lstm_cell_forwardIfflLi1EEEvNS_4cuda6detail10TensorInfoIT_T1_EES9_S9_S9_S9_S9_S9_S9_S8_S8_)
        /*0ad0*/ 	.word	0x00000000


	//----- nvinfo : EIATTR_MIN_STACK_SIZE
	.align		4
.L_489:
        /*0ad4*/ 	.byte	0x04, 0x12
        /*0ad6*/ 	.short	(.L_491 - .L_490)
	.align		4
.L_490:
        /*0ad8*/ 	.word	index@(_ZN2at6native38_GLOBAL__N__9a469cfd_6_RNN_cu_eca79a6d6kernel17lstm_cell_forwardIffiLi2EEEvNS_4cuda6detail10TensorInfoIT_T1_EES9_S9_S9_S9_S9_S9_S9_S8_S8_)
        /*0adc*/ 	.word	0x00000020


	//----- nvinfo : EIATTR_MIN_STACK_SIZE
	.align		4
.L_491:
        /*0ae0*/ 	.byte	0x04, 0x12
        /*0ae2*/ 	.short	(.L_493 - .L_492)
	.align		4
.L_492:
        /*0ae4*/ 	.word	index@(_ZN2at6native38_GLOBAL__N__9a469cfd_6_RNN_cu_eca79a6d6kernel17lstm_cell_forwardIffiLi1EEEvNS_4cuda6detail10TensorInfoIT_T1_EES9_S9_S9_S9_S9_S9_S9_S8_S8_)
        /*0ae8*/ 	.word	0x00000000


	//----- nvinfo : EIATTR_MIN_STACK_SIZE
	.align		4
.L_493:
        /*0aec*/ 	.byte	0x04, 0x12
        /*0aee*/ 	.short	(.L_495 - .L_494)
	.align		4
.L_494:
        /*0af0*/ 	.word	index@(_ZN2at6native38_GLOBAL__N__9a469cfd_6_RNN_cu_eca79a6d6kernel17lstm_cell_forwardIddlLi2EEEvNS_4cuda6detail10TensorInfoIT_T1_EES9_S9_S9_S9_S9_S9_S9_S8_S8_)
        /*0af4*/ 	.word	0x00000070


	//----- nvinfo : EIATTR_MIN_STACK_SIZE
	.align		4
.L_495:
        /*0af8*/ 	.byte	0x04, 0x12
        /*0afa*/ 	.short	(.L_497 - .L_496)
	.align		4
.L_496:
        /*0afc*/ 	.word	index@(_ZN2at6native38_GLOBAL__N__9a469cfd_6_RNN_cu_eca79a6d6kernel17lstm_cell_forwardIddlLi1EEEvNS_4cuda6detail10TensorInfoIT_T1_EES9_S9_S9_S9_S9_S9_S9_S8_S8_)
        /*0b00*/ 	.word	0x00000058


	//----- nvinfo : EIATTR_MIN_STACK_SIZE
	.align		4
.L_497:
        /*0b04*/ 	.byte	0x04, 0x12
        /*0b06*/ 	.short	(.L_499 - .L_498)
	.align		4
.L_498:
        /*0b08*/ 	.word	index@(_ZN2at6native38_GLOBAL__N__9a469cfd_6_RNN_cu_eca79a6d6kernel17lstm_cell_forwardIddiLi2EEEvNS_4cuda6detail10TensorInfoIT_T1_EES9_S9_S9_S9_S9_S9_S9_S8_S8_)
        /*0b0c*/ 	.word	0x00000078


	//----- nvinfo : EIATTR_MIN_STACK_SIZE
	.align		4
.L_499:
        /*0b10*/ 	.byte	0x04, 0x12
        /*0b12*/ 	.short	(.L_501 - .L_500)
	.align		4
.L_500:
        /*0b14*/ 	.word	index@(_ZN2at6native38_GLOBAL__N__9a469cfd_6_RNN_cu_eca79a6d6kernel17lstm_cell_forwardIddiLi1EEEvNS_4cuda6detail10TensorInfoIT_T1_EES9_S9_S9_S9_S9_S9_S9_S8_S8_)
        /*0b18*/ 	.word	0x00000028
.L_501:


//--------------------- .nv.compat                --------------------------
	.section	.nv.compat,"",@"SHT_CUDA_COMPAT_INFO"
	.align	4
        /*0000*/ 	.byte	0x02, 0x09, 0x00, 0x00, 0x02, 0x02, 0x01, 0x00, 0x02, 0x05, 0x05, 0x00, 0x03, 0x07, 0x01, 0x01
        /*0010*/ 	.byte	0x02, 0x03, 0x00, 0x00, 0x02, 0x06, 0x01, 0x00, 0x04, 0x0b, 0x08, 0x00, 0x00, 0x00, 0x00, 0x00
        /*0020*/ 	.byte	0x00, 0x00, 0x00, 0x00


//--------------------- .nv.info._ZN2at6native38_GLOBAL__N__9a469cfd_6_RNN_cu_eca79a6d6kernel17gru_cell_backwardIN3c108BFloat16EflLi2EEEvNS_4cuda6detail10TensorInfoIT_T1_EESB_SB_SB_SB_SA_SA_ --------------------------
	.section	.nv.info._ZN2at6native38_GLOBAL__N__9a469cfd_6_RNN_cu_eca79a6d6kernel17gru_cell_backwardIN3c108BFloat16EflLi2EEEvNS_4cuda6detail10TensorInfoIT_T1_EESB_SB_SB_SB_SA_SA_,"",@"SHT_CUDA_INFO"
	.sectionflags	@""
	.align	4


	//----- nvinfo : EIATTR_CUDA_API_VERSION
	.align		4
        /*0000*/ 	.byte	0x04, 0x37
        /*0002*/ 	.short	(.L_503 - .L_502)
.L_502:
        /*0004*/ 	.word	0x00000082


	//----- nvinfo : EIATTR_KPARAM_INFO
	.align		4
.L_503:
        /*0008*/ 	.byte	0x04, 0x17
        /*000a*/ 	.short	(.L_505 - .L_504)
.L_504:
        /*000c*/ 	.word	0x00000000
        /*0010*/ 	.short	0x0006
        /*0012*/ 	.short	0x0828
        /*0014*/ 	.byte	0x00, 0xf0, 0x21, 0x00


	//----- nvinfo : EIATTR_KPARAM_INFO
	.align		4
.L_505:
        /*0018*/ 	.byte	0x04, 0x17
        /*001a*/ 	.short	(.L_507 - .L_506)
.L_506:
        /*001c*/ 	.word	0x00000000
        /*0020*/ 	.short	0x0005
        /*0022*/ 	.short	0x0820
        /*0024*/ 	.byte	0x00, 0xf0, 0x21, 0x00


	//----- nvinfo : EIATTR_KPARAM_INFO
	.align		4
.L_507:
        /*0028*/ 	.byte	0x04, 0x17
        /*002a*/ 	.short	(.L_509 - .L_508)
.L_508:
        /*002c*/ 	.word	0x00000000
        /*0030*/ 	.short	0x0004
        /*0032*/ 	.short	0x0680
        /*0034*/ 	.byte	0x00, 0xf0, 0x81, 0x06


	//----- nvinfo : EIATTR_KPARAM_INFO
	.align		4
.L_509:
        /*0038*/ 	.byte	0x04, 0x17
        /*003a*/ 	.short	(.L_511 - .L_510)
.L_510:
        /*003c*/ 	.word	0x00000000
        /*0040*/ 	.short	0x0003
        /*0042*/ 	.short	0x04e0
        /*0044*/ 	.byte	0x00, 0xf0, 0x81, 0x06


	//----- nvinfo : EIATTR_KPARAM_INFO
	.align		4
.L_511:
        /*0048*/ 	.byte	0x04, 0x17
        /*004a*/ 	.short	(.L_513 - .L_512)
.L_512:
        /*004c*/ 	.word	0x00000000
        /*0050*/ 	.short	0x0002
        /*0052*/ 	.short	0x0340
        /*0054*/ 	.byte	0x00, 0xf0, 0x81, 0x06


	//----- nvinfo : EIATTR_KPARAM_INFO
	.align		4
.L_513:
        /*0058*/ 	.byte	0x04, 0x17
        /*005a*/ 	.short	(.L_515 - .L_514)
.L_514:
        /*005c*/ 	.word	0x00000000
        /*0060*/ 	.short	0x0001
        /*0062*/ 	.short	0x01a0
        /*0064*/ 	.byte	0x00, 0xf0, 0x81, 0x06


	//----- nvinfo : EIATTR_KPARAM_INFO
	.align		4
.L_515:
        /*0068*/ 	.byte	0x04, 0x17
        /*006a*/ 	.short	(.L_517 - .L_516)
.L_516:
        /*006c*/ 	.word	0x00000000
        /*0070*/ 	.short	0x0000
        /*0072*/ 	.short	0x0000
        /*0074*/ 	.byte	0x00, 0xf0, 0x81, 0x06


	//----- nvinfo : EIATTR_SPARSE_MMA_MASK
	.align		4
.L_517:
        /*0078*/ 	.byte	0x03, 0x50
        /*007a*/ 	.short	0x0000


	//----- nvinfo : EIATTR_MAXREG_COUNT
	.align		4
        /*007c*/ 	.byte	0x03, 0x1b
        /*007e*/ 	.short	0x0020


	//----- nvinfo : EIATTR_ANNOTATIONS
	.align		4
        /*0080*/ 	.byte	0x04, 0x55
        /*0082*/ 	.short	(.L_519 - .L_518)


	//   ....[0]....
.L_518:
        /*0084*/ 	.word	0x00000001
        /*0088*/ 	.byte	0x20, 0x02, 0x00, 0x00, 0x01, 0x00, 0x00, 0x00, 0xd0, 0x0a, 0x00, 0x00, 0x01, 0x00, 0x00, 0x00
        /*0098*/ 	.byte	0x20, 0x1c, 0x00, 0x00, 0x01, 0x00, 0x00, 0x00, 0x30, 0x25, 0x00, 0x00, 0x01, 0x00, 0x00, 0x00
        /*00a8*/ 	.byte	0x40, 0x25, 0x00, 0x00


	//----- nvinfo : EIATTR_MERCURY_ISA_VERSION
	.align		4
.L_519:
        /*00ac*/ 	.byte	0x03, 0x5f
        /*00ae*/ 	.short	0x0101


	//----- nvinfo : EIATTR_EXIT_INSTR_OFFSETS
	.align		4
        /*00b0*/ 	.byte	0x04, 0x1c
        /*00b2*/ 	.short	(.L_521 - .L_520)


	//   ....[0]....
.L_520:
        /*00b4*/ 	.word	0x00000090


	//   ....[1]....
        /*00b8*/ 	.word	0x00003980


	//----- nvinfo : EIATTR_MAX_THREADS
	.align		4
.L_521:
        /*00bc*/ 	.byte	0x04, 0x05
        /*00be*/ 	.short	(.L_523 - .L_522)
.L_522:
        /*00c0*/ 	.word	0x00000200
        /*00c4*/ 	.word	0x00000001
        /*00c8*/ 	.word	0x00000001


	//----- nvinfo : EIATTR_CRS_STACK_SIZE
	.align		4
.L_523:
        /*00cc*/ 	.byte	0x04, 0x1e
        /*00ce*/ 	.short	(.L_525 - .L_524)
.L_524:
        /*00d0*/ 	.word	0x00000000


	//----- nvinfo : EIATTR_CBANK_PARAM_SIZE
	.align		4
.L_525:
        /*00d4*/ 	.byte	0x03, 0x19
        /*00d6*/ 	.short	0x0830


	//----- nvinfo : EIATTR_PARAM_CBANK
	.align		4
        /*00d8*/ 	.byte	0x04, 0x0a
        /*00da*/ 	.short	(.L_527 - .L_526)
	.align		4
.L_526:
        /*00dc*/ 	.word	index@(.nv.constant0._ZN2at6native38_GLOBAL__N__9a469cfd_6_RNN_cu_eca79a6d6kernel17gru_cell_backwardIN3c108BFloat16EflLi2EEEvNS_4cuda6detail10TensorInfoIT_T1_EESB_SB_SB_SB_SA_SA_)
        /*00e0*/ 	.short	0x0210
        /*00e2*/ 	.short	0x0830


	//----- nvinfo : EIATTR_SW_WAR
	.align		4
.L_527:
        /*00e4*/ 	.byte	0x04, 0x36
        /*00e6*/ 	.short	(.L_529 - .L_528)
.L_528:
        /*00e8*/ 	.word	0x00000008
.L_529:


//--------------------- .nv.info._ZN2at6native38_GLOBAL__N__9a469cfd_6_RNN_cu_eca79a6d6kernel17gru_cell_backwardIN3c108BFloat16EflLi1EEEvNS_4cuda6detail10TensorInfoIT_T1_EESB_SB_SB_SB_SA_SA_ --------------------------
	.section	.nv.info._ZN2at6native38_GLOBAL__N__9a469cfd_6_RNN_cu_eca79a6d6kernel17gru_cell_backwardIN3c108BFloat16EflLi1EEEvNS_4cuda6detail10TensorInfoIT_T1_EESB_SB_SB_SB_SA_SA_,"",@"SHT_CUDA_INFO"
	.sectionflags	@""
	.align	4


	//----- nvinfo : EIATTR_CUDA_API_VERSION
	.align		4
        /*0000*/ 	.byte	0x04, 0x37
        /*0002*/ 	.short	(.L_531 - .L_530)
.L_530:
        /*0004*/ 	.word	0x00000082


	//----- nvinfo : EIATTR_KPARAM_INFO
	.align		4
.L_531:
        /*0008*/ 	.byte	0x04, 0x17
        /*000a*/ 	.short	(.L_533 - .L_532)
.L_532:
        /*000c*/ 	.word	0x00000000
        /*0010*/ 	.short	0x0006
        /*0012*/ 	.short	0x0828
        /*0014*/ 	.byte	0x00, 0xf0, 0x21, 0x00


	//----- nvinfo : EIATTR_KPARAM_INFO
	.align		4
.L_533:
        /*0018*/ 	.byte	0x04, 0x17
        /*001a*/ 	.short	(.L_535 - .L_534)
.L_534:
        /*001c*/ 	.word	0x00000000
        /*0020*/ 	.short	0x0005
        /*0022*/ 	.short	0x0820
        /*0024*/ 	.byte	0x00, 0xf0, 0x21, 0x00


	//----- nvinfo : EIATTR_KPARAM_INFO
	.align		4
.L_535:
        /*0028*/ 	.byte	0x04, 0x17
        /*002a*/ 	.short	(.L_537 - .L_536)
.L_536:
        /*002c*/ 	.word	0x00000000
        /*0030*/ 	.short	0x0004
        /*0032*/ 	.short	0x0680
        /*0034*/ 	.byte	0x00, 0xf0, 0x81, 0x06


	//----- nvinfo : EIATTR_KPARAM_INFO
	.align		4
.L_537:
        /*0038*/ 	.byte	0x04, 0x17
        /*003a*/ 	.short	(.L_539 - .L_538)
.L_538:
        /*003c*/ 	.word	0x00000000
        /*0040*/ 	.short	0x0003
        /*0042*/ 	.short	0x04e0
        /*0044*/ 	.byte	0x00, 0xf0, 0x81, 0x06


	//----- nvinfo : EIATTR_KPARAM_INFO
	.align		4
.L_539:
        /*0048*/ 	.byte	0x04, 0x17
        /*004a*/ 	.short	(.L_541 - .L_540)
.L_540:
        /*004c*/ 	.word	0x00000000
        /*0050*/ 	.short	0x0002
        /*0052*/ 	.short	0x0340
        /*0054*/ 	.byte	0x00, 0xf0, 0x81, 0x06


	//----- nvinfo : EIATTR_KPARAM_INFO
	.align		4
.L_541:
        /*0058*/ 	.byte	0x04, 0x17
        /*005a*/ 	.short	(.L_543 - .L_542)
.L_542:
        /*005c*/ 	.word	0x00000000
        /*0060*/ 	.short	0x0001
        /*0062*/ 	.short	0x01a0
        /*0064*/ 	.byte	0x00, 0xf0, 0x81, 0x06


	//----- nvinfo : EIATTR_KPARAM_INFO
	.align		4
.L_543:
        /*0068*/ 	.byte	0x04, 0x17
        /*006a*/ 	.short	(.L_545 - .L_544)
.L_544:
        /*006c*/ 	.word	0x00000000
        /*0070*/ 	.short	0x0000
        /*0072*/ 	.short	0x0000
        /*0074*/ 	.byte	0x00, 0xf0, 0x81, 0x06


	//----- nvinfo : EIATTR_SPARSE_MMA_MASK
	.align		4
.L_545:
        /*0078*/ 	.byte	0x03, 0x50
        /*007a*/ 	.short	0x0000


	//----- nvinfo : EIATTR_MAXREG_COUNT
	.align		4
        /*007c*/ 	.byte	0x03, 0x1b
        /*007e*/ 	.short	0x0020


	//----- nvinfo : EIATTR_MERCURY_ISA_VERSION
	.align		4
        /*0080*/ 	.byte	0x03, 0x5f
        /*0082*/ 	.short	0x0101


	//----- nvinfo : EIATTR_EXIT_INSTR_OFFSETS
	.align		4
        /*0084*/ 	.byte	0x04, 0x1c
        /*0086*/ 	.short	(.L_547 - .L_546)


	//   ....[0]....
.L_546:
        /*0088*/ 	.word	0x00000080


	//   ....[1]....
        /*008c*/ 	.word	0x00000cb0


	//----- nvinfo : EIATTR_MAX_THREADS
	.align		4
.L_547:
        /*0090*/ 	.byte	0x04, 0x05
        /*0092*/ 	.short	(.L_549 - .L_548)
.L_548:
        /*0094*/ 	.word	0x00000200
        /*0098*/ 	.word	0x00000001
        /*009c*/ 	.word	0x00000001


	//----- nvinfo : EIATTR_CRS_STACK_SIZE
	.align		4
.L_549:
        /*00a0*/ 	.byte	0x04, 0x1e
        /*00a2*/ 	.short	(.L_551 - .L_550)
.L_550:
        /*00a4*/ 	.word	0x00000000


	//----- nvinfo : EIATTR_CBANK_PARAM_SIZE
	.align		4
.L_551:
        /*00a8*/ 	.byte	0x03, 0x19
        /*00aa*/ 	.short	0x0830


	//----- nvinfo : EIATTR_PARAM_CBANK
	.align		4
        /*00ac*/ 	.byte	0x04, 0x0a
        /*00ae*/ 	.short	(.L_553 - .L_552)
	.align		4
.L_552:
        /*00b0*/ 	.word	index@(.nv.constant0._ZN2at6native38_GLOBAL__N__9a469cfd_6_RNN_cu_eca79a6d6kernel17gru_cell_backwardIN3c108BFloat16EflLi1EEEvNS_4cuda6detail10TensorInfoIT_T1_EESB_SB_SB_SB_SA_SA_)
        /*00b4*/ 	.short	0x0210
        /*00b6*/ 	.short	0x0830


	//----- nvinfo : EIATTR_SW_WAR
	.align		4
.L_553:
        /*00b8*/ 	.byte	0x04, 0x36
        /*00ba*/ 	.short	(.L_555 - .L_554)
.L_554:
        /*00bc*/ 	.word	0x00000008
.L_555:


//--------------------- .nv.info._ZN2at6native38_GLOBAL__N__9a469cfd_6_RNN_cu_eca79a6d6kernel17gru_cell_backwardIN3c108BFloat16EfiLi2EEEvNS_4cuda6detail10TensorInfoIT_T1_EESB_SB_SB_SB_SA_SA_ --------------------------
	.section	.nv.info._ZN2at6native38_GLOBAL__N__9a469cfd_6_RNN_cu_eca79a6d6kernel17gru_cell_backwardIN3c108BFloat16EfiLi2EEEvNS_4cuda6detail10TensorInfoIT_T1_EESB_SB_SB_SB_SA_SA_,"",@"SHT_CUDA_INFO"
	.sectionflags	@""
	.align	4


	//----- nvinfo : EIATTR_CUDA_API_VERSION
	.align		4
        /*0000*/ 	.byte	0x04, 0x37
        /*0002*/ 	.short	(.L_557 - .L_556)
.L_556:
        /*0004*/ 	.word	0x00000082


	//----- nvinfo : EIATTR_KPARAM_INFO
	.align		4
.L_557:
        /*0008*/ 	.byte	0x04, 0x17
        /*000a*/ 	.short	(.L_559 - .L_558)
.L_558:
        /*000c*/ 	.word	0x00000000
        /*0010*/ 	.short	0x0006
        /*0012*/ 	.short	0x043c
        /*0014*/ 	.byte	0x00, 0xf0, 0x11, 0x00


	//----- nvinfo : EIATTR_KPARAM_INFO
	.align		4
.L_559:
        /*0018*/ 	.byte	0x04, 0x17
        /*001a*/ 	.short	(.L_561 - .L_560)
.L_560:
        /*001c*/ 	.word	0x00000000
        /*0020*/ 	.short	0x0005
        /*0022*/ 	.short	0x0438
        /*0024*/ 	.byte	0x00, 0xf0, 0x11, 0x00


	//----- nvinfo : EIATTR_KPARAM_INFO
	.align		4
.L_561:
        /*0028*/ 	.byte	0x04, 0x17
        /*002a*/ 	.short	(.L_563 - .L_562)
.L_562:
        /*002c*/ 	.word	0x00000000
        /*0030*/ 	.short	0x0004
        /*0032*/ 	.short	0x0360
        /*0034*/ 	.byte	0x00, 0xf0, 0x61, 0x03


	//----- nvinfo : EIATTR_KPARAM_INFO
	.align		4
.L_563:
        /*0038*/ 	.byte	0x04, 0x17
        /*003a*/ 	.short	(.L_565 - .L_564)
.L_564:
        /*003c*/ 	.word	0x00000000
        /*0040*/ 	.short	0x0003
        /*0042*/ 	.short	0x0288
        /*0044*/ 	.byte	0x00, 0xf0, 0x61, 0x03


	//----- nvinfo : EIATTR_KPARAM_INFO
	.align		4
.L_565:
        /*0048*/ 	.byte	0x04, 0x17
        /*004a*/ 	.short	(.L_567 - .L_566)
.L_566:
        /*004c*/ 	.word	0x00000000
        /*0050*/ 	.short	0x0002
        /*0052*/ 	.short	0x01b0
        /*0054*/ 	.byte	0x00, 0xf0, 0x61, 0x03


	//----- nvinfo : EIATTR_KPARAM_INFO
	.align		4
.L_567:
        /*0058*/ 	.byte	0x04, 0x17
        /*005a*/ 	.short	(.L_569 - .L_568)
.L_568:
        /*005c*/ 	.word	0x00000000
        /*0060*/ 	.short	0x0001
        /*0062*/ 	.short	0x00d8
        /*0064*/ 	.byte	0x00, 0xf0, 0x61, 0x03


	//----- nvinfo : EIATTR_KPARAM_INFO
	.align		4
.L_569:
        /*0068*/ 	.byte	0x04, 0x17
        /*006a*/ 	.short	(.L_571 - .L_570)
.L_570:
        /*006c*/ 	.word	0x00000000
        /*0070*/ 	.short	0x0000
        /*0072*/ 	.short	0x0000
        /*0074*/ 	.byte	0x00, 0xf0, 0x61, 0x03


	//----- nvinfo : EIATTR_SPARSE_MMA_MASK
	.align		4
.L_571:
        /*0078*/ 	.byte	0x03, 0x50
        /*007a*/ 	.short	0x0000


	//----- nvinfo : EIATTR_MAXREG_COUNT
	.align		4
        /*007c*/ 	.byte	0x03, 0x1b
        /*007e*/ 	.short	0x0020


	//----- nvinfo : EIATTR_MERCURY_ISA_VERSION
	.align		4
        /*0080*/ 	.byte	0x03, 0x5f
        /*0082*/ 	.short	0x0101


	//----- nvinfo : EIATTR_EXIT_INSTR_OFFSETS
	.align		4
        /*0084*/ 	.byte	0x04, 0x1c
        /*0086*/ 	.short	(.L_573 - .L_572)


	//   ....[0]....
.L_572:
        /*0088*/ 	.word	0x00000070


	//   ....[1]....
        /*008c*/ 	.word	0x00001950


	//----- nvinfo : EIATTR_MAX_THREADS
	.align		4
.L_573:
        /*0090*/ 	.byte	0x04, 0x05
        /*0092*/ 	.short	(.L_575 - .L_574)
.L_574:
        /*0094*/ 	.word	0x00000200
        /*0098*/ 	.word	0x00000001
        /*009c*/ 	.word	0x00000001


	//----- nvinfo : EIATTR_CRS_STACK_SIZE
	.align		4
.L_575:
        /*00a0*/ 	.byte	0x04, 0x1e
        /*00a2*/ 	.short	(.L_577 - .L_576)
.L_576:
        /*00a4*/ 	.word	0x00000000


	//----- nvinfo : EIATTR_CBANK_PARAM_SIZE
	.align		4
.L_577:
        /*00a8*/ 	.byte	0x03, 0x19
        /*00aa*/ 	.short	0x0440


	//----- nvinfo : EIATTR_PARAM_CBANK
	.align		4
        /*00ac*/ 	.byte	0x04, 0x0a
        /*00ae*/ 	.short	(.L_579 - .L_578)
	.align		4
.L_578:
        /*00b0*/ 	.word	index@(.nv.constant0._ZN2at6native38_GLOBAL__N__9a469cfd_6_RNN_cu_eca79a6d6kernel17gru_cell_backwardIN3c108BFloat16EfiLi2EEEvNS_4cuda6detail10TensorInfoIT_T1_EESB_SB_SB_SB_SA_SA_)
        /*00b4*/ 	.short	0x0210
        /*00b6*/ 	.short	0x0440


	//----- nvinfo : EIATTR_SW_WAR
	.align		4
.L_579:
        /*00b8*/ 	.byte	0x04, 0x36
        /*00ba*/ 	.short	(.L_581 - .L_580)
.L_580:
        /*00bc*/ 	.word	0x00000008
.L_581:


//--------------------- .nv.info._ZN2at6native38_GLOBAL__N__9a469cfd_6_RNN_cu_eca79a6d6kernel17gru_cell_backwardIN3c108BFloat16EfiLi1EEEvNS_4cuda6detail10TensorInfoIT_T1_EESB_SB_SB_SB_SA_SA_ --------------------------
	.section	.nv.info._ZN2at6native38_GLOBAL__N__9a469cfd_6_RNN_cu_eca79a6d6kernel17gru_cell_backwardIN3c108BFloat16EfiLi1EEEvNS_4cuda6detail10TensorInfoIT_T1_EESB_SB_SB_SB_SA_SA_,"",@"SHT_CUDA_INFO"
	.sectionflags	@""
	.align	4


	//----- nvinfo : EIATTR_CUDA_API_VERSION
	.align		4
        /*0000*/ 	.byte	0x04, 0x37
        /*0002*/ 	.short	(.L_583 - .L_582)
.L_582:
        /*0004*/ 	.word	0x00000082


	//----- nvinfo : EIATTR_KPARAM_INFO
	.align		4
.L_583:
        /*0008*/ 	.byte	0x04, 0x17
        /*000a*/ 	.short	(.L_585 - .L_584)
.L_584:
        /*000c*/ 	.word	0x00000000
        /*0010*/ 	.short	0x0006
        /*0012*/ 	.short	0x043c
        /*0014*/ 	.byte	0x00, 0xf0, 0x11, 0x00


	//----- nvinfo : EIATTR_KPARAM_INFO
	.align		4
.L_585:
        /*0018*/ 	.byte	0x04, 0x17
        /*001a*/ 	.short	(.L_587 - .L_586)
.L_586:
        /*001c*/ 	.word	0x00000000
        /*0020*/ 	.short	0x0005
        /*0022*/ 	.short	0x0438
        /*0024*/ 	.byte	0x00, 0xf0, 0x11, 0x00


	//----- nvinfo : EIATTR_KPARAM_INFO
	.align		4
.L_587:
        /*0028*/ 	.byte	0x04, 0x17
        /*002a*/ 	.short	(.L_589 - .L_588)
.L_588:
        /*002c*/ 	.word	0x00000000
        /*0030*/ 	.short	0x0004
        /*0032*/ 	.short	0x0360
        /*0034*/ 	.byte	0x00, 0xf0, 0x61, 0x03


	//----- nvinfo : EIATTR_KPARAM_INFO
	.align		4
.L_589:
        /*0038*/ 	.byte	0x04, 0x17
        /*003a*/ 	.short	(.L_591 - .L_590)
.L_590:
        /*003c*/ 	.word	0x00000000
        /*0040*/ 	.short	0x0003
        /*0042*/ 	.short	0x0288
        /*0044*/ 	.byte	0x00, 0xf0, 0x61, 0x03


	//----- nvinfo : EIATTR_KPARAM_INFO
	.align		4
.L_591:
        /*0048*/ 	.byte	0x04, 0x17
        /*004a*/ 	.short	(.L_593 - .L_592)
.L_592:
        /*004c*/ 	.word	0x00000000
        /*0050*/ 	.short	0x0002
        /*0052*/ 	.short	0x01b0
        /*0054*/ 	.byte	0x00, 0xf0, 0x61, 0x03


	//----- nvinfo : EIATTR_KPARAM_INFO
	.align		4
.L_593:
        /*0058*/ 	.byte	0x04, 0x17
        /*005a*/ 	.short	(.L_595 - .L_594)
.L_594:
        /*005c*/ 	.word	0x00000000
        /*0060*/ 	.short	0x0001
        /*0062*/ 	.short	0x00d8
        /*0064*/ 	.byte	0x00, 0xf0, 0x61, 0x03


	//----- nvinfo : EIATTR_KPARAM_INFO
	.align		4
.L_595:
        /*0068*/ 	.byte	0x04, 0x17
        /*006a*/ 	.short	(.L_597 - .L_596)
.L_596:
        /*006c*/ 	.word	0x00000000
        /*0070*/ 	.short	0x0000
        /*0072*/ 	.short	0x0000
        /*0074*/ 	.byte	0x00, 0xf0, 0x61, 0x03


	//----- nvinfo : EIATTR_SPARSE_MMA_MASK
	.align		4
.L_597:
        /*0078*/ 	.byte	0x03, 0x50
        /*007a*/ 	.short	0x0000


	//----- nvinfo : EIATTR_MAXREG_COUNT
	.align		4
        /*007c*/ 	.byte	0x03, 0x1b
        /*007e*/ 	.short	0x0020


	//----- nvinfo : EIATTR_MERCURY_ISA_VERSION
	.align		4
        /*0080*/ 	.byte	0x03, 0x5f
        /*0082*/ 	.short	0x0101


	//----- nvinfo : EIATTR_EXIT_INSTR_OFFSETS
	.align		4
        /*0084*/ 	.byte	0x04, 0x1c
        /*0086*/ 	.short	(.L_599 - .L_598)


	//   ....[0]....
.L_598:
        /*0088*/ 	.word	0x00000070


	//   ....[1]....
        /*008c*/ 	.word	0x00000790


	//----- nvinfo : EIATTR_MAX_THREADS
	.align		4
.L_599:
        /*0090*/ 	.byte	0x04, 0x05
        /*0092*/ 	.short	(.L_601 - .L_600)
.L_600:
        /*0094*/ 	.word	0x00000200
        /*0098*/ 	.word	0x00000001
        /*009c*/ 	.word	0x00000001


	//----- nvinfo : EIATTR_CRS_STACK_SIZE
	.align		4
.L_601:
        /*00a0*/ 	.byte	0x04, 0x1e
        /*00a2*/ 	.short	(.L_603 - .L_602)
.L_602:
        /*00a4*/ 	.word	0x00000000


	//----- nvinfo : EIATTR_CBANK_PARAM_SIZE
	.align		4
.L_603:
        /*00a8*/ 	.byte	0x03, 0x19
        /*00aa*/ 	.short	0x0440


	//----- nvinfo : EIATTR_PARAM_CBANK
	.align		4
        /*00ac*/ 	.byte	0x04, 0x0a
        /*00ae*/ 	.short	(.L_605 - .L_604)
	.align		4
.L_604:
        /*00b0*/ 	.word	index@(.nv.constant0._ZN2at6native38_GLOBAL__N__9a469cfd_6_RNN_cu_eca79a6d6kernel17gru_cell_backwardIN3c108BFloat16EfiLi1EEEvNS_4cuda6detail10TensorInfoIT_T1_EESB_SB_SB_SB_SA_SA_)
        /*00b4*/ 	.short	0x0210
        /*00b6*/ 	.short	0x0440


	//----- nvinfo : EIATTR_SW_WAR
	.align		4
.L_605:
        /*00b8*/ 	.byte	0x04, 0x36
        /*00ba*/ 	.short	(.L_607 - .L_606)
.L_606:
        /*00bc*/ 	.word	0x00000008
.L_607:


//--------------------- .nv.info._ZN2at6native38_GLOBAL__N__9a469cfd_6_RNN_cu_eca79a6d6kernel17gru_cell_backwardIN3c104HalfEflLi2EEEvNS_4cuda6detail10TensorInfoIT_T1_EESB_SB_SB_SB_SA_SA_ --------------------------
	.section	.nv.info._ZN2at6native38_GLOBAL__N__9a469cfd_6_RNN_cu_eca79a6d6kernel17gru_cell_backwardIN3c104HalfEflLi2EEEvNS_4cuda6detail10TensorInfoIT_T1_EESB_SB_SB_SB_SA_SA_,"",@"SHT_CUDA_INFO"
	.sectionflags	@""
	.align	4


	//----- nvinfo : EIATTR_CUDA_API_VERSION
	.align		4
        /*0000*/ 	.byte	0x04, 0x37
        /*0002*/ 	.short	(.L_609 - .L_608)
.L_608:
        /*0004*/ 	.word	0x00000082


	//----- nvinfo : EIATTR_KPARAM_INFO
	.align		4
.L_609:
        /*0008*/ 	.byte	0x04, 0x17
        /*000a*/ 	.short	(.L_611 - .L_610)
.L_610:
        /*000c*/ 	.word	0x00000000
        /*0010*/ 	.short	0x0006
        /*0012*/ 	.short	0x0828
        /*0014*/ 	.byte	0x00, 0xf0, 0x21, 0x00


	//----- nvinfo : EIATTR_KPARAM_INFO
	.align		4
.L_611:
        /*0018*/ 	.byte	0x04, 0x17
        /*001a*/ 	.short	(.L_613 - .L_612)
.L_612:
        /*001c*/ 	.word	0x00000000
        /*0020*/ 	.short	0x0005
        /*0022*/ 	.short	0x0820
        /*0024*/ 	.byte	0x00, 0xf0, 0x21, 0x00


	//----- nvinfo : EIATTR_KPARAM_INFO
	.align		4
.L_613:
        /*0028*/ 	.byte	0x04, 0x17
        /*002a*/ 	.short	(.L_615 - .L_614)
.L_614:
        /*002c*/ 	.word	0x00000000
        /*0030*/ 	.short	0x0004
        /*0032*/ 	.short	0x0680
        /*0034*/ 	.byte	0x00, 0xf0, 0x81, 0x06


	//----- nvinfo : EIATTR_KPARAM_INFO
	.align		4
.L_615:
        /*0038*/ 	.byte	0x04, 0x17
        /*003a*/ 	.short	(.L_617 - .L_616)
.L_616:
        /*003c*/ 	.word	0x00000000
        /*0040*/ 	.short	0x0003
        /*0042*/ 	.short	0x04e0
        /*0044*/ 	.byte	0x00, 0xf0, 0x81, 0x06


	//----- nvinfo : EIATTR_KPARAM_INFO
	.align		4
.L_617:
        /*0048*/ 	.byte	0x04, 0x17
        /*004a*/ 	.short	(.L_619 - .L_618)
.L_618:
        /*004c*/ 	.word	0x00000000
        /*0050*/ 	.short	0x0002
        /*0052*/ 	.short	0x0340
        /*0054*/ 	.byte	0x00, 0xf0, 0x81, 0x06


	//----- nvinfo : EIATTR_KPARAM_INFO
	.align		4
.L_619:
        /*0058*/ 	.byte	0x04, 0x17
        /*005a*/ 	.short	(.L_621 - .L_620)
.L_620:
        /*005c*/ 	.word	0x00000000
        /*0060*/ 	.short	0x0001
        /*0062*/ 	.short	0x01a0
        /*0064*/ 	.byte	0x00, 0xf0, 0x81, 0x06


	//----- nvinfo : EIATTR_KPARAM_INFO
	.align		4
.L_621:
        /*0068*/ 	.byte	0x04, 0x17
        /*006a*/ 	.short	(.L_623 - .L_622)
.L_622:
        /*006c*/ 	.word	0x00000000
        /*0070*/ 	.short	0x0000
        /*0072*/ 	.short	0x0000
        /*0074*/ 	.byte	0x00, 0xf0, 0x81, 0x06


	//----- nvinfo : EIATTR_SPARSE_MMA_MASK
	.align		4
.L_623:
        /*0078*/ 	.byte	0x03, 0x50
        /*007a*/ 	.short	0x0000


	//----- nvinfo : EIATTR_MAXREG_COUNT
	.align		4
        /*007c*/ 	.byte	0x03, 0x1b
        /*007e*/ 	.short	0x0020


	//----- nvinfo : EIATTR_ANNOTATIONS
	.align		4
        /*0080*/ 	.byte	0x04, 0x55
        /*0082*/ 	.short	(.L_625 - .L_624)


	//   ....[0]....
.L_624:
        /*0084*/ 	.word	0x00000001
        /*0088*/ 	.byte	0x20, 0x02, 0x00, 0x00, 0x01, 0x00, 0x00, 0x00, 0xd0, 0x0a, 0x00, 0x00, 0x01, 0x00, 0x00, 0x00
        /*0098*/ 	.byte	0x20, 0x1c, 0x00, 0x00, 0x01, 0x00, 0x00, 0x00, 0x30, 0x25, 0x00, 0x00, 0x01, 0x00, 0x00, 0x00
        /*00a8*/ 	.byte	0x40, 0x25, 0x00, 0x00


	//----- nvinfo : EIATTR_MERCURY_ISA_VERSION
	.align		4
.L_625:
        /*00ac*/ 	.byte	0x03, 0x5f
        /*00ae*/ 	.short	0x0101


	//----- nvinfo : EIATTR_EXIT_INSTR_OFFSETS
	.align		4
        /*00b0*/ 	.byte	0x04, 0x1c
        /*00b2*/ 	.short	(.L_627 - .L_626)


	//   ....[0]....
.L_626:
        /*00b4*/ 	.word	0x00000090


	//   ....[1]....
        /*00b8*/ 	.word	0x00003980


	//----- nvinfo : EIATTR_MAX_THREADS
	.align		4
.L_627:
        /*00bc*/ 	.byte	0x04, 0x05
        /*00be*/ 	.short	(.L_629 - .L_628)
.L_628:
        /*00c0*/ 	.word	0x00000200
        /*00c4*/ 	.word	0x00000001
        /*00c8*/ 	.word	0x00000001


	//----- nvinfo : EIATTR_CRS_STACK_SIZE
	.align		4
.L_629:
        /*00cc*/ 	.byte	0x04, 0x1e
        /*00ce*/ 	.short	(.L_631 - .L_630)
.L_630:
        /*00d0*/ 	.word	0x00000000


	//----- nvinfo : EIATTR_CBANK_PARAM_SIZE
	.align		4
.L_631:
        /*00d4*/ 	.byte	0x03, 0x19
        /*00d6*/ 	.short	0x0830


	//----- nvinfo : EIATTR_PARAM_CBANK
	.align		4
        /*00d8*/ 	.byte	0x04, 0x0a
        /*00da*/ 	.short	(.L_633 - .L_632)
	.align		4
.L_632:
        /*00dc*/ 	.word	index@(.nv.constant0._ZN2at6native38_GLOBAL__N__9a469cfd_6_RNN_cu_eca79a6d6kernel17gru_cell_backwardIN3c104HalfEflLi2EEEvNS_4cuda6detail10TensorInfoIT_T1_EESB_SB_SB_SB_SA_SA_)
        /*00e0*/ 	.short	0x0210
        /*00e2*/ 	.short	0x0830


	//----- nvinfo : EIATTR_SW_WAR
	.align		4
.L_633:
        /*00e4*/ 	.byte	0x04, 0x36
        /*00e6*/ 	.short	(.L_635 - .L_634)
.L_634:
        /*00e8*/ 	.word	0x00000008
.L_635:


//--------------------- .nv.info._ZN2at6native38_GLOBAL__N__9a469cfd_6_RNN_cu_eca79a6d6kernel17gru_cell_backwardIN3c104HalfEflLi1EEEvNS_4cuda6detail10TensorInfoIT_T1_EESB_SB_SB_SB_SA_SA_ --------------------------
	.section	.nv.info._ZN2at6native38_GLOBAL__N__9a469cfd_6_RNN_cu_eca79a6d6kernel17gru_cell_backwardIN3c104HalfEflLi1EEEvNS_4cuda6detail10TensorInfoIT_T1_EESB_SB_SB_SB_SA_SA_,"",@"SHT_CUDA_INFO"
	.sectionflags	@""
	.align	4


	//----- nvinfo : EIATTR_CUDA_API_VERSION
	.align		4
        /*0000*/ 	.byte	0x04, 0x37
        /*0002*/ 	.short	(.L_637 - .L_636)
.L_636:
        /*0004*/ 	.word	0x00000082


	//----- nvinfo : EIATTR_KPARAM_INFO
	.align		4
.L_637:
        /*0008*/ 	.byte	0x04, 0x17
        /*000a*/ 	.short	(.L_639 - .L_638)
.L_638:
        /*000c*/ 	.word	0x00000000
        /*0010*/ 	.short	0x0006
        /*0012*/ 	.short	0x0828
        /*0014*/ 	.byte	0x00, 0xf0, 0x21, 0x00


	//----- nvinfo : EIATTR_KPARAM_INFO
	.align		4
.L_639:
        /*0018*/ 	.byte	0x04, 0x17
        /*001a*/ 	.short	(.L_641 - .L_640)
.L_640:
        /*001c*/ 	.word	0x00000000
        /*0020*/ 	.short	0x0005
        /*0022*/ 	.short	0x0820
        /*0024*/ 	.byte	0x00, 0xf0, 0x21, 0x00


	//----- nvinfo : EIATTR_KPARAM_INFO
	.align		4
.L_641:
        /*0028*/ 	.byte	0x04, 0x17
        /*002a*/ 	.short	(.L_643 - .L_642)
.L_642:
        /*002c*/ 	.word	0x00000000
        /*0030*/ 	.short	0x0004
        /*0032*/ 	.short	0x0680
        /*0034*/ 	.byte	0x00, 0xf0, 0x81, 0x06


	//----- nvinfo : EIATTR_KPARAM_INFO
	.align		4
.L_643:
        /*0038*/ 	.byte	0x04, 0x17
        /*003a*/ 	.short	(.L_645 - .L_644)
.L_644:
        /*003c*/ 	.word	0x00000000
        /*0040*/ 	.short	0x0003
        /*0042*/ 	.short	0x04e0
        /*0044*/ 	.byte	0x00, 0xf0, 0x81, 0x06


	//----- nvinfo : EIATTR_KPARAM_INFO
	.align		4
.L_645:
        /*0048*/ 	.byte	0x04, 0x17
        /*004a*/ 	.short	(.L_647 - .L_646)
.L_646:
        /*004c*/ 	.word	0x00000000
        /*0050*/ 	.short	0x0002
        /*0052*/ 	.short	0x0340
        /*0054*/ 	.byte	0x00, 0xf0, 0x81, 0x06


	//----- nvinfo : EIATTR_KPARAM_INFO
	.align		4
.L_647:
        /*0058*/ 	.byte	0x04, 0x17
        /*005a*/ 	.short	(.L_649 - .L_648)
.L_648:
        /*005c*/ 	.word	0x00000000
        /*0060*/ 	.short	0x0001
        /*0062*/ 	.short	0x01a0
        /*0064*/ 	.byte	0x00, 0xf0, 0x81, 0x06


	//----- nvinfo : EIATTR_KPARAM_INFO
	.align		4
.L_649:
        /*0068*/ 	.byte	0x04, 0x17
        /*006a*/ 	.short	(.L_651 - .L_650)
.L_650:
        /*006c*/ 	.word	0x00000000
        /*0070*/ 	.short	0x0000
        /*0072*/ 	.short	0x0000
        /*0074*/ 	.byte	0x00, 0xf0, 0x81, 0x06


	//----- nvinfo : EIATTR_SPARSE_MMA_MASK
	.align		4
.L_651:
        /*0078*/ 	.byte	0x03, 0x50
        /*007a*/ 	.short	0x0000


	//----- nvinfo : EIATTR_MAXREG_COUNT
	.align		4
        /*007c*/ 	.byte	0x03, 0x1b
        /*007e*/ 	.short	0x0020


	//----- nvinfo : EIATTR_MERCURY_ISA_VERSION
	.align		4
        /*0080*/ 	.byte	0x03, 0x5f
        /*0082*/ 	.short	0x0101


	//----- nvinfo : EIATTR_EXIT_INSTR_OFFSETS
	.align		4
        /*0084*/ 	.byte	0x04, 0x1c
        /*0086*/ 	.short	(.L_653 - .L_652)


	//   ....[0]....
.L_652:
        /*0088*/ 	.word	0x00000080


	//   ....[1]....
        /*008c*/ 	.word	0x00000cb0


	//----- nvinfo : EIATTR_MAX_THREADS
	.align		4
.L_653:
        /*0090*/ 	.byte	0x04, 0x05
        /*0092*/ 	.short	(.L_655 - .L_654)
.L_654:
        /*0094*/ 	.word	0x00000200
        /*0098*/ 	.word	0x00000001
        /*009c*/ 	.word	0x00000001


	//----- nvinfo : EIATTR_CRS_STACK_SIZE
	.align		4
.L_655:
        /*00a0*/ 	.byte	0x04, 0x1e
        /*00a2*/ 	.short	(.L_657 - .L_656)
.L_656:
        /*00a4*/ 	.word	0x00000000


	//----- nvinfo : EIATTR_CBANK_PARAM_SIZE
	.align		4
.L_657:
        /*00a8*/ 	.byte	0x03, 0x19
        /*00aa*/ 	.short	0x0830


	//----- nvinfo : EIATTR_PARAM_CBANK
	.align		4
        /*00ac*/ 	.byte	0x04, 0x0a
        /*00ae*/ 	.short	(.L_659 - .L_658)
	.align		4
.L_658:
        /*00b0*/ 	.word	index@(.nv.constant0._ZN2at6native38_GLOBAL__N__9a469cfd_6_RNN_cu_eca79a6d6kernel17gru_cell_backwardIN3c104HalfEflLi1EEEvNS_4cuda6detail10TensorInfoIT_T1_EESB_SB_SB_SB_SA_SA_)
        /*00b4*/ 	.short	0x0210
        /*00b6*/ 	.short	0x0830


	//----- nvinfo : EIATTR_SW_WAR
	.align		4
.L_659:
        /*00b8*/ 	.byte	0x04, 0x36
        /*00ba*/ 	.short	(.L_661 - .L_660)
.L_660:
        /*00bc*/ 	.word	0x00000008
.L_661:


//--------------------- .nv.info._ZN2at6native38_GLOBAL__N__9a469cfd_6_RNN_cu_eca79a6d6kernel17gru_cell_backwardIN3c104HalfEfiLi2EEEvNS_4cuda6detail10TensorInfoIT_T1_EESB_SB_SB_SB_SA_SA_ --------------------------
	.section	.nv.info._ZN2at6native38_GLOBAL__N__9a469cfd_6_RNN_cu_eca79a6d6kernel17gru_cell_backwardIN3c104HalfEfiLi2EEEvNS_4cuda6detail10TensorInfoIT_T1_EESB_SB_SB_SB_SA_SA_,"",@"SHT_CUDA_INFO"
	.sectionflags	@""
	.align	4


	//----- nvinfo : EIATTR_CUDA_API_VERSION
	.align		4
        /*0000*/ 	.byte	0x04, 0x37
        /*0002*/ 	.short	(.L_663 - .L_662)
.L_662:
        /*0004*/ 	.word	0x00000082


	//----- nvinfo : EIATTR_KPARAM_INFO
	.align		4
.L_663:
        /*0008*/ 	.byte	0x04, 0x17
        /*000a*/ 	.short	(.L_665 - .L_664)
.L_664:
        /*000c*/ 	.word	0x00000000
        /*0010*/ 	.short	0x0006
        /*0012*/ 	.short	0x043c
        /*0014*/ 	.byte	0x00, 0xf0, 0x11, 0x00


	//----- nvinfo : EIATTR_KPARAM_INFO
	.align		4
.L_665:
        /*0018*/ 	.byte	0x04, 0x17
        /*001a*/ 	.short	(.L_667 - .L_666)
.L_666:
        /*001c*/ 	.word	0x00000000
        /*0020*/ 	.short	0x0005
        /*0022*/ 	.short	0x0438
        /*0024*/ 	.byte	0x00, 0xf0, 0x11, 0x00


	//----- nvinfo : EIATTR_KPARAM_INFO
	.align		4
.L_667:
        /*0028*/ 	.byte	0x04, 0x17
        /*002a*/ 	.short	(.L_669 - .L_668)
.L_668:
        /*002c*/ 	.word	0x00000000
        /*0030*/ 	.short	0x0004
        /*0032*/ 	.short	0x0360
        /*0034*/ 	.byte	0x00, 0xf0, 0x61, 0x03


	//----- nvinfo : EIATTR_KPARAM_INFO
	.align		4
.L_669:
        /*0038*/ 	.byte	0x04, 0x17
        /*003a*/ 	.short	(.L_671 - .L_670)
.L_670:
        /*003c*/ 	.word	0x00000000
        /*0040*/ 	.short	0x0003
        /*0042*/ 	.short	0x0288
        /*0044*/ 	.byte	0x00, 0xf0, 0x61, 0x03


	//----- nvinfo : EIATTR_KPARAM_INFO
	.align		4
.L_671:
        /*0048*/ 	.byte	0x04, 0x17
        /*004a*/ 	.short	(.L_673 - .L_672)
.L_672:
        /*004c*/ 	.word	0x00000000
        /*0050*/ 	.short	0x0002
        /*0052*/ 	.short	0x01b0
        /*0054*/ 	.byte	0x00, 0xf0, 0x61, 0x03


	//----- nvinfo : EIATTR_KPARAM_INFO
	.align		4
.L_673:
        /*0058*/ 	.byte	0x04, 0x17
        /*005a*/ 	.short	(.L_675 - .L_674)
.L_674:
        /*005c*/ 	.word	0x00000000
        /*0060*/ 	.short	0x0001
        /*0062*/ 	.short	0x00d8
        /*0064*/ 	.byte	0x00, 0xf0, 0x61, 0x03


	//----- nvinfo : EIATTR_KPARAM_INFO
	.align		4
.L_675:
        /*0068*/ 	.byte	0x04, 0x17
        /*006a*/ 	.short	(.L_677 - .L_676)
.L_676:
        /*006c*/ 	.word	0x00000000
        /*0070*/ 	.short	0x0000
        /*0072*/ 	.short	0x0000
        /*0074*/ 	.byte	0x00, 0xf0, 0x61, 0x03


	//----- nvinfo : EIATTR_SPARSE_MMA_MASK
	.align		4
.L_677:
        /*0078*/ 	.byte	0x03, 0x50
        /*007a*/ 	.short	0x0000


	//----- nvinfo : EIATTR_MAXREG_COUNT
	.align		4
        /*007c*/ 	.byte	0x03, 0x1b
        /*007e*/ 	.short	0x0020


	//----- nvinfo : EIATTR_MERCURY_ISA_VERSION
	.align		4
        /*0080*/ 	.byte	0x03, 0x5f
        /*0082*/ 	.short	0x0101


	//----- nvinfo : EIATTR_EXIT_INSTR_OFFSETS
	.align		4
        /*0084*/ 	.byte	0x04, 0x1c
        /*0086*/ 	.short	(.L_679 - .L_678)


	//   ....[0]....
.L_678:
        /*0088*/ 	.word	0x00000070


	//   ....[1]....
        /*008c*/ 	.word	0x00001950


	//----- nvinfo : EIATTR_MAX_THREADS
	.align		4
.L_679:
        /*0090*/ 	.byte	0x04, 0x05
        /*0092*/ 	.short	(.L_681 - .L_680)
.L_680:
        /*0094*/ 	.word	0x00000200
        /*0098*/ 	.word	0x00000001
        /*009c*/ 	.word	0x00000001


	//----- nvinfo : EIATTR_CRS_STACK_SIZE
	.align		4
.L_681:
        /*00a0*/ 	.byte	0x04, 0x1e
        /*00a2*/ 	.short	(.L_683 - .L_682)
.L_682:
        /*00a4*/ 	.word	0x00000000


	//----- nvinfo : EIATTR_CBANK_PARAM_SIZE
	.align		4
.L_683:
        /*00a8*/ 	.byte	0x03, 0x19
        /*00aa*/ 	.short	0x0440


	//----- nvinfo : EIATTR_PARAM_CBANK
	.align		4
        /*00ac*/ 	.byte	0x04, 0x0a
        /*00ae*/ 	.short	(.L_685 - .L_684)
	.align		4
.L_684:
        /*00b0*/ 	.word	index@(.nv.constant0._ZN2at6native38_GLOBAL__N__9a469cfd_6_RNN_cu_eca79a6d6kernel17gru_cell_backwardIN3c104HalfEfiLi2EEEvNS_4cuda6detail10TensorInfoIT_T1_EESB_SB_SB_SB_SA_SA_)
        /*00b4*/ 	.short	0x0210
        /*00b6*/ 	.short	0x0440


	//----- nvinfo : EIATTR_SW_WAR
	.align		4
.L_685:
        /*00b8*/ 	.byte	0x04, 0x36
        /*00ba*/ 	.short	(.L_687 - .L_686)
.L_686:
        /*00bc*/ 	.word	0x00000008
.L_687:


//--------------------- .nv.info._ZN2at6native38_GLOBAL__N__9a469cfd_6_RNN_cu_eca79a6d6kernel17gru_cell_backwardIN3c104HalfEfiLi1EEEvNS_4cuda6detail10TensorInfoIT_T1_EESB_SB_SB_SB_SA_SA_ --------------------------
	.section	.nv.info._ZN2at6native38_GLOBAL__N__9a469cfd_6_RNN_cu_eca79a6d6kernel17gru_cell_backwardIN3c104HalfEfiLi1EEEvNS_4cuda6detail10TensorInfoIT_T1_EESB_SB_SB_SB_SA_SA_,"",@"SHT_CUDA_INFO"
	.sectionflags	@""
	.align	4


	//----- nvinfo : EIATTR_CUDA_API_VERSION
	.align		4
        /*0000*/ 	.byte	0x04, 0x37
        /*0002*/ 	.short	(.L_689 - .L_688)
.L_688:
        /*0004*/ 	.word	0x00000082


	//----- nvinfo : EIATTR_KPARAM_INFO
	.align		4
.L_689:
        /*0008*/ 	.byte	0x04, 0x17
        /*000a*/ 	.short	(.L_691 - .L_690)
.L_690:
        /*000c*/ 	.word	0x00000000
        /*0010*/ 	.short	0x0006
        /*0012*/ 	.short	0x043c
        /*0014*/ 	.byte	0x00, 0xf0, 0x11, 0x00


	//----- nvinfo : EIATTR_KPARAM_INFO
	.align		4
.L_691:
        /*0018*/ 	.byte	0x04, 0x17
        /*001a*/ 	.short	(.L_693 - .L_692)
.L_692:
        /*001c*/ 	.word	0x00000000
        /*0020*/ 	.short	0x0005
        /*0022*/ 	.short	0x0438
        /*0024*/ 	.byte	0x00, 0xf0, 0x11, 0x00


	//----- nvinfo : EIATTR_KPARAM_INFO
	.align		4
.L_693:
        /*0028*/ 	.byte	0x04, 0x17
        /*002a*/ 	.short	(.L_695 - .L_694)
.L_694:
        /*002c*/ 	.word	0x00000000
        /*0030*/ 	.short	0x0004
        /*0032*/ 	.short	0x0360
        /*0034*/ 	.byte	0x00, 0xf0, 0x61, 0x03


	//----- nvinfo : EIATTR_KPARAM_INFO
	.align		4
.L_695:
        /*0038*/ 	.byte	0x04, 0x17
        /*003a*/ 	.short	(.L_697 - .L_696)
.L_696:
        /*003c*/ 	.word	0x00000000
        /*0040*/ 	.short	0x0003
        /*0042*/ 	.short	0x0288
        /*0044*/ 	.byte	0x00, 0xf0, 0x61, 0x03


	//----- nvinfo : EIATTR_KPARAM_INFO
	.align		4
.L_697:
        /*0048*/ 	.byte	0x04, 0x17
        /*004a*/ 	.short	(.L_699 - .L_698)
.L_698:
        /*004c*/ 	.word	0x00000000
        /*0050*/ 	.short	0x0002
        /*0052*/ 	.short	0x01b0
        /*0054*/ 	.byte	0x00, 0xf0, 0x61, 0x03


	//----- nvinfo : EIATTR_KPARAM_INFO
	.align		4
.L_699:
        /*0058*/ 	.byte	0x04, 0x17
        /*005a*/ 	.short	(.L_701 - .L_700)
.L_700:
        /*005c*/ 	.word	0x00000000
        /*0060*/ 	.short	0x0001
        /*0062*/ 	.short	0x00d8
        /*0064*/ 	.byte	0x00, 0xf0, 0x61, 0x03


	//----- nvinfo : EIATTR_KPARAM_INFO
	.align		4
.L_701:
        /*0068*/ 	.byte	0x04, 0x17
        /*006a*/ 	.short	(.L_703 - .L_702)
.L_702:
        /*006c*/ 	.word	0x00000000
        /*0070*/ 	.short	0x0000
        /*0072*/ 	.short	0x0000
        /*0074*/ 	.byte	0x00, 0xf0, 0x61, 0x03


	//----- nvinfo : EIATTR_SPARSE_MMA_MASK
	.align		4
.L_703:
        /*0078*/ 	.byte	0x03, 0x50
        /*007a*/ 	.short	0x0000


	//----- nvinfo : EIATTR_MAXREG_COUNT
	.align		4
        /*007c*/ 	.byte	0x03, 0x1b
        /*007e*/ 	.short	0x0020


	//----- nvinfo : EIATTR_MERCURY_ISA_VERSION
	.align		4
        /*0080*/ 	.byte	0x03, 0x5f
        /*0082*/ 	.short	0x0101


	//----- nvinfo : EIATTR_EXIT_INSTR_OFFSETS
	.align		4
        /*0084*/ 	.byte	0x04, 0x1c
        /*0086*/ 	.short	(.L_705 - .L_704)


	//   ....[0]....
.L_704:
        /*0088*/ 	.word	0x00000070


	//   ....[1]....
        /*008c*/ 	.word	0x00000790


	//----- nvinfo : EIATTR_MAX_THREADS
	.align		4
.L_705:
        /*0090*/ 	.byte	0x04, 0x05
        /*0092*/ 	.short	(.L_707 - .L_706)
.L_706:
        /*0094*/ 	.word	0x00000200
        /*0098*/ 	.word	0x00000001
        /*009c*/ 	.word	0x00000001


	//----- nvinfo : EIATTR_CRS_STACK_SIZE
	.align		4
.L_707:
        /*00a0*/ 	.byte	0x04, 0x1e
        /*00a2*/ 	.short	(.L_709 - .L_708)
.L_708:
        /*00a4*/ 	.word	0x00000000


	//----- nvinfo : EIATTR_CBANK_PARAM_SIZE
	.align		4
.L_709:
        /*00a8*/ 	.byte	0x03, 0x19
        /*00aa*/ 	.short	0x0440


	//----- nvinfo : EIATTR_PARAM_CBANK
	.align		4
        /*00ac*/ 	.byte	0x04, 0x0a
        /*00ae*/ 	.short	(.L_711 - .L_710)
	.align		4
.L_710:
        /*00b0*/ 	.word	index@(.nv.constant0._ZN2at6native38_GLOBAL__N__9a469cfd_6_RNN_cu_eca79a6d6kernel17gru_cell_backwardIN3c104HalfEfiLi1EEEvNS_4cuda6detail10TensorInfoIT_T1_EESB_SB_SB_SB_SA_SA_)
        /*00b4*/ 	.short	0x0210
        /*00b6*/ 	.short	0x0440


	//----- nvinfo : EIATTR_SW_WAR
	.align		4
.L_711:
        /*00b8*/ 	.byte	0x04, 0x36
        /*00ba*/ 	.short	(.L_713 - .L_712)
.L_712:
        /*00bc*/ 	.word	0x00000008
.L_713:


//--------------------- .nv.info._ZN2at6native38_GLOBAL__N__9a469cfd_6_RNN_cu_eca79a6d6kernel17gru_cell_backwardIfflLi2EEEvNS_4cuda6detail10TensorInfoIT_T1_EES9_S9_S9_S9_S8_S8_ --------------------------
	.section	.nv.info._ZN2at6native38_GLOBAL__N__9a469cfd_6_RNN_cu_eca79a6d6kernel17gru_cell_backwardIfflLi2EEEvNS_4cuda6detail10TensorInfoIT_T1_EES9_S9_S9_S9_S8_S8_,"",@"SHT_CUDA_INFO"
	.sectionflags	@""
	.align	4


	//----- nvinfo : EIATTR_CUDA_API_VERSION
	.align		4
        /*0000*/ 	.byte	0x04, 0x37
        /*0002*/ 	.short	(.L_715 - .L_714)
.L_714:
        /*0004*/ 	.word	0x00000082


	//----- nvinfo : EIATTR_KPARAM_INFO
	.align		4
.L_715:
        /*0008*/ 	.byte	0x04, 0x17
        /*000a*/ 	.short	(.L_717 - .L_716)
.L_716:
        /*000c*/ 	.word	0x00000000
        /*0010*/ 	.short	0x0006
        /*0012*/ 	.short	0x0828
        /*0014*/ 	.byte	0x00, 0xf0, 0x21, 0x00


	//----- nvinfo : EIATTR_KPARAM_INFO
	.align		4
.L_717:
        /*0018*/ 	.byte	0x04, 0x17
        /*001a*/ 	.short	(.L_719 - .L_718)
.L_718:
        /*001c*/ 	.word	0x00000000
        /*0020*/ 	.short	0x0005
        /*0022*/ 	.short	0x0820
        /*0024*/ 	.byte	0x00, 0xf0, 0x21, 0x00


	//----- nvinfo : EIATTR_KPARAM_INFO
	.align		4
.L_719:
        /*0028*/ 	.byte	0x04, 0x17
        /*002a*/ 	.short	(.L_721 - .L_720)
.L_720:
        /*002c*/ 	.word	0x00000000
        /*0030*/ 	.short	0x0004
        /*0032*/ 	.short	0x0680
        /*0034*/ 	.byte	0x00, 0xf0, 0x81, 0x06


	//----- nvinfo : EIATTR_KPARAM_INFO
	.align		4
.L_721:
        /*0038*/ 	.byte	0x04, 0x17
        /*003a*/ 	.short	(.L_723 - .L_722)
.L_722:
        /*003c*/ 	.word	0x00000000
        /*0040*/ 	.short	0x0003
        /*0042*/ 	.short	0x04e0
        /*0044*/ 	.byte	0x00, 0xf0, 0x81, 0x06


	//----- nvinfo : EIATTR_KPARAM_INFO
	.align		4
.L_723:
        /*0048*/ 	.byte	0x04, 0x17
        /*004a*/ 	.short	(.L_725 - .L_724)
.L_724:
        /*004c*/ 	.word	0x00000000
        /*0050*/ 	.short	0x0002
        /*0052*/ 	.short	0x0340
        /*0054*/ 	.byte	0x00, 0xf0, 0x81, 0x06


	//----- nvinfo : EIATTR_KPARAM_INFO
	.align		4
.L_725:
        /*0058*/ 	.byte	0x04, 0x17
        /*005a*/ 	.short	(.L_727 - .L_726)
.L_726:
        /*005c*/ 	.word	0x00000000
        /*0060*/ 	.short	0x0001
        /*0062*/ 	.short	0x01a0
        /*0064*/ 	.byte	0x00, 0xf0, 0x81, 0x06


	//----- nvinfo : EIATTR_KPARAM_INFO
	.align		4
.L_727:
        /*0068*/ 	.byte	0x04, 0x17
        /*006a*/ 	.short	(.L_729 - .L_728)
.L_728:
        /*006c*/ 	.word	0x00000000
        /*0070*/ 	.short	0x0000
        /*0072*/ 	.short	0x0000
        /*0074*/ 	.byte	0x00, 0xf0, 0x81, 0x06


	//----- nvinfo : EIATTR_SPARSE_MMA_MASK
	.align		4
.L_729:
        /*0078*/ 	.byte	0x03, 0x50
        /*007a*/ 	.short	0x0000


	//----- nvinfo : EIATTR_MAXREG_COUNT
	.align		4
        /*007c*/ 	.byte	0x03, 0x1b
        /*007e*/ 	.short	0x0020


	//----- nvinfo : EIATTR_ANNOTATIONS
	.align		4
        /*0080*/ 	.byte	0x04, 0x55
        /*0082*/ 	.short	(.L_731 - .L_730)


	//   ....[0]....
.L_730:
        /*0084*/ 	.word	0x00000001
        /*0088*/ 	.byte	0xb0, 0x15, 0x00, 0x00, 0x01, 0x00, 0x00, 0x00, 0x30, 0x19, 0x00, 0x00, 0x01, 0x00, 0x00, 0x00
        /*0098*/ 	.byte	0x00, 0x1c, 0x00, 0x00, 0x01, 0x00, 0x00, 0x00, 0x90, 0x20, 0x00, 0x00


	//----- nvinfo : EIATTR_MERCURY_ISA_VERSION
	.align		4
.L_731:
        /*00a4*/ 	.byte	0x03, 0x5f
        /*00a6*/ 	.short	0x0101


	//----- nvinfo : EIATTR_EXIT_INSTR_OFFSETS
	.align		4
        /*00a8*/ 	.byte	0x04, 0x1c
        /*00aa*/ 	.short	(.L_733 - .L_732)


	//   ....[0]....
.L_732:
        /*00ac*/ 	.word	0x00000090


	//   ....[1]....
        /*00b0*/ 	.word	0x00003860


	//----- nvinfo : EIATTR_MAX_THREADS
	.align		4
.L_733:
        /*00b4*/ 	.byte	0x04, 0x05
        /*00b6*/ 	.short	(.L_735 - .L_734)
.L_734:
        /*00b8*/ 	.word	0x00000200
        /*00bc*/ 	.word	0x00000001
        /*00c0*/ 	.word	0x00000001


	//----- nvinfo : EIATTR_CRS_STACK_SIZE
	.align		4
.L_735:
        /*00c4*/ 	.byte	0x04, 0x1e
        /*00c6*/ 	.short	(.L_737 - .L_736)
.L_736:
        /*00c8*/ 	.word	0x00000000


	//----- nvinfo : EIATTR_CBANK_PARAM_SIZE
	.align		4
.L_737:
        /*00cc*/ 	.byte	0x03, 0x19
        /*00ce*/ 	.short	0x0830


	//----- nvinfo : EIATTR_PARAM_CBANK
	.align		4
        /*00d0*/ 	.byte	0x04, 0x0a
        /*00d2*/ 	.short	(.L_739 - .L_738)
	.align		4
.L_738:
        /*00d4*/ 	.word	index@(.nv.constant0._ZN2at6native38_GLOBAL__N__9a469cfd_6_RNN_cu_eca79a6d6kernel17gru_cell_backwardIfflLi2EEEvNS_4cuda6detail10TensorInfoIT_T1_EES9_S9_S9_S9_S8_S8_)
        /*00d8*/ 	.short	0x0210
        /*00da*/ 	.short	0x0830


	//----- nvinfo : EIATTR_SW_WAR
	.align		4
.L_739:
        /*00dc*/ 	.byte	0x04, 0x36
        /*00de*/ 	.short	(.L_741 - .L_740)
.L_740:
        /*00e0*/ 	.word	0x00000008
.L_741:


//--------------------- .nv.info._ZN2at6native38_GLOBAL__N__9a469cfd_6_RNN_cu_eca79a6d6kernel17gru_cell_backwardIfflLi1EEEvNS_4cuda6detail10TensorInfoIT_T1_EES9_S9_S9_S9_S8_S8_ --------------------------
	.section	.nv.info._ZN2at6native38_GLOBAL__N__9a469cfd_6_RNN_cu_eca79a6d6kernel17gru_cell_backwardIfflLi1EEEvNS_4cuda6detail10TensorInfoIT_T1_EES9_S9_S9_S9_S8_S8_,"",@"SHT_CUDA_INFO"
	.sectionflags	@""
	.align	4


	//----- nvinfo : EIATTR_CUDA_API_VERSION
	.align		4
        /*0000*/ 	.byte	0x04, 0x37
        /*0002*/ 	.short	(.L_743 - .L_742)
.L_742:
        /*0004*/ 	.word	0x00000082


	//----- nvinfo : EIATTR_KPARAM_INFO
	.align		4
.L_743:
        /*0008*/ 	.byte	0x04, 0x17
        /*000a*/ 	.short	(.L_745 - .L_744)
.L_744:
        /*000c*/ 	.word	0x00000000
        /*0010*/ 	.short	0x0006
        /*0012*/ 	.short	0x0828
        /*0014*/ 	.byte	0x00, 0xf0, 0x21, 0x00


	//----- nvinfo : EIATTR_KPARAM_INFO
	.align		4
.L_745:
        /*0018*/ 	.byte	0x04, 0x17
        /*001a*/ 	.short	(.L_747 - .L_746)
.L_746:
        /*001c*/ 	.word	0x00000000
        /*0020*/ 	.short	0x0005
        /*0022*/ 	.short	0x0820
        /*0024*/ 	.byte	0x00, 0xf0, 0x21, 0x00


	//----- nvinfo : EIATTR_KPARAM_INFO
	.align		4
.L_747:
        /*0028*/ 	.byte	0x04, 0x17
        /*002a*/ 	.short	(.L_749 - .L_748)
.L_748:
        /*002c*/ 	.word	0x00000000
        /*0030*/ 	.short	0x0004
        /*0032*/ 	.short	0x0680
        /*0034*/ 	.byte	0x00, 0xf0, 0x81, 0x06


	//----- nvinfo : EIATTR_KPARAM_INFO
	.align		4
.L_749:
        /*0038*/ 	.byte	0x04, 0x17
        /*003a*/ 	.short	(.L_751 - .L_750)
.L_750:
        /*003c*/ 	.word	0x00000000
        /*0040*/ 	.short	0x0003
        /*0042*/ 	.short	0x04e0
        /*0044*/ 	.byte	0x00, 0xf0, 0x81, 0x06


	//----- nvinfo : EIATTR_KPARAM_INFO
	.align		4
.L_751:
        /*0048*/ 	.byte	0x04, 0x17
        /*004a*/ 	.short	(.L_753 - .L_752)
.L_752:
        /*004c*/ 	.word	0x00000000
        /*0050*/ 	.short	0x0002
        /*0052*/ 	.short	0x0340
        /*0054*/ 	.byte	0x00, 0xf0, 0x81, 0x06


	//----- nvinfo : EIATTR_KPARAM_INFO
	.align		4
.L_753:
        /*0058*/ 	.byte	0x04, 0x17
        /*005a*/ 	.short	(.L_755 - .L_754)
.L_754:
        /*005c*/ 	.word	0x00000000
        /*0060*/ 	.short	0x0001
        /*0062*/ 	.short	0x01a0
        /*0064*/ 	.byte	0x00, 0xf0, 0x81, 0x06


	//----- nvinfo : EIATTR_KPARAM_INFO
	.align		4
.L_755:
        /*0068*/ 	.byte	0x04, 0x17
        /*006a*/ 	.short	(.L_757 - .L_756)
.L_756:
        /*006c*/ 	.word	0x00000000
        /*0070*/ 	.short	0x0000
        /*0072*/ 	.short	0x0000
        /*0074*/ 	.byte	0x00, 0xf0, 0x81, 0x06


	//----- nvinfo : EIATTR_SPARSE_MMA_MASK
	.align		4
.L_757:
        /*0078*/ 	.byte	0x03, 0x50
        /*007a*/ 	.short	0x0000


	//----- nvinfo : EIATTR_MAXREG_COUNT
	.align		4
        /*007c*/ 	.byte	0x03, 0x1b
        /*007e*/ 	.short	0x0020


	//----- nvinfo : EIATTR_MERCURY_ISA_VERSION
	.align		4
        /*0080*/ 	.byte	0x03, 0x5f
        /*0082*/ 	.short	0x0101


	//----- nvinfo : EIATTR_EXIT_INSTR_OFFSETS
	.align		4
        /*0084*/ 	.byte	0x04, 0x1c
        /*0086*/ 	.short	(.L_759 - .L_758)


	//   ....[0]....
.L_758:
        /*0088*/ 	.word	0x00000080


	//   ....[1]....
        /*008c*/ 	.word	0x00000e10


	//   ....[2]....
        /*0090*/ 	.word	0x00001fb0


	//----- nvinfo : EIATTR_MAX_THREADS
	.align		4
.L_759:
        /*0094*/ 	.byte	0x04, 0x05
        /*0096*/ 	.short	(.L_761 - .L_760)
.L_760:
        /*0098*/ 	.word	0x00000200
        /*009c*/ 	.word	0x00000001
        /*00a0*/ 	.word	0x00000001


	//----- nvinfo : EIATTR_CRS_STACK_SIZE
	.align		4
.L_761:
        /*00a4*/ 	.byte	0x04, 0x1e
        /*00a6*/ 	.short	(.L_763 - .L_762)
.L_762:
        /*00a8*/ 	.word	0x00000000


	//----- nvinfo : EIATTR_CBANK_PARAM_SIZE
	.align		4
.L_763:
        /*00ac*/ 	.byte	0x03, 0x19
        /*00ae*/ 	.short	0x0830


	//----- nvinfo : EIATTR_PARAM_CBANK
	.align		4
        /*00b0*/ 	.byte	0x04, 0x0a
        /*00b2*/ 	.short	(.L_765 - .L_764)
	.align		4
.L_764:
        /*00b4*/ 	.word	index@(.nv.constant0._ZN2at6native38_GLOBAL__N__9a469cfd_6_RNN_cu_eca79a6d6kernel17gru_cell_backwardIfflLi1EEEvNS_4cuda6detail10TensorInfoIT_T1_EES9_S9_S9_S9_S8_S8_)
        /*00b8*/ 	.short	0x0210
        /*00ba*/ 	.short	0x0830


	//----- nvinfo : EIATTR_SW_WAR
	.align		4
.L_765:
        /*00bc*/ 	.byte	0x04, 0x36
        /*00be*/ 	.short	(.L_767 - .L_766)
.L_766:
        /*00c0*/ 	.word	0x00000008
.L_767:


//--------------------- .nv.info._ZN2at6native38_GLOBAL__N__9a469cfd_6_RNN_cu_eca79a6d6kernel17gru_cell_backwardIffiLi2EEEvNS_4cuda6detail10TensorInfoIT_T1_EES9_S9_S9_S9_S8_S8_ --------------------------
	.section	.nv.info._ZN2at6native38_GLOBAL__N__9a469cfd_6_RNN_cu_eca79a6d6kernel17gru_cell_backwardIffiLi2EEEvNS_4cuda6detail10TensorInfoIT_T1_EES9_S9_S9_S9_S8_S8_,"",@"SHT_CUDA_INFO"
	.sectionflags	@""
	.align	4


	//----- nvinfo : EIATTR_CUDA_API_VERSION
	.align		4
        /*0000*/ 	.byte	0x04, 0x37
        /*0002*/ 	.short	(.L_769 - .L_768)
.L_768:
        /*0004*/ 	.word	0x00000082


	//----- nvinfo : EIATTR_KPARAM_INFO
	.align		4
.L_769:
        /*0008*/ 	.byte	0x04, 0x17
        /*000a*/ 	.short	(.L_771 - .L_770)
.L_770:
        /*000c*/ 	.word	0x00000000
        /*0010*/ 	.short	0x0006
        /*0012*/ 	.short	0x043c
        /*0014*/ 	.byte	0x00, 0xf0, 0x11, 0x00


	//----- nvinfo : EIATTR_KPARAM_INFO
	.align		4
.L_771:
        /*0018*/ 	.byte	0x04, 0x17
        /*001a*/ 	.short	(.L_773 - .L_772)
.L_772:
        /*001c*/ 	.word	0x00000000
        /*0020*/ 	.short	0x0005
        /*0022*/ 	.short	0x0438
        /*0024*/ 	.byte	0x00, 0xf0, 0x11, 0x00


	//----- nvinfo : EIATTR_KPARAM_INFO
	.align		4
.L_773:
        /*0028*/ 	.byte	0x04, 0x17
        /*002a*/ 	.short	(.L_775 - .L_774)
.L_774:
        /*002c*/ 	.word	0x00000000
        /*0030*/ 	.short	0x0004
        /*0032*/ 	.short	0x0360
        /*0034*/ 	.byte	0x00, 0xf0, 0x61, 0x03


	//----- nvinfo : EIATTR_KPARAM_INFO
	.align		4
.L_775:
        /*0038*/ 	.byte	0x04, 0x17
        /*003a*/ 	.short	(.L_777 - .L_776)
.L_776:
        /*003c*/ 	.word	0x00000000
        /*0040*/ 	.short	0x0003
        /*0042*/ 	.short	0x0288
        /*0044*/ 	.byte	0x00, 0xf0, 0x61, 0x03


	//----- nvinfo : EIATTR_KPARAM_INFO
	.align		4
.L_777:
        /*0048*/ 	.byte	0x04, 0x17
        /*004a*/ 	.short	(.L_779 - .L_778)
.L_778:
        /*004c*/ 	.word	0x00000000
        /*0050*/ 	.short	0x0002
        /*0052*/ 	.short	0x01b0
        /*0054*/ 	.byte	0x00, 0xf0, 0x61, 0x03


	//----- nvinfo : EIATTR_KPARAM_INFO
	.align		4
.L_779:
        /*0058*/ 	.byte	0x04, 0x17
        /*005a*/ 	.short	(.L_781 - .L_780)
.L_780:
        /*005c*/ 	.word	0x00000000
        /*0060*/ 	.short	0x0001
        /*0062*/ 	.short	0x00d8
        /*0064*/ 	.byte	0x00, 0xf0, 0x61, 0x03


	//----- nvinfo : EIATTR_KPARAM_INFO
	.align		4
.L_781:
        /*0068*/ 	.byte	0x04, 0x17
        /*006a*/ 	.short	(.L_783 - .L_782)
.L_782:
        /*006c*/ 	.word	0x00000000
        /*0070*/ 	.short	0x0000
        /*0072*/ 	.short	0x0000
        /*0074*/ 	.byte	0x00, 0xf0, 0x61, 0x03


	//----- nvinfo : EIATTR_SPARSE_MMA_MASK
	.align		4
.L_783:
        /*0078*/ 	.byte	0x03, 0x50
        /*007a*/ 	.short	0x0000


	//----- nvinfo : EIATTR_MAXREG_COUNT
	.align		4
        /*007c*/ 	.byte	0x03, 0x1b
        /*007e*/ 	.short	0x0020


	//----- nvinfo : EIATTR_MERCURY_ISA_VERSION
	.align		4
        /*0080*/ 	.byte	0x03, 0x5f
        /*0082*/ 	.short	0x0101


	//----- nvinfo : EIATTR_EXIT_INSTR_OFFSETS
	.align		4
        /*0084*/ 	.byte	0x04, 0x1c
        /*0086*/ 	.short	(.L_785 - .L_784)


	//   ....[0]....
.L_784:
        /*0088*/ 	.word	0x00000070


	//   ....[1]....
        /*008c*/ 	.word	0x00001880


	//----- nvinfo : EIATTR_MAX_THREADS
	.align		4
.L_785:
        /*0090*/ 	.byte	0x04, 0x05
        /*0092*/ 	.short	(.L_787 - .L_786)
.L_786:
        /*0094*/ 	.word	0x00000200
        /*0098*/ 	.word	0x00000001
        /*009c*/ 	.word	0x00000001


	//----- nvinfo : EIATTR_CRS_STACK_SIZE
	.align		4
.L_787:
        /*00a0*/ 	.byte	0x04, 0x1e
        /*00a2*/ 	.short	(.L_789 - .L_788)
.L_788:
        /*00a4*/ 	.word	0x00000000


	//----- nvinfo : EIATTR_CBANK_PARAM_SIZE
	.align		4
.L_789:
        /*00a8*/ 	.byte	0x03, 0x19
        /*00aa*/ 	.short	0x0440


	//----- nvinfo : EIATTR_PARAM_CBANK
	.align		4
        /*00ac*/ 	.byte	0x04, 0x0a
        /*00ae*/ 	.short	(.L_791 - .L_790)
	.align		4
.L_790:
        /*00b0*/ 	.word	index@(.nv.constant0._ZN2at6native38_GLOBAL__N__9a469cfd_6_RNN_cu_eca79a6d6kernel17gru_cell_backwardIffiLi2EEEvNS_4cuda6detail10TensorInfoIT_T1_EES9_S9_S9_S9_S8_S8_)
        /*00b4*/ 	.short	0x0210
        /*00b6*/ 	.short	0x0440


	//----- nvinfo : EIATTR_SW_WAR
	.align		4
.L_791:
        /*00b8*/ 	.byte	0x04, 0x36
        /*00ba*/ 	.short	(.L_793 - .L_792)
.L_792:
        /*00bc*/ 	.word	0x00000008
.L_793:


//--------------------- .nv.info._ZN2at6native38_GLOBAL__N__9a469cfd_6_RNN_cu_eca79a6d6kernel17gru_cell_backwardIffiLi1EEEvNS_4cuda6detail10TensorInfoIT_T1_EES9_S9_S9_S9_S8_S8_ --------------------------
	.section	.nv.info._ZN2at6native38_GLOBAL__N__9a469cfd_6_RNN_cu_eca79a6d6kernel17gru_cell_backwardIffiLi1EEEvNS_4cuda6detail10TensorInfoIT_T1_EES9_S9_S9_S9_S8_S8_,"",@"SHT_CUDA_INFO"
	.sectionflags	@""
	.align	4


	//----- nvinfo : EIATTR_CUDA_API_VERSION
	.align		4
        /*0000*/ 	.byte	0x04, 0x37
        /*0002*/ 	.short	(.L_795 - .L_794)
.L_794:
        /*0004*/ 	.word	0x00000082


	//----- nvinfo : EIATTR_KPARAM_INFO
	.align		4
.L_795:
        /*0008*/ 	.byte	0x04, 0x17
        /*000a*/ 	.short	(.L_797 - .L_796)
.L_796:
        /*000c*/ 	.word	0x00000000
        /*0010*/ 	.short	0x0006
        /*0012*/ 	.short	0x043c
        /*0014*/ 	.byte	0x00, 0xf0, 0x11, 0x00


	//----- nvinfo : EIATTR_KPARAM_INFO
	.align		4
.L_797:
        /*0018*/ 	.byte	0x04, 0x17
        /*001a*/ 	.short	(.L_799 - .L_798)
.L_798:
        /*001c*/ 	.word	0x00000000
        /*0020*/ 	.short	0x0005
        /*0022*/ 	.short	0x0438
        /*0024*/ 	.byte	0x00, 0xf0, 0x11, 0x00


	//----- nvinfo : EIATTR_KPARAM_INFO
	.align		4
.L_799:
        /*0028*/ 	.byte	0x04, 0x17
        /*002a*/ 	.short	(.L_801 - .L_800)
.L_800:
        /*002c*/ 	.word	0x00000000
        /*0030*/ 	.short	0x0004
        /*0032*/ 	.short	0x0360
        /*0034*/ 	.byte	0x00, 0xf0, 0x61, 0x03


	//----- nvinfo : EIATTR_KPARAM_INFO
	.align		4
.L_801:
        /*0038*/ 	.byte	0x04, 0x17
        /*003a*/ 	.short	(.L_803 - .L_802)
.L_802:
        /*003c*/ 	.word	0x00000000
        /*0040*/ 	.short	0x0003
        /*0042*/ 	.short	0x0288
        /*0044*/ 	.byte	0x00, 0xf0, 0x61, 0x03


	//----- nvinfo : EIATTR_KPARAM_INFO
	.align		4
.L_803:
        /*0048*/ 	.byte	0x04, 0x17
        /*004a*/ 	.short	(.L_805 - .L_804)
.L_804:
        /*004c*/ 	.word	0x00000000
        /*0050*/ 	.short	0x0002
        /*0052*/ 	.short	0x01b0
        /*0054*/ 	.byte	0x00, 0xf0, 0x61, 0x03


	//----- nvinfo : EIATTR_KPARAM_INFO
	.align		4
.L_805:
        /*0058*/ 	.byte	0x04, 0x17
        /*005a*/ 	.short	(.L_807 - .L_806)
.L_806:
        /*005c*/ 	.word	0x00000000
        /*0060*/ 	.short	0x0001
        /*0062*/ 	.short	0x00d8
        /*0064*/ 	.byte	0x00, 0xf0, 0x61, 0x03


	//----- nvinfo : EIATTR_KPARAM_INFO
	.align		4
.L_807:
        /*0068*/ 	.byte	0x04, 0x17
        /*006a*/ 	.short	(.L_809 - .L_808)
.L_808:
        /*006c*/ 	.word	0x00000000
        /*0070*/ 	.short	0x0000
        /*0072*/ 	.short	0x0000
        /*0074*/ 	.byte	0x00, 0xf0, 0x61, 0x03


	//----- nvinfo : EIATTR_SPARSE_MMA_MASK
	.align		4
.L_809:
        /*0078*/ 	.byte	0x03, 0x50
        /*007a*/ 	.short	0x0000


	//----- nvinfo : EIATTR_MAXREG_COUNT
	.align		4
        /*007c*/ 	.byte	0x03, 0x1b
        /*007e*/ 	.short	0x0020


	//----- nvinfo : EIATTR_MERCURY_ISA_VERSION
	.align		4
        /*0080*/ 	.byte	0x03, 0x5f
        /*0082*/ 	.short	0x0101


	//----- nvinfo : EIATTR_EXIT_INSTR_OFFSETS
	.align		4
        /*0084*/ 	.byte	0x04, 0x1c
        /*0086*/ 	.short	(.L_811 - .L_810)


	//   ....[0]....
.L_810:
        /*0088*/ 	.word	0x00000070


	//   ....[1]....
        /*008c*/ 	.word	0x000006d0


	//----- nvinfo : EIATTR_MAX_THREADS
	.align		4
.L_811:
        /*0090*/ 	.byte	0x04, 0x05
        /*0092*/ 	.short	(.L_813 - .L_812)
.L_812:
        /*0094*/ 	.word	0x00000200
        /*0098*/ 	.word	0x00000001
        /*009c*/ 	.word	0x00000001


	//----- nvinfo : EIATTR_CRS_STACK_SIZE
	.align		4
.L_813:
        /*00a0*/ 	.byte	0x04, 0x1e
        /*00a2*/ 	.short	(.L_815 - .L_814)
.L_814:
        /*00a4*/ 	.word	0x00000000


	//----- nvinfo : EIATTR_CBANK_PARAM_SIZE
	.align		4
.L_815:
        /*00a8*/ 	.byte	0x03, 0x19
        /*00aa*/ 	.short	0x0440


	//----- nvinfo : EIATTR_PARAM_CBANK
	.align		4
        /*00ac*/ 	.byte	0x04, 0x0a
        /*00ae*/ 	.short	(.L_817 - .L_816)
	.align		4
.L_816:
        /*00b0*/ 	.word	index@(.nv.constant0._ZN2at6native38_GLOBAL__N__9a469cfd_6_RNN_cu_eca79a6d6kernel17gru_cell_backwardIffiLi1EEEvNS_4cuda6detail10TensorInfoIT_T1_EES9_S9_S9_S9_S8_S8_)
        /*00b4*/ 	.short	0x0210
        /*00b6*/ 	.short	0x0440


	//----- nvinfo : EIATTR_SW_WAR
	.align		4
.L_817:
        /*00b8*/ 	.byte	0x04, 0x36
        /*00ba*/ 	.short	(.L_819 - .L_818)
.L_818:
        /*00bc*/ 	.word	0x00000008
.L_819:


//--------------------- .nv.info._ZN2at6native38_GLOBAL__N__9a469cfd_6_RNN_cu_eca79a6d6kernel17gru_cell_backwardIddlLi2EEEvNS_4cuda6detail10TensorInfoIT_T1_EES9_S9_S9_S9_S8_S8_ --------------------------
	.section	.nv.info._ZN2at6native38_GLOBAL__N__9a469cfd_6_RNN_cu_eca79a6d6kernel17gru_cell_backwardIddlLi2EEEvNS_4cuda6detail10TensorInfoIT_T1_EES9_S9_S9_S9_S8_S8_,"",@"SHT_CUDA_INFO"
	.sectionflags	@""
	.align	4


	//----- nvinfo : EIATTR_CUDA_API_VERSION
	.align		4
        /*0000*/ 	.byte	0x04, 0x37
        /*0002*/ 	.short	(.L_821 - .L_820)
.L_820:
        /*0004*/ 	.word	0x00000082


	//----- nvinfo : EIATTR_KPARAM_INFO
	.align		4
.L_821:
        /*0008*/ 	.byte	0x04, 0x17
        /*000a*/ 	.short	(.L_823 - .L_822)
.L_822:
        /*000c*/ 	.word	0x00000000
        /*0010*/ 	.short	0x0006
        /*0012*/ 	.short	0x0828
        /*0014*/ 	.byte	0x00, 0xf0, 0x21, 0x00


	//----- nvinfo : EIATTR_KPARAM_INFO
	.align		4
.L_823:
        /*0018*/ 	.byte	0x04, 0x17
        /*001a*/ 	.short	(.L_825 - .L_824)
.L_824:
        /*001c*/ 	.word	0x00000000
        /*0020*/ 	.short	0x0005
        /*0022*/ 	.short	0x0820
        /*0024*/ 	.byte	0x00, 0xf0, 0x21, 0x00


	//----- nvinfo : EIATTR_KPARAM_INFO
	.align		4
.L_825:
        /*0028*/ 	.byte	0x04, 0x17
        /*002a*/ 	.short	(.L_827 - .L_826)
.L_826:
        /*002c*/ 	.word	0x00000000
        /*0030*/ 	.short	0x0004
        /*0032*/ 	.short	0x0680
        /*0034*/ 	.byte	0x00, 0xf0, 0x81, 0x06


	//----- nvinfo : EIATTR_KPARAM_INFO
	.align		4
.L_827:
        /*0038*/ 	.byte	0x04, 0x17
        /*003a*/ 	.short	(.L_829 - .L_828)
.L_828:
        /*003c*/ 	.word	0x00000000
        /*0040*/ 	.short	0x0003
        /*0042*/ 	.short	0x04e0
        /*0044*/ 	.byte	0x00, 0xf0, 0x81, 0x06


	//----- nvinfo : EIATTR_KPARAM_INFO
	.align		4
.L_829:
        /*0048*/ 	.byte	0x04, 0x17
        /*004a*/ 	.short	(.L_831 - .L_830)
.L_830:
        /*004c*/ 	.word	0x00000000
        /*0050*/ 	.short	0x0002
        /*0052*/ 	.short	0x0340
        /*0054*/ 	.byte	0x00, 0xf0, 0x81, 0x06


	//----- nvinfo : EIATTR_KPARAM_INFO
	.align		4
.L_831:
        /*0058*/ 	.byte	0x04, 0x17
        /*005a*/ 	.short	(.L_833 - .L_832)
.L_832:
        /*005c*/ 	.word	0x00000000
        /*0060*/ 	.short	0x0001
        /*0062*/ 	.short	0x01a0
        /*0064*/ 	.byte	0x00, 0xf0, 0x81, 0x06


	//----- nvinfo : EIATTR_KPARAM_INFO
	.align		4
.L_833:
        /*0068*/ 	.byte	0x04, 0x17
        /*006a*/ 	.short	(.L_835 - .L_834)
.L_834:
        /*006c*/ 	.word	0x00000000
        /*0070*/ 	.short	0x0000
        /*0072*/ 	.short	0x0000
        /*0074*/ 	.byte	0x00, 0xf0, 0x81, 0x06


	//----- nvinfo : EIATTR_SPARSE_MMA_MASK
	.align		4
.L_835:
        /*0078*/ 	.byte	0x03, 0x50
        /*007a*/ 	.short	0x0000


	//----- nvinfo : EIATTR_MAXREG_COUNT
	.align		4
        /*007c*/ 	.byte	0x03, 0x1b
        /*007e*/ 	.short	0x0020


	//----- nvinfo : EIATTR_ANNOTATIONS
	.align		4
        /*0080*/ 	.byte	0x04, 0x55
        /*0082*/ 	.short	(.L_837 - .L_836)


	//   ....[0]....
.L_836:
        /*0084*/ 	.word	0x00000001
        /*0088*/ 	.byte	0x40, 0x12, 0x00, 0x00, 0x01, 0x00, 0x00, 0x00, 0x10, 0x16, 0x00, 0x00, 0x01, 0x00, 0x00, 0x00
        /*0098*/ 	.byte	0x40, 0x1c, 0x00, 0x00, 0x01, 0x00, 0x00, 0x00, 0x60, 0x1c, 0x00, 0x00, 0x01, 0x00, 0x00, 0x00
        /*00a8*/ 	.byte	0x10, 0x1e, 0x00, 0x00, 0x01, 0x00, 0x00, 0x00, 0x10, 0x22, 0x00, 0x00, 0x01, 0x00, 0x00, 0x00
        /*00b8*/ 	.byte	0x00, 0x25, 0x00, 0x00, 0x01, 0x00, 0x00, 0x00, 0x30, 0x26, 0x00, 0x00, 0x01, 0x00, 0x00, 0x00
        /*00c8*/ 	.byte	0xb0, 0x2c, 0x00, 0x00, 0x01, 0x00, 0x00, 0x00, 0x60, 0x30, 0x00, 0x00


	//----- nvinfo : EIATTR_MERCURY_ISA_VERSION
	.align		4
.L_837:
        /*00d4*/ 	.byte	0x03, 0x5f
        /*00d6*/ 	.short	0x0101


	//----- nvinfo : EIATTR_EXIT_INSTR_OFFSETS
	.align		4
        /*00d8*/ 	.byte	0x04, 0x1c
        /*00da*/ 	.short	(.L_839 - .L_838)


	//   ....[0]....
.L_838:
        /*00dc*/ 	.word	0x00000090


	//   ....[1]....
        /*00e0*/ 	.word	0x00003940


	//----- nvinfo : EIATTR_MAX_THREADS
	.align		4
.L_839:
        /*00e4*/ 	.byte	0x04, 0x05
        /*00e6*/ 	.short	(.L_841 - .L_840)
.L_840:
        /*00e8*/ 	.word	0x00000200
        /*00ec*/ 	.word	0x00000001
        /*00f0*/ 	.word	0x00000001


	//----- nvinfo : EIATTR_CRS_STACK_SIZE
	.align		4
.L_841:
        /*00f4*/ 	.byte	0x04, 0x1e
        /*00f6*/ 	.short	(.L_843 - .L_842)
.L_842:
        /*00f8*/ 	.word	0x00000000


	//----- nvinfo : EIATTR_CBANK_PARAM_SIZE
	.align		4
.L_843:
        /*00fc*/ 	.byte	0x03, 0x19
        /*00fe*/ 	.short	0x0830


	//----- nvinfo : EIATTR_PARAM_CBANK
	.align		4
        /*0100*/ 	.byte	0x04, 0x0a
        /*0102*/ 	.short	(.L_845 - .L_844)
	.align		4
.L_844:
        /*0104*/ 	.word	index@(.nv.constant0._ZN2at6native38_GLOBAL__N__9a469cfd_6_RNN_cu_eca79a6d6kernel17gru_cell_backwardIddlLi2EEEvNS_4cuda6detail10TensorInfoIT_T1_EES9_S9_S9_S9_S8_S8_)
        /*0108*/ 	.short	0x0210
        /*010a*/ 	.short	0x0830


	//----- nvinfo : EIATTR_SW_WAR
	.align		4
.L_845:
        /*010c*/ 	.byte	0x04, 0x36
        /*010e*/ 	.short	(.L_847 - .L_846)
.L_846:
        /*0110*/ 	.word	0x00000008
.L_847:


//--------------------- .nv.info._ZN2at6native38_GLOBAL__N__9a469cfd_6_RNN_cu_eca79a6d6kernel17gru_cell_backwardIddlLi1EEEvNS_4cuda6detail10TensorInfoIT_T1_EES9_S9_S9_S9_S8_S8_ --------------------------
	.section	.nv.info._ZN2at6native38_GLOBAL__N__9a469cfd_6_RNN_cu_eca79a6d6kernel17gru_cell_backwardIddlLi1EEEvNS_4cuda6detail10TensorInfoIT_T1_EES9_S9_S9_S9_S8_S8_,"",@"SHT_CUDA_INFO"
	.sectionflags	@""
	.align	4


	//----- nvinfo : EIATTR_CUDA_API_VERSION
	.align		4
        /*0000*/ 	.byte	0x04, 0x37
        /*0002*/ 	.short	(.L_849 - .L_848)
.L_848:
        /*0004*/ 	.word	0x00000082


	//----- nvinfo : EIATTR_KPARAM_INFO
	.align		4
.L_849:
        /*0008*/ 	.byte	0x04, 0x17
        /*000a*/ 	.short	(.L_851 - .L_850)
.L_850:
        /*000c*/ 	.word	0x00000000
        /*0010*/ 	.short	0x0006
        /*0012*/ 	.short	0x0828
        /*0014*/ 	.byte	0x00, 0xf0, 0x21, 0x00


	//----- nvinfo : EIATTR_KPARAM_INFO
	.align		4
.L_851:
        /*0018*/ 	.byte	0x04, 0x17
        /*001a*/ 	.short	(.L_853 - .L_852)
.L_852:
        /*001c*/ 	.word	0x00000000
        /*0020*/ 	.short	0x0005
        /*0022*/ 	.short	0x0820
        /*0024*/ 	.byte	0x00, 0xf0, 0x21, 0x00


	//----- nvinfo : EIATTR_KPARAM_INFO
	.align		4
.L_853:
        /*0028*/ 	.byte	0x04, 0x17
        /*002a*/ 	.short	(.L_855 - .L_854)
.L_854:
        /*002c*/ 	.word	0x00000000
        /*0030*/ 	.short	0x0004
        /*0032*/ 	.short	0x0680
        /*0034*/ 	.byte	0x00, 0xf0, 0x81, 0x06


	//----- nvinfo : EIATTR_KPARAM_INFO
	.align		4
.L_855:
        /*0038*/ 	.byte	0x04, 0x17
        /*003a*/ 	.short	(.L_857 - .L_856)
.L_856:
        /*003c*/ 	.word	0x00000000
        /*0040*/ 	.short	0x0003
        /*0042*/ 	.short	0x04e0
        /*0044*/ 	.byte	0x00, 0xf0, 0x81, 0x06


	//----- nvinfo : EIATTR_KPARAM_INFO
	.align		4
.L_857:
        /*0048*/ 	.byte	0x04, 0x17
        /*004a*/ 	.short	(.L_859 - .L_858)
.L_858:
        /*004c*/ 	.word	0x00000000
        /*0050*/ 	.short	0x0002
        /*0052*/ 	.short	0x0340
        /*0054*/ 	.byte	0x00, 0xf0, 0x81, 0x06


	//----- nvinfo : EIATTR_KPARAM_INFO
	.align		4
.L_859:
        /*0058*/ 	.byte	0x04, 0x17
        /*005a*/ 	.short	(.L_861 - .L_860)
.L_860:
        /*005c*/ 	.word	0x00000000
        /*0060*/ 	.short	0x0001
        /*0062*/ 	.short	0x01a0
        /*0064*/ 	.byte	0x00, 0xf0, 0x81, 0x06


	//----- nvinfo : EIATTR_KPARAM_INFO
	.align		4
.L_861:
        /*0068*/ 	.byte	0x04, 0x17
        /*006a*/ 	.short	(.L_863 - .L_862)
.L_862:
        /*006c*/ 	.word	0x00000000
        /*0070*/ 	.short	0x0000
        /*0072*/ 	.short	0x0000
        /*0074*/ 	.byte	0x00, 0xf0, 0x81, 0x06


	//----- nvinfo : EIATTR_SPARSE_MMA_MASK
	.align		4
.L_863:
        /*0078*/ 	.byte	0x03, 0x50
        /*007a*/ 	.short	0x0000


	//----- nvinfo : EIATTR_MAXREG_COUNT
	.align		4
        /*007c*/ 	.byte	0x03, 0x1b
        /*007e*/ 	.short	0x0020


	//----- nvinfo : EIATTR_ANNOTATIONS
	.align		4
        /*0080*/ 	.byte	0x04, 0x55
        /*0082*/ 	.short	(.L_865 - .L_864)


	//   ....[0]....
.L_864:
        /*0084*/ 	.word	0x00000001
        /*0088*/ 	.byte	0x60, 0x03, 0x00, 0x00, 0x01, 0x00, 0x00, 0x00, 0x70, 0x03, 0x00, 0x00, 0x01, 0x00, 0x00, 0x00
        /* <DEDUP_REMOVED lines=8> */
        /*0118*/ 	.byte	0x50, 0x1b, 0x00, 0x00, 0x01, 0x00, 0x00, 0x00, 0x60, 0x1b, 0x00, 0x00


	//----- nvinfo : EIATTR_MERCURY_ISA_VERSION
	.align		4
.L_865:
        /*0124*/ 	.byte	0x03, 0x5f
        /*0126*/ 	.short	0x0101


	//----- nvinfo : EIATTR_EXIT_INSTR_OFFSETS
	.align		4
        /*0128*/ 	.byte	0x04, 0x1c
        /*012a*/ 	.short	(.L_867 - .L_866)


	//   ....[0]....
.L_866:
        /*012c*/ 	.word	0x00000090


	//   ....[1]....
        /*0130*/ 	.word	0x00000e70


	//   ....[2]....
        /*0134*/ 	.word	0x00002160


	//----- nvinfo : EIATTR_MAX_THREADS
	.align		4
.L_867:
        /*0138*/ 	.byte	0x04, 0x05
        /*013a*/ 	.short	(.L_869 - .L_868)
.L_868:
        /*013c*/ 	.word	0x00000200
        /*0140*/ 	.word	0x00000001
        /*0144*/ 	.word	0x00000001


	//----- nvinfo : EIATTR_CRS_STACK_SIZE
	.align		4
.L_869:
        /*0148*/ 	.byte	0x04, 0x1e
        /*014a*/ 	.short	(.L_871 - .L_870)
.L_870:
        /*014c*/ 	.word	0x00000000


	//----- nvinfo : EIATTR_CBANK_PARAM_SIZE
	.align		4
.L_871:
        /*0150*/ 	.byte	0x03, 0x19
        /*0152*/ 	.short	0x0830


	//----- nvinfo : EIATTR_PARAM_CBANK
	.align		4
        /*0154*/ 	.byte	0x04, 0x0a
        /*0156*/ 	.short	(.L_873 - .L_872)
	.align		4
.L_872:
        /*0158*/ 	.word	index@(.nv.constant0._ZN2at6native38_GLOBAL__N__9a469cfd_6_RNN_cu_eca79a6d6kernel17gru_cell_backwardIddlLi1EEEvNS_4cuda6detail10TensorInfoIT_T1_EES9_S9_S9_S9_S8_S8_)
        /*015c*/ 	.short	0x0210
        /*015e*/ 	.short	0x0830


	//----- nvinfo : EIATTR_SW_WAR
	.align		4
.L_873:
        /*0160*/ 	.byte	0x04, 0x36
        /*0162*/ 	.short	(.L_875 - .L_874)
.L_874:
        /*0164*/ 	.word	0x00000008
.L_875:


//--------------------- .nv.info._ZN2at6native38_GLOBAL__N__9a469cfd_6_RNN_cu_eca79a6d6kernel17gru_cell_backwardIddiLi2EEEvNS_4cuda6detail10TensorInfoIT_T1_EES9_S9_S9_S9_S8_S8_ --------------------------
	.section	.nv.info._ZN2at6native38_GLOBAL__N__9a469cfd_6_RNN_cu_eca79a6d6kernel17gru_cell_backwardIddiLi2EEEvNS_4cuda6detail10TensorInfoIT_T1_EES9_S9_S9_S9_S8_S8_,"",@"SHT_CUDA_INFO"
	.sectionflags	@""
	.align	4


	//----- nvinfo : EIATTR_CUDA_API_VERSION
	.align		4
        /*0000*/ 	.byte	0x04, 0x37
        /*0002*/ 	.short	(.L_877 - .L_876)
.L_876:
        /*0004*/ 	.word	0x00000082


	//----- nvinfo : EIATTR_KPARAM_INFO
	.align		4
.L_877:
        /*0008*/ 	.byte	0x04, 0x17
        /*000a*/ 	.short	(.L_879 - .L_878)
.L_878:
        /*000c*/ 	.word	0x00000000
        /*0010*/ 	.short	0x0006
        /*0012*/ 	.short	0x043c
        /*0014*/ 	.byte	0x00, 0xf0, 0x11, 0x00


	//----- nvinfo : EIATTR_KPARAM_INFO
	.align		4
.L_879:
        /*0018*/ 	.byte	0x04, 0x17
        /*001a*/ 	.short	(.L_881 - .L_880)
.L_880:
        /*001c*/ 	.word	0x00000000
        /*0020*/ 	.short	0x0005
        /*0022*/ 	.short	0x0438
        /*0024*/ 	.byte	0x00, 0xf0, 0x11, 0x00


	//----- nvinfo : EIATTR_KPARAM_INFO
	.align		4
.L_881:
        /*0028*/ 	.byte	0x04, 0x17
        /*002a*/ 	.short	(.L_883 - .L_882)
.L_882:
        /*002c*/ 	.word	0x00000000
        /*0030*/ 	.short	0x0004
        /*0032*/ 	.short	0x0360
        /*0034*/ 	.byte	0x00, 0xf0, 0x61, 0x03


	//----- nvinfo : EIATTR_KPARAM_INFO
	.align		4
.L_883:
        /*0038*/ 	.byte	0x04, 0x17
        /*003a*/ 	.short	(.L_885 - .L_884)
.L_884:
        /*003c*/ 	.word	0x00000000
        /*0040*/ 	.short	0x0003
        /*0042*/ 	.short	0x0288
        /*0044*/ 	.byte	0x00, 0xf0, 0x61, 0x03


	//----- nvinfo : EIATTR_KPARAM_INFO
	.align		4
.L_885:
        /*0048*/ 	.byte	0x04, 0x17
        /*004a*/ 	.short	(.L_887 - .L_886)
.L_886:
        /*004c*/ 	.word	0x00000000
        /*0050*/ 	.short	0x0002
        /*0052*/ 	.short	0x01b0
        /*0054*/ 	.byte	0x00, 0xf0, 0x61, 0x03


	//----- nvinfo : EIATTR_KPARAM_INFO
	.align		4
.L_887:
        /*0058*/ 	.byte	0x04, 0x17
        /*005a*/ 	.short	(.L_889 - .L_888)
.L_888:
        /*005c*/ 	.word	0x00000000
        /*0060*/ 	.short	0x0001
        /*0062*/ 	.short	0x00d8
        /*0064*/ 	.byte	0x00, 0xf0, 0x61, 0x03


	//----- nvinfo : EIATTR_KPARAM_INFO
	.align		4
.L_889:
        /*0068*/ 	.byte	0x04, 0x17
        /*006a*/ 	.short	(.L_891 - .L_890)
.L_890:
        /*006c*/ 	.word	0x00000000
        /*0070*/ 	.short	0x0000
        /*0072*/ 	.short	0x0000
        /*0074*/ 	.byte	0x00, 0xf0, 0x61, 0x03


	//----- nvinfo : EIATTR_SPARSE_MMA_MASK
	.align		4
.L_891:
        /*0078*/ 	.byte	0x03, 0x50
        /*007a*/ 	.short	0x0000


	//----- nvinfo : EIATTR_MAXREG_COUNT
	.align		4
        /*007c*/ 	.byte	0x03, 0x1b
        /*007e*/ 	.short	0x0020


	//----- nvinfo : EIATTR_ANNOTATIONS
	.align		4
        /*0080*/ 	.byte	0x04, 0x55
        /*0082*/ 	.short	(.L_893 - .L_892)


	//   ....[0]....
.L_892:
        /*0084*/ 	.word	0x00000001
        /*0088*/ 	.byte	0x40, 0x02, 0x00, 0x00, 0x01, 0x00, 0x00, 0x00, 0x70, 0x02, 0x00, 0x00, 0x01, 0x00, 0x00, 0x00
        /*0098*/ 	.byte	0xd0, 0x02, 0x00, 0x00, 0x01, 0x00, 0x00, 0x00, 0xc0, 0x12, 0x00, 0x00


	//----- nvinfo : EIATTR_MERCURY_ISA_VERSION
	.align		4
.L_893:
        /*00a4*/ 	.byte	0x03, 0x5f
        /*00a6*/ 	.short	0x0101


	//----- nvinfo : EIATTR_EXIT_INSTR_OFFSETS
	.align		4
        /*00a8*/ 	.byte	0x04, 0x1c
        /*00aa*/ 	.short	(.L_895 - .L_894)


	//   ....[0]....
.L_894:
        /*00ac*/ 	.word	0x00000080


	//   ....[1]....
        /*00b0*/ 	.word	0x000019a0


	//----- nvinfo : EIATTR_MAX_THREADS
	.align		4
.L_895:
        /*00b4*/ 	.byte	0x04, 0x05
        /*00b6*/ 	.short	(.L_897 - .L_896)
.L_896:
        /*00b8*/ 	.word	0x00000200
        /*00bc*/ 	.word	0x00000001
        /*00c0*/ 	.word	0x00000001


	//----- nvinfo : EIATTR_CRS_STACK_SIZE
	.align		4
.L_897:
        /*00c4*/ 	.byte	0x04, 0x1e
        /*00c6*/ 	.short	(.L_899 - .L_898)
.L_898:
        /*00c8*/ 	.word	0x00000000


	//----- nvinfo : EIATTR_CBANK_PARAM_SIZE
	.align		4
.L_899:
        /*00cc*/ 	.byte	0x03, 0x19
        /*00ce*/ 	.short	0x0440


	//----- nvinfo : EIATTR_PARAM_CBANK
	.align		4
        /*00d0*/ 	.byte	0x04, 0x0a
        /*00d2*/ 	.short	(.L_901 - .L_900)
	.align		4
.L_900:
        /*00d4*/ 	.word	index@(.nv.constant0._ZN2at6native38_GLOBAL__N__9a469cfd_6_RNN_cu_eca79a6d6kernel17gru_cell_backwardIddiLi2EEEvNS_4cuda6detail10TensorInfoIT_T1_EES9_S9_S9_S9_S8_S8_)
        /*00d8*/ 	.short	0x0210
        /*00da*/ 	.short	0x0440


	//----- nvinfo : EIATTR_SW_WAR
	.align		4
.L_901:
        /*00dc*/ 	.byte	0x04, 0x36
        /*00de*/ 	.short	(.L_903 - .L_902)
.L_902:
        /*00e0*/ 	.word	0x00000008
.L_903:


//--------------------- .nv.info._ZN2at6native38_GLOBAL__N__9a469cfd_6_RNN_cu_eca79a6d6kernel17gru_cell_backwardIddiLi1EEEvNS_4cuda6detail10TensorInfoIT_T1_EES9_S9_S9_S9_S8_S8_ --------------------------
	.section	.nv.info._ZN2at6native38_GLOBAL__N__9a469cfd_6_RNN_cu_eca79a6d6kernel17gru_cell_backwardIddiLi1EEEvNS_4cuda6detail10TensorInfoIT_T1_EES9_S9_S9_S9_S8_S8_,"",@"SHT_CUDA_INFO"
	.sectionflags	@""
	.align	4


	//----- nvinfo : EIATTR_CUDA_API_VERSION
	.align		4
        /*0000*/ 	.byte	0x04, 0x37
        /*0002*/ 	.short	(.L_905 - .L_904)
.L_904:
        /*0004*/ 	.word	0x00000082


	//----- nvinfo : EIATTR_KPARAM_INFO
	.align		4
.L_905:
        /*0008*/ 	.byte	0x04, 0x17
        /*000a*/ 	.short	(.L_907 - .L_906)
.L_906:
        /*000c*/ 	.word	0x00000000
        /*0010*/ 	.short	0x0006
        /*0012*/ 	.short	0x043c
        /*0014*/ 	.byte	0x00, 0xf0, 0x11, 0x00


	//----- nvinfo : EIATTR_KPARAM_INFO
	.align		4
.L_907:
        /*0018*/ 	.byte	0x04, 0x17
        /*001a*/ 	.short	(.L_909 - .L_908)
.L_908:
        /*001c*/ 	.word	0x00000000
        /*0020*/ 	.short	0x0005
        /*0022*/ 	.short	0x0438
        /*0024*/ 	.byte	0x00, 0xf0, 0x11, 0x00


	//----- nvinfo : EIATTR_KPARAM_INFO
	.align		4
.L_909:
        /*0028*/ 	.byte	0x04, 0x17
        /*002a*/ 	.short	(.L_911 - .L_910)
.L_910:
        /*002c*/ 	.word	0x00000000
        /*0030*/ 	.short	0x0004
        /*0032*/ 	.short	0x0360
        /*0034*/ 	.byte	0x00, 0xf0, 0x61, 0x03


	//----- nvinfo : EIATTR_KPARAM_INFO
	.align		4
.L_911:
        /*0038*/ 	.byte	0x04, 0x17
        /*003a*/ 	.short	(.L_913 - .L_912)
.L_912:
        /*003c*/ 	.word	0x00000000
        /*0040*/ 	.short	0x0003
        /*0042*/ 	.short	0x0288
        /*0044*/ 	.byte	0x00, 0xf0, 0x61, 0x03


	//----- nvinfo : EIATTR_KPARAM_INFO
	.align		4
.L_913:
        /*0048*/ 	.byte	0x04, 0x17
        /*004a*/ 	.short	(.L_915 - .L_914)
.L_914:
        /*004c*/ 	.word	0x00000000
        /*0050*/ 	.short	0x0002
        /*0052*/ 	.short	0x01b0
        /*0054*/ 	.byte	0x00, 0xf0, 0x61, 0x03


	//----- nvinfo : EIATTR_KPARAM_INFO
	.align		4
.L_915:
        /*0058*/ 	.byte	0x04, 0x17
        /*005a*/ 	.short	(.L_917 - .L_916)
.L_916:
        /*005c*/ 	.word	0x00000000
        /*0060*/ 	.short	0x0001
        /*0062*/ 	.short	0x00d8
        /*0064*/ 	.byte	0x00, 0xf0, 0x61, 0x03


	//----- nvinfo : EIATTR_KPARAM_INFO
	.align		4
.L_917:
        /*0068*/ 	.byte	0x04, 0x17
        /*006a*/ 	.short	(.L_919 - .L_918)
.L_918:
        /*006c*/ 	.word	0x00000000
        /*0070*/ 	.short	0x0000
        /*0072*/ 	.short	0x0000
        /*0074*/ 	.byte	0x00, 0xf0, 0x61, 0x03


	//----- nvinfo : EIATTR_SPARSE_MMA_MASK
	.align		4
.L_919:
        /*0078*/ 	.byte	0x03, 0x50
        /*007a*/ 	.short	0x0000


	//----- nvinfo : EIATTR_MAXREG_COUNT
	.align		4
        /*007c*/ 	.byte	0x03, 0x1b
        /*007e*/ 	.short	0x0020


	//----- nvinfo : EIATTR_MERCURY_ISA_VERSION
	.align		4
        /*0080*/ 	.byte	0x03, 0x5f
        /*0082*/ 	.short	0x0101


	//----- nvinfo : EIATTR_EXIT_INSTR_OFFSETS
	.align		4
        /*0084*/ 	.byte	0x04, 0x1c
        /*0086*/ 	.short	(.L_921 - .L_920)


	//   ....[0]....
.L_920:
        /*0088*/ 	.word	0x00000070


	//   ....[1]....
        /*008c*/ 	.word	0x000006e0


	//----- nvinfo : EIATTR_MAX_THREADS
	.align		4
.L_921:
        /*0090*/ 	.byte	0x04, 0x05
        /*0092*/ 	.short	(.L_923 - .L_922)
.L_922:
        /*0094*/ 	.word	0x00000200
        /*0098*/ 	.word	0x00000001
        /*009c*/ 	.word	0x00000001


	//----- nvinfo : EIATTR_CRS_STACK_SIZE
	.align		4
.L_923:
        /*00a0*/ 	.byte	0x04, 0x1e
        /*00a2*/ 	.short	(.L_925 - .L_924)
.L_924:
        /*00a4*/ 	.word	0x00000000


	//----- nvinfo : EIATTR_CBANK_PARAM_SIZE
	.align		4
.L_925:
        /*00a8*/ 	.byte	0x03, 0x19
        /*00aa*/ 	.short	0x0440


	//----- nvinfo : EIATTR_PARAM_CBANK
	.align		4
        /*00ac*/ 	.byte	0x04, 0x0a
        /*00ae*/ 	.short	(.L_927 - .L_926)
	.align		4
.L_926:
        /*00b0*/ 	.word	index@(.nv.constant0._ZN2at6native38_GLOBAL__N__9a469cfd_6_RNN_cu_eca79a6d6kernel17gru_cell_backwardIddiLi1EEEvNS_4cuda6detail10TensorInfoIT_T1_EES9_S9_S9_S9_S8_S8_)
        /*00b4*/ 	.short	0x0210
        /*00b6*/ 	.short	0x0440


	//----- nvinfo : EIATTR_SW_WAR
	.align		4
.L_927:
        /*00b8*/ 	.byte	0x04, 0x36
        /*00ba*/ 	.short	(.L_929 - .L_928)
.L_928:
        /*00bc*/ 	.word	0x00000008
.L_929:


//--------------------- .nv.info._ZN2at6native38_GLOBAL__N__9a469cfd_6_RNN_cu_eca79a6d6kernel16gru_cell_forwardIN3c108BFloat16EflLi2EEEvNS_4cuda6detail10TensorInfoIT_T1_EESB_SB_SB_SB_SB_SB_SA_SA_ --------------------------
	.section	.nv.info._ZN2at6native38_GLOBAL__N__9a469cfd_6_RNN_cu_eca79a6d6kernel16gru_cell_forwardIN3c108BFloat16EflLi2EEEvNS_4cuda6detail10TensorInfoIT_T1_EESB_SB_SB_SB_SB_SB_SA_SA_,"",@"SHT_CUDA_INFO"
	.sectionflags	@""
	.align	4


	//----- nvinfo : EIATTR_CUDA_API_VERSION
	.align		4
        /*0000*/ 	.byte	0x04, 0x37
        /*0002*/ 	.short	(.L_931 - .L_930)
.L_930:
        /*0004*/ 	.word	0x00000082


	//----- nvinfo : EIATTR_KPARAM_INFO
	.align		4
.L_931:
        /*0008*/ 	.byte	0x04, 0x17
        /*000a*/ 	.short	(.L_933 - .L_932)
.L_932:
        /*000c*/ 	.word	0x00000000
        /*0010*/ 	.short	0x0008
        /*0012*/ 	.short	0x0b68
        /*0014*/ 	.byte	0x00, 0xf0, 0x21, 0x00


	//----- nvinfo : EIATTR_KPARAM_INFO
	.align		4
.L_933:
        /*0018*/ 	.byte	0x04, 0x17
        /*001a*/ 	.short	(.L_935 - .L_934)
.L_934:
        /*001c*/ 	.word	0x00000000
        /*0020*/ 	.short	0x0007
        /*0022*/ 	.short	0x0b60
        /*0024*/ 	.byte	0x00, 0xf0, 0x21, 0x00


	//----- nvinfo : EIATTR_KPARAM_INFO
	.align		4
.L_935:
        /*0028*/ 	.byte	0x04, 0x17
        /*002a*/ 	.short	(.L_937 - .L_936)
.L_936:
        /*002c*/ 	.word	0x00000000
        /*0030*/ 	.short	0x0006
        /*0032*/ 	.short	0x09c0
        /*0034*/ 	.byte	0x00, 0xf0, 0x81, 0x06


	//----- nvinfo : EIATTR_KPARAM_INFO
	.align		4
.L_937:
        /*0038*/ 	.byte	0x04, 0x17
        /*003a*/ 	.short	(.L_939 - .L_938)
.L_938:
        /*003c*/ 	.word	0x00000000
        /*0040*/ 	.short	0x0005
        /*0042*/ 	.short	0x0820
        /*0044*/ 	.byte	0x00, 0xf0, 0x81, 0x06


	//----- nvinfo : EIATTR_KPARAM_INFO
	.align		4
.L_939:
        /*0048*/ 	.byte	0x04, 0x17
        /*004a*/ 	.short	(.L_941 - .L_940)
.L_940:
        /*004c*/ 	.word	0x00000000
        /*0050*/ 	.short	0x0004
        /*0052*/ 	.short	0x0680
        /*0054*/ 	.byte	0x00, 0xf0, 0x81, 0x06


	//----- nvinfo : EIATTR_KPARAM_INFO
	.align		4
.L_941:
        /*0058*/ 	.byte	0x04, 0x17
        /*005a*/ 	.short	(.L_943 - .L_942)
.L_942:
        /*005c*/ 	.word	0x00000000
        /*0060*/ 	.short	0x0003
        /*0062*/ 	.short	0x04e0
        /*0064*/ 	.byte	0x00, 0xf0, 0x81, 0x06


	//----- nvinfo : EIATTR_KPARAM_INFO
	.align		4
.L_943:
        /*0068*/ 	.byte	0x04, 0x17
        /*006a*/ 	.short	(.L_945 - .L_944)
.L_944:
        /*006c*/ 	.word	0x00000000
        /*0070*/ 	.short	0x0002
        /*0072*/ 	.short	0x0340
        /*0074*/ 	.byte	0x00, 0xf0, 0x81, 0x06


	//----- nvinfo : EIATTR_KPARAM_INFO
	.align		4
.L_945:
        /*0078*/ 	.byte	0x04, 0x17
        /*007a*/ 	.short	(.L_947 - .L_946)
.L_946:
        /*007c*/ 	.word	0x00000000
        /*0080*/ 	.short	0x0001
        /*0082*/ 	.short	0x01a0
        /*0084*/ 	.byte	0x00, 0xf0, 0x81, 0x06


	//----- nvinfo : EIATTR_KPARAM_INFO
	.align		4
.L_947:
        /*0088*/ 	.byte	0x04, 0x17
        /*008a*/ 	.short	(.L_949 - .L_948)
.L_948:
        /*008c*/ 	.word	0x00000000
        /*0090*/ 	.short	0x0000
        /*0092*/ 	.short	0x0000
        /*0094*/ 	.byte	0x00, 0xf0, 0x81, 0x06


	//----- nvinfo : EIATTR_SPARSE_MMA_MASK
	.align		4
.L_949:
        /*0098*/ 	.byte	0x03, 0x50
        /*009a*/ 	.short	0x0000


	//----- nvinfo : EIATTR_MAXREG_COUNT
	.align		4
        /*009c*/ 	.byte	0x03, 0x1b
        /*009e*/ 	.short	0x0020


	//----- nvinfo : EIATTR_ANNOTATIONS
	.align		4
        /*00a0*/ 	.byte	0x04, 0x55
        /*00a2*/ 	.short	(.L_951 - .L_950)


	//   ....[0]....
.L_950:
        /*00a4*/ 	.word	0x00000001
        /*00a8*/ 	.byte	0x60, 0x0a, 0x00, 0x00, 0x01, 0x00, 0x00, 0x00, 0x20, 0x0e, 0x00, 0x00, 0x01, 0x00, 0x00, 0x00
        /*00b8*/ 	.byte	0xd0, 0x26, 0x00, 0x00, 0x01, 0x00, 0x00, 0x00, 0x10, 0x27, 0x00, 0x00


	//----- nvinfo : EIATTR_MERCURY_ISA_VERSION
	.align		4
.L_951:
        /*00c4*/ 	.byte	0x03, 0x5f
        /*00c6*/ 	.short	0x0101


	//----- nvinfo : EIATTR_EXIT_INSTR_OFFSETS
	.align		4
        /*00c8*/ 	.byte	0x04, 0x1c
        /*00ca*/ 	.short	(.L_953 - .L_952)


	//   ....[0]....
.L_952:
        /*00cc*/ 	.word	0x00000090


	//   ....[1]....
        /*00d0*/ 	.word	0x00003d30


	//----- nvinfo : EIATTR_MAX_THREADS
	.align		4
.L_953:
        /*00d4*/ 	.byte	0x04, 0x05
        /*00d6*/ 	.short	(.L_955 - .L_954)
.L_954:
        /*00d8*/ 	.word	0x00000200
        /*00dc*/ 	.word	0x00000001
        /*00e0*/ 	.word	0x00000001


	//----- nvinfo : EIATTR_CRS_STACK_SIZE
	.align		4
.L_955:
        /*00e4*/ 	.byte	0x04, 0x1e
        /*00e6*/ 	.short	(.L_957 - .L_956)
.L_956:
        /*00e8*/ 	.word	0x00000000


	//----- nvinfo : EIATTR_CBANK_PARAM_SIZE
	.align		4
.L_957:
        /*00ec*/ 	.byte	0x03, 0x19
        /*00ee*/ 	.short	0x0b70


	//----- nvinfo : EIATTR_PARAM_CBANK
	.align		4
        /*00f0*/ 	.byte	0x04, 0x0a
        /*00f2*/ 	.short	(.L_959 - .L_958)
	.align		4
.L_958:
        /*00f4*/ 	.word	index@(.nv.constant0._ZN2at6native38_GLOBAL__N__9a469cfd_6_RNN_cu_eca79a6d6kernel16gru_cell_forwardIN3c108BFloat16EflLi2EEEvNS_4cuda6detail10TensorInfoIT_T1_EESB_SB_SB_SB_SB_SB_SA_SA_)
        /*00f8*/ 	.short	0x0210
        /*00fa*/ 	.short	0x0b70


	//----- nvinfo : EIATTR_SW_WAR
	.align		4
.L_959:
        /*00fc*/ 	.byte	0x04, 0x36
        /*00fe*/ 	.short	(.L_961 - .L_960)
.L_960:
        /*0100*/ 	.word	0x00000008
.L_961:


//--------------------- .nv.info._ZN2at6native38_GLOBAL__N__9a469cfd_6_RNN_cu_eca79a6d6kernel16gru_cell_forwardIN3c108BFloat16EflLi1EEEvNS_4cuda6detail10TensorInfoIT_T1_EESB_SB_SB_SB_SB_SB_SA_SA_ --------------------------
	.section	.nv.info._ZN2at6native38_GLOBAL__N__9a469cfd_6_RNN_cu_eca79a6d6kernel16gru_cell_forwardIN3c108BFloat16EflLi1EEEvNS_4cuda6detail10TensorInfoIT_T1_EESB_SB_SB_SB_SB_SB_SA_SA_,"",@"SHT_CUDA_INFO"
	.sectionflags	@""
	.align	4


	//----- nvinfo : EIATTR_CUDA_API_VERSION
	.align		4
        /*0000*/ 	.byte	0x04, 0x37
        /*0002*/ 	.short	(.L_963 - .L_962)
.L_962:
        /*0004*/ 	.word	0x00000082


	//----- nvinfo : EIATTR_KPARAM_INFO
	.align		4
.L_963:
        /*0008*/ 	.byte	0x04, 0x17
        /*000a*/ 	.short	(.L_965 - .L_964)
.L_964:
        /*000c*/ 	.word	0x00000000
        /*0010*/ 	.short	0x0008
        /*0012*/ 	.short	0x0b68
        /*0014*/ 	.byte	0x00, 0xf0, 0x21, 0x00


	//----- nvinfo : EIATTR_KPARAM_INFO
	.align		4
.L_965:
        /*0018*/ 	.byte	0x04, 0x17
        /*001a*/ 	.short	(.L_967 - .L_966)
.L_966:
        /*001c*/ 	.word	0x00000000
        /*0020*/ 	.short	0x0007
        /*0022*/ 	.short	0x0b60
        /*0024*/ 	.byte	0x00, 0xf0, 0x21, 0x00


	//----- nvinfo : EIATTR_KPARAM_INFO
	.align		4
.L_967:
        /*0028*/ 	.byte	0x04, 0x17
        /*002a*/ 	.short	(.L_969 - .L_968)
.L_968:
        /*002c*/ 	.word	0x00000000
        /*0030*/ 	.short	0x0006
        /*0032*/ 	.short	0x09c0
        /*0034*/ 	.byte	0x00, 0xf0, 0x81, 0x06


	//----- nvinfo : EIATTR_KPARAM_INFO
	.align		4
.L_969:
        /*0038*/ 	.byte	0x04, 0x17
        /*003a*/ 	.short	(.L_971 - .L_970)
.L_970:
        /*003c*/ 	.word	0x00000000
        /*0040*/ 	.short	0x0005
        /*0042*/ 	.short	0x0820
        /*0044*/ 	.byte	0x00, 0xf0, 0x81, 0x06


	//----- nvinfo : EIATTR_KPARAM_INFO
	.align		4
.L_971:
        /*0048*/ 	.byte	0x04, 0x17
        /*004a*/ 	.short	(.L_973 - .L_972)
.L_972:
        /*004c*/ 	.word	0x00000000
        /*0050*/ 	.short	0x0004
        /*0052*/ 	.short	0x0680
        /*0054*/ 	.byte	0x00, 0xf0, 0x81, 0x06


	//----- nvinfo : EIATTR_KPARAM_INFO
	.align		4
.L_973:
        /*0058*/ 	.byte	0x04, 0x17
        /*005a*/ 	.short	(.L_975 - .L_974)
.L_974:
        /*005c*/ 	.word	0x00000000
        /*0060*/ 	.short	0x0003
        /*0062*/ 	.short	0x04e0
        /*0064*/ 	.byte	0x00, 0xf0, 0x81, 0x06


	//----- nvinfo : EIATTR_KPARAM_INFO
	.align		4
.L_975:
        /*0068*/ 	.byte	0x04, 0x17
        /*006a*/ 	.short	(.L_977 - .L_976)
.L_976:
        /*006c*/ 	.word	0x00000000
        /*0070*/ 	.short	0x0002
        /*0072*/ 	.short	0x0340
        /*0074*/ 	.byte	0x00, 0xf0, 0x81, 0x06


	//----- nvinfo : EIATTR_KPARAM_INFO
	.align		4
.L_977:
        /*0078*/ 	.byte	0x04, 0x17
        /*007a*/ 	.short	(.L_979 - .L_978)
.L_978:
        /*007c*/ 	.word	0x00000000
        /*0080*/ 	.short	0x0001
        /*0082*/ 	.short	0x01a0
        /*0084*/ 	.byte	0x00, 0xf0, 0x81, 0x06


	//----- nvinfo : EIATTR_KPARAM_INFO
	.align		4
.L_979:
        /*0088*/ 	.byte	0x04, 0x17
        /*008a*/ 	.short	(.L_981 - .L_980)
.L_980:
        /*008c*/ 	.word	0x00000000
        /*0090*/ 	.short	0x0000
        /*0092*/ 	.short	0x0000
        /*0094*/ 	.byte	0x00, 0xf0, 0x81, 0x06


	//----- nvinfo : EIATTR_SPARSE_MMA_MASK
	.align		4
.L_981:
        /*0098*/ 	.byte	0x03, 0x50
        /*009a*/ 	.short	0x0000


	//----- nvinfo : EIATTR_MAXREG_COUNT
	.align		4
        /*009c*/ 	.byte	0x03, 0x1b
        /*009e*/ 	.short	0x0020


	//----- nvinfo : EIATTR_MERCURY_ISA_VERSION
	.align		4
        /*00a0*/ 	.byte	0x03, 0x5f
        /*00a2*/ 	.short	0x0101


	//----- nvinfo : EIATTR_EXIT_INSTR_OFFSETS
	.align		4
        /*00a4*/ 	.byte	0x04, 0x1c
        /*00a6*/ 	.short	(.L_983 - .L_982)


	//   ....[0]....
.L_982:
        /*00a8*/ 	.word	0x00000080


	//   ....[1]....
        /*00ac*/ 	.word	0x00001020


	//----- nvinfo : EIATTR_MAX_THREADS
	.align		4
.L_983:
        /*00b0*/ 	.byte	0x04, 0x05
        /*00b2*/ 	.short	(.L_985 - .L_984)
.L_984:
        /*00b4*/ 	.word	0x00000200
        /*00b8*/ 	.word	0x00000001
        /*00bc*/ 	.word	0x00000001


	//----- nvinfo : EIATTR_CRS_STACK_SIZE
	.align		4
.L_985:
        /*00c0*/ 	.byte	0x04, 0x1e
        /*00c2*/ 	.short	(.L_987 - .L_986)
.L_986:
        /*00c4*/ 	.word	0x00000000


	//----- nvinfo : EIATTR_CBANK_PARAM_SIZE
	.align		4
.L_987:
        /*00c8*/ 	.byte	0x03, 0x19
        /*00ca*/ 	.short	0x0b70


	//----- nvinfo : EIATTR_PARAM_CBANK
	.align		4
        /*00cc*/ 	.byte	0x04, 0x0a
        /*00ce*/ 	.short	(.L_989 - .L_988)
	.align		4
.L_988:
        /*00d0*/ 	.word	index@(.nv.constant0._ZN2at6native38_GLOBAL__N__9a469cfd_6_RNN_cu_eca79a6d6kernel16gru_cell_forwardIN3c108BFloat16EflLi1EEEvNS_4cuda6detail10TensorInfoIT_T1_EESB_SB_SB_SB_SB_SB_SA_SA_)
        /*00d4*/ 	.short	0x0210
        /*00d6*/ 	.short	0x0b70


	//----- nvinfo : EIATTR_SW_WAR
	.align		4
.L_989:
        /*00d8*/ 	.byte	0x04, 0x36
        /*00da*/ 	.short	(.L_991 - .L_990)
.L_990:
        /*00dc*/ 	.word	0x00000008
.L_991:


//--------------------- .nv.info._ZN2at6native38_GLOBAL__N__9a469cfd_6_RNN_cu_eca79a6d6kernel16gru_cell_forwardIN3c108BFloat16EfiLi2EEEvNS_4cuda6detail10TensorInfoIT_T1_EESB_SB_SB_SB_SB_SB_SA_SA_ --------------------------
	.section	.nv.info._ZN2at6native38_GLOBAL__N__9a469cfd_6_RNN_cu_eca79a6d6kernel16gru_cell_forwardIN3c108BFloat16EfiLi2EEEvNS_4cuda6detail10TensorInfoIT_T1_EESB_SB_SB_SB_SB_SB_SA_SA_,"",@"SHT_CUDA_INFO"
	.sectionflags	@""
	.align	4


	//----- nvinfo : EIATTR_CUDA_API_VERSION
	.align		4
        /*0000*/ 	.byte	0x04, 0x37
        /*0002*/ 	.short	(.L_993 - .L_992)
.L_992:
        /*0004*/ 	.word	0x00000082


	//----- nvinfo : EIATTR_KPARAM_INFO
	.align		4
.L_993:
        /*0008*/ 	.byte	0x04, 0x17
        /*000a*/ 	.short	(.L_995 - .L_994)
.L_994:
        /*000c*/ 	.word	0x00000000
        /*0010*/ 	.short	0x0008
        /*0012*/ 	.short	0x05ec
        /*0014*/ 	.byte	0x00, 0xf0, 0x11, 0x00


	//----- nvinfo : EIATTR_KPARAM_INFO
	.align		4
.L_995:
        /*0018*/ 	.byte	0x04, 0x17
        /*001a*/ 	.short	(.L_997 - .L_996)
.L_996:
        /*001c*/ 	.word	0x00000000
        /*0020*/ 	.short	0x0007
        /*0022*/ 	.short	0x05e8
        /*0024*/ 	.byte	0x00, 0xf0, 0x11, 0x00


	//----- nvinfo : EIATTR_KPARAM_INFO
	.align		4
.L_997:
        /*0028*/ 	.byte	0x04, 0x17
        /*002a*/ 	.short	(.L_999 - .L_998)
.L_998:
        /*002c*/ 	.word	0x00000000
        /*0030*/ 	.short	0x0006
        /*0032*/ 	.short	0x0510
        /*0034*/ 	.byte	0x00, 0xf0, 0x61, 0x03


	//----- nvinfo : EIATTR_KPARAM_INFO
	.align		4
.L_999:
        /*0038*/ 	.byte	0x04, 0x17
        /*003a*/ 	.short	(.L_1001 - .L_1000)
.L_1000:
        /*003c*/ 	.word	0x00000000
        /*0040*/ 	.short	0x0005
        /*0042*/ 	.short	0x0438
        /*0044*/ 	.byte	0x00, 0xf0, 0x61, 0x03


	//----- nvinfo : EIATTR_KPARAM_INFO
	.align		4
.L_1001:
        /*0048*/ 	.byte	0x04, 0x17
        /*004a*/ 	.short	(.L_1003 - .L_1002)
.L_1002:
        /*004c*/ 	.word	0x00000000
        /*0050*/ 	.short	0x0004
        /*0052*/ 	.short	0x0360
        /*0054*/ 	.byte	0x00, 0xf0, 0x61, 0x03


	//----- nvinfo : EIATTR_KPARAM_INFO
	.align		4
.L_1003:
        /*0058*/ 	.byte	0x04, 0x17
        /*005a*/ 	.short	(.L_1005 - .L_1004)
.L_1004:
        /*005c*/ 	.word	0x00000000
        /*0060*/ 	.short	0x0003
        /*0062*/ 	.short	0x0288
        /*0064*/ 	.byte	0x00, 0xf0, 0x61, 0x03


	//----- nvinfo : EIATTR_KPARAM_INFO
	.align		4
.L_1005:
        /*0068*/ 	.byte	0x04, 0x17
        /*006a*/ 	.short	(.L_1007 - .L_1006)
.L_1006:
        /*006c*/ 	.word	0x00000000
        /*0070*/ 	.short	0x0002
        /*0072*/ 	.short	0x01b0
        /*0074*/ 	.byte	0x00, 0xf0, 0x61, 0x03


	//----- nvinfo : EIATTR_KPARAM_INFO
	.align		4
.L_1007:
        /*0078*/ 	.byte	0x04, 0x17
        /*007a*/ 	.short	(.L_1009 - .L_1008)
.L_1008:
        /*007c*/ 	.word	0x00000000
        /*0080*/ 	.short	0x0001
        /*0082*/ 	.short	0x00d8
        /*0084*/ 	.byte	0x00, 0xf0, 0x61, 0x03


	//----- nvinfo : EIATTR_KPARAM_INFO
	.align		4
.L_1009:
        /*0088*/ 	.byte	0x04, 0x17
        /*008a*/ 	.short	(.L_1011 - .L_1010)
.L_1010:
        /*008c*/ 	.word	0x00000000
        /*0090*/ 	.short	0x0000
        /*0092*/ 	.short	0x0000
        /*0094*/ 	.byte	0x00, 0xf0, 0x61, 0x03


	//----- nvinfo : EIATTR_SPARSE_MMA_MASK
	.align		4
.L_1011:
        /*0098*/ 	.byte	0x03, 0x50
        /*009a*/ 	.short	0x0000


	//----- nvinfo : EIATTR_MAXREG_COUNT
	.align		4
        /*009c*/ 	.byte	0x03, 0x1b
        /*009e*/ 	.short	0x0020


	//----- nvinfo : EIATTR_MERCURY_ISA_VERSION
	.align		4
        /*00a0*/ 	.byte	0x03, 0x5f
        /*00a2*/ 	.short	0x0101


	//----- nvinfo : EIATTR_EXIT_INSTR_OFFSETS
	.align		4
        /*00a4*/ 	.byte	0x04, 0x1c
        /*00a6*/ 	.short	(.L_1013 - .L_1012)


	//   ....[0]....
.L_1012:
        /*00a8*/ 	.word	0x00000070


	//   ....[1]....
        /*00ac*/ 	.word	0x00001be0


	//----- nvinfo : EIATTR_MAX_THREADS
	.align		4
.L_1013:
        /*00b0*/ 	.byte	0x04, 0x05
        /*00b2*/ 	.short	(.L_1015 - .L_1014)
.L_1014:
        /*00b4*/ 	.word	0x00000200
        /*00b8*/ 	.word	0x00000001
        /*00bc*/ 	.word	0x00000001


	//----- nvinfo : EIATTR_CRS_STACK_SIZE
	.align		4
.L_1015:
        /*00c0*/ 	.byte	0x04, 0x1e
        /*00c2*/ 	.short	(.L_1017 - .L_1016)
.L_1016:
        /*00c4*/ 	.word	0x00000000


	//----- nvinfo : EIATTR_CBANK_PARAM_SIZE
	.align		4
.L_1017:
        /*00c8*/ 	.byte	0x03, 0x19
        /*00ca*/ 	.short	0x05f0


	//----- nvinfo : EIATTR_PARAM_CBANK
	.align		4
        /*00cc*/ 	.byte	0x04, 0x0a
        /*00ce*/ 	.short	(.L_1019 - .L_1018)
	.align		4
.L_1018:
        /*00d0*/ 	.word	index@(.nv.constant0._ZN2at6native38_GLOBAL__N__9a469cfd_6_RNN_cu_eca79a6d6kernel16gru_cell_forwardIN3c108BFloat16EfiLi2EEEvNS_4cuda6detail10TensorInfoIT_T1_EESB_SB_SB_SB_SB_SB_SA_SA_)
        /*00d4*/ 	.short	0x0210
        /*00d6*/ 	.short	0x05f0


	//----- nvinfo : EIATTR_SW_WAR
	.align		4
.L_1019:
        /*00d8*/ 	.byte	0x04, 0x36
        /*00da*/ 	.short	(.L_1021 - .L_1020)
.L_1020:
        /*00dc*/ 	.word	0x00000008
.L_1021:


//--------------------- .nv.info._ZN2at6native38_GLOBAL__N__9a469cfd_6_RNN_cu_eca79a6d6kernel16gru_cell_forwardIN3c108BFloat16EfiLi1EEEvNS_4cuda6detail10TensorInfoIT_T1_EESB_SB_SB_SB_SB_SB_SA_SA_ --------------------------
	.section	.nv.info._ZN2at6native38_GLOBAL__N__9a469cfd_6_RNN_cu_eca79a6d6kernel16gru_cell_forwardIN3c108BFloat16EfiLi1EEEvNS_4cuda6detail10TensorInfoIT_T1_EESB_SB_SB_SB_SB_SB_SA_SA_,"",@"SHT_CUDA_INFO"
	.sectionflags	@""
	.align	4


	//----- nvinfo : EIATTR_CUDA_API_VERSION
	.align		4
        /*0000*/ 	.byte	0x04, 0x37
        /*0002*/ 	.short	(.L_1023 - .L_1022)
.L_1022:
        /*0004*/ 	.word	0x00000082


	//----- nvinfo : EIATTR_KPARAM_INFO
	.align		4
.L_1023:
        /*0008*/ 	.byte	0x04, 0x17
        /*000a*/ 	.short	(.L_1025 - .L_1024)
.L_1024:
        /*000c*/ 	.word	0x00000000
        /*0010*/ 	.short	0x0008
        /*0012*/ 	.short	0x05ec
        /*0014*/ 	.byte	0x00, 0xf0, 0x11, 0x00


	//----- nvinfo : EIATTR_KPARAM_INFO
	.align		4
.L_1025:
        /*0018*/ 	.byte	0x04, 0x17
        /*001a*/ 	.short	(.L_1027 - .L_1026)
.L_1026:
        /*001c*/ 	.word	0x00000000
        /*0020*/ 	.short	0x0007
        /*0022*/ 	.short	0x05e8
        /*0024*/ 	.byte	0x00, 0xf0, 0x11, 0x00


	//----- nvinfo : EIATTR_KPARAM_INFO
	.align		4
.L_1027:
        /*0028*/ 	.byte	0x04, 0x17
        /*002a*/ 	.short	(.L_1029 - .L_1028)
.L_1028:
        /*002c*/ 	.word	0x00000000
        /*0030*/ 	.short	0x0006
        /*0032*/ 	.short	0x0510
        /*0034*/ 	.byte	0x00, 0xf0, 0x61, 0x03


	//----- nvinfo : EIATTR_KPARAM_INFO
	.align		4
.L_1029:
        /*0038*/ 	.byte	0x04, 0x17
        /*003a*/ 	.short	(.L_1031 - .L_1030)
.L_1030:
        /*003c*/ 	.word	0x00000000
        /*0040*/ 	.short	0x0005
        /*0042*/ 	.short	0x0438
        /*0044*/ 	.byte	0x00, 0xf0, 0x61, 0x03


	//----- nvinfo : EIATTR_KPARAM_INFO
	.align		4
.L_1031:
        /*0048*/ 	.byte	0x04, 0x17
        /*004a*/ 	.short	(.L_1033 - .L_1032)
.L_1032:
        /*004c*/ 	.word	0x00000000
        /*0050*/ 	.short	0x0004
        /*0052*/ 	.short	0x0360
        /*0054*/ 	.byte	0x00, 0xf0, 0x61, 0x03


	//----- nvinfo : EIATTR_KPARAM_INFO
	.align		4
.L_1033:
        /*0058*/ 	.byte	0x04, 0x17
        /*005a*/ 	.short	(.L_1035 - .L_1034)
.L_1034:
        /*005c*/ 	.word	0x00000000
        /*0060*/ 	.short	0x0003
        /*0062*/ 	.short	0x0288
        /*0064*/ 	.byte	0x00, 0xf0, 0x61, 0x03


	//----- nvinfo : EIATTR_KPARAM_INFO
	.align		4
.L_1035:
        /*0068*/ 	.byte	0x04, 0x17
        /*006a*/ 	.short	(.L_1037 - .L_1036)
.L_1036:
        /*006c*/ 	.word	0x00000000
        /*0070*/ 	.short	0x0002
        /*0072*/ 	.short	0x01b0
        /*0074*/ 	.byte	0x00, 0xf0, 0x61, 0x03


	//----- nvinfo : EIATTR_KPARAM_INFO
	.align		4
.L_1037:
        /*0078*/ 	.byte	0x04, 0x17
        /*007a*/ 	.short	(.L_1039 - .L_1038)
.L_1038:
        /*007c*/ 	.word	0x00000000
        /*0080*/ 	.short	0x0001
        /*0082*/ 	.short	0x00d8
        /*0084*/ 	.byte	0x00, 0xf0, 0x61, 0x03


	//----- nvinfo : EIATTR_KPARAM_INFO
	.align		4
.L_1039:
        /*0088*/ 	.byte	0x04, 0x17
        /*008a*/ 	.short	(.L_1041 - .L_1040)
.L_1040:
        /*008c*/ 	.word	0x00000000
        /*0090*/ 	.short	0x0000
        /*0092*/ 	.short	0x0000
        /*0094*/ 	.byte	0x00, 0xf0, 0x61, 0x03


	//----- nvinfo : EIATTR_SPARSE_MMA_MASK
	.align		4
.L_1041:
        /*0098*/ 	.byte	0x03, 0x50
        /*009a*/ 	.short	0x0000


	//----- nvinfo : EIATTR_MAXREG_COUNT
	.align		4
        /*009c*/ 	.byte	0x03, 0x1b
        /*009e*/ 	.short	0x0020


	//----- nvinfo : EIATTR_MERCURY_ISA_VERSION
	.align		4
        /*00a0*/ 	.byte	0x03, 0x5f
        /*00a2*/ 	.short	0x0101


	//----- nvinfo : EIATTR_EXIT_INSTR_OFFSETS
	.align		4
        /*00a4*/ 	.byte	0x04, 0x1c
        /*00a6*/ 	.short	(.L_1043 - .L_1042)


	//   ....[0]....
.L_1042:
        /*00a8*/ 	.word	0x00000070


	//   ....[1]....
        /*00ac*/ 	.word	0x00000a60


	//----- nvinfo : EIATTR_MAX_THREADS
	.align		4
.L_1043:
        /*00b0*/ 	.byte	0x04, 0x05
        /*00b2*/ 	.short	(.L_1045 - .L_1044)
.L_1044:
        /*00b4*/ 	.word	0x00000200
        /*00b8*/ 	.word	0x00000001
        /*00bc*/ 	.word	0x00000001


	//----- nvinfo : EIATTR_CRS_STACK_SIZE
	.align		4
.L_1045:
        /*00c0*/ 	.byte	0x04, 0x1e
        /*00c2*/ 	.short	(.L_1047 - .L_1046)
.L_1046:
        /*00c4*/ 	.word	0x00000000


	//----- nvinfo : EIATTR_CBANK_PARAM_SIZE
	.align		4
.L_1047:
        /*00c8*/ 	.byte	0x03, 0x19
        /*00ca*/ 	.short	0x05f0


	//----- nvinfo : EIATTR_PARAM_CBANK
	.align		4
        /*00cc*/ 	.byte	0x04, 0x0a
        /*00ce*/ 	.short	(.L_1049 - .L_1048)
	.align		4
.L_1048:
        /*00d0*/ 	.word	index@(.nv.constant0._ZN2at6native38_GLOBAL__N__9a469cfd_6_RNN_cu_eca79a6d6kernel16gru_cell_forwardIN3c108BFloat16EfiLi1EEEvNS_4cuda6detail10TensorInfoIT_T1_EESB_SB_SB_SB_SB_SB_SA_SA_)
        /*00d4*/ 	.short	0x0210
        /*00d6*/ 	.short	0x05f0


	//----- nvinfo : EIATTR_SW_WAR
	.align		4
.L_1049:
        /*00d8*/ 	.byte	0x04, 0x36
        /*00da*/ 	.short	(.L_1051 - .L_1050)
.L_1050:
        /*00dc*/ 	.word	0x00000008
.L_1051:


//--------------------- .nv.info._ZN2at6native38_GLOBAL__N__9a469cfd_6_RNN_cu_eca79a6d6kernel16gru_cell_forwardIN3c104HalfEflLi2EEEvNS_4cuda6detail10TensorInfoIT_T1_EESB_SB_SB_SB_SB_SB_SA_SA_ --------------------------
	.section	.nv.info._ZN2at6native38_GLOBAL__N__9a469cfd_6_RNN_cu_eca79a6d6kernel16gru_cell_forwardIN3c104HalfEflLi2EEEvNS_4cuda6detail10TensorInfoIT_T1_EESB_SB_SB_SB_SB_SB_SA_SA_,"",@"SHT_CUDA_INFO"
	.sectionflags	@""
	.align	4


	//----- nvinfo : EIATTR_CUDA_API_VERSION
	.align		4
        /*0000*/ 	.byte	0x04, 0x37
        /*0002*/ 	.short	(.L_1053 - .L_1052)
.L_1052:
        /*0004*/ 	.word	0x00000082


	//----- nvinfo : EIATTR_KPARAM_INFO
	.align		4
.L_1053:
        /*0008*/ 	.byte	0x04, 0x17
        /*000a*/ 	.short	(.L_1055 - .L_1054)
.L_1054:
        /*000c*/ 	.word	0x00000000
        /*0010*/ 	.short	0x0008
        /*0012*/ 	.short	0x0b68
        /*0014*/ 	.byte	0x00, 0xf0, 0x21, 0x00


	//----- nvinfo : EIATTR_KPARAM_INFO
	.align		4
.L_1055:
        /*0018*/ 	.byte	0x04, 0x17
        /*001a*/ 	.short	(.L_1057 - .L_1056)
.L_1056:
        /*001c*/ 	.word	0x00000000
        /*0020*/ 	.short	0x0007
        /*0022*/ 	.short	0x0b60
        /*0024*/ 	.byte	0x00, 0xf0, 0x21, 0x00


	//----- nvinfo : EIATTR_KPARAM_INFO
	.align		4
.L_1057:
        /*0028*/ 	.byte	0x04, 0x17
        /*002a*/ 	.short	(.L_1059 - .L_1058)
.L_1058:
        /*002c*/ 	.word	0x00000000
        /*0030*/ 	.short	0x0006
        /*0032*/ 	.short	0x09c0
        /*0034*/ 	.byte	0x00, 0xf0, 0x81, 0x06


	//----- nvinfo : EIATTR_KPARAM_INFO
	.align		4
.L_1059:
        /*0038*/ 	.byte	0x04, 0x17
        /*003a*/ 	.short	(.L_1061 - .L_1060)
.L_1060:
        /*003c*/ 	.word	0x00000000
        /*0040*/ 	.short	0x0005
        /*0042*/ 	.short	0x0820
        /*0044*/ 	.byte	0x00, 0xf0, 0x81, 0x06


	//----- nvinfo : EIATTR_KPARAM_INFO
	.align		4
.L_1061:
        /*0048*/ 	.byte	0x04, 0x17
        /*004a*/ 	.short	(.L_1063 - .L_1062)
.L_1062:
        /*004c*/ 	.word	0x00000000
        /*0050*/ 	.short	0x0004
        /*0052*/ 	.short	0x0680
        /*0054*/ 	.byte	0x00, 0xf0, 0x81, 0x06


	//----- nvinfo : EIATTR_KPARAM_INFO
	.align		4
.L_1063:
        /*0058*/ 	.byte	0x04, 0x17
        /*005a*/ 	.short	(.L_1065 - .L_1064)
.L_1064:
        /*005c*/ 	.word	0x00000000
        /*0060*/ 	.short	0x0003
        /*0062*/ 	.short	0x04e0
        /*0064*/ 	.byte	0x00, 0xf0, 0x81, 0x06


	//----- nvinfo : EIATTR_KPARAM_INFO
	.align		4
.L_1065:
        /*0068*/ 	.byte	0x04, 0x17
        /*006a*/ 	.short	(.L_1067 - .L_1066)
.L_1066:
        /*006c*/ 	.word	0x00000000
        /*0070*/ 	.short	0x0002
        /*0072*/ 	.short	0x0340
        /*0074*/ 	.byte	0x00, 0xf0, 0x81, 0x06


	//----- nvinfo : EIATTR_KPARAM_INFO
	.align		4
.L_1067:
        /*0078*/ 	.byte	0x04, 0x17
        /*007a*/ 	.short	(.L_1069 - .L_1068)
.L_1068:
        /*007c*/ 	.word	0x00000000
        /*0080*/ 	.short	0x0001
        /*0082*/ 	.short	0x01a0
        /*0084*/ 	.byte	0x00, 0xf0, 0x81, 0x06


	//----- nvinfo : EIATTR_KPARAM_INFO
	.align		4
.L_1069:
        /*0088*/ 	.byte	0x04, 0x17
        /*008a*/ 	.short	(.L_1071 - .L_1070)
.L_1070:
        /*008c*/ 	.word	0x00000000
        /*0090*/ 	.short	0x0000
        /*0092*/ 	.short	0x0000
        /*0094*/ 	.byte	0x00, 0xf0, 0x81, 0x06


	//----- nvinfo : EIATTR_SPARSE_MMA_MASK
	.align		4
.L_1071:
        /*0098*/ 	.byte	0x03, 0x50
        /*009a*/ 	.short	0x0000


	//----- nvinfo : EIATTR_MAXREG_COUNT
	.align		4
        /*009c*/ 	.byte	0x03, 0x1b
        /*009e*/ 	.short	0x0020


	//----- nvinfo : EIATTR_ANNOTATIONS
	.align		4
        /*00a0*/ 	.byte	0x04, 0x55
        /*00a2*/ 	.short	(.L_1073 - .L_1072)


	//   ....[0]....
.L_1072:
        /*00a4*/ 	.word	0x00000001
        /*00a8*/ 	.byte	0x60, 0x0a, 0x00, 0x00, 0x01, 0x00, 0x00, 0x00, 0x20, 0x0e, 0x00, 0x00, 0x01, 0x00, 0x00, 0x00
        /*00b8*/ 	.byte	0xd0, 0x26, 0x00, 0x00, 0x01, 0x00, 0x00, 0x00, 0x00, 0x27, 0x00, 0x00


	//----- nvinfo : EIATTR_MERCURY_ISA_VERSION
	.align		4
.L_1073:
        /*00c4*/ 	.byte	0x03, 0x5f
        /*00c6*/ 	.short	0x0101


	//----- nvinfo : EIATTR_EXIT_INSTR_OFFSETS
	.align		4
        /*00c8*/ 	.byte	0x04, 0x1c
        /*00ca*/ 	.short	(.L_1075 - .L_1074)


	//   ....[0]....
.L_1074:
        /*00cc*/ 	.word	0x00000090


	//   ....[1]....
        /*00d0*/ 	.word	0x00003d30


	//----- nvinfo : EIATTR_MAX_THREADS
	.align		4
.L_1075:
        /*00d4*/ 	.byte	0x04, 0x05
        /*00d6*/ 	.short	(.L_1077 - .L_1076)
.L_1076:
        /*00d8*/ 	.word	0x00000200
        /*00dc*/ 	.word	0x00000001
        /*00e0*/ 	.word	0x00000001


	//----- nvinfo : EIATTR_CRS_STACK_SIZE
	.align		4
.L_1077:
        /*00e4*/ 	.byte	0x04, 0x1e
        /*00e6*/ 	.short	(.L_1079 - .L_1078)
.L_1078:
        /*00e8*/ 	.word	0x00000000


	//----- nvinfo : EIATTR_CBANK_PARAM_SIZE
	.align		4
.L_1079:
        /*00ec*/ 	.byte	0x03, 0x19
        /*00ee*/ 	.short	0x0b70


	//----- nvinfo : EIATTR_PARAM_CBANK
	.align		4
        /*00f0*/ 	.byte	0x04, 0x0a
        /*00f2*/ 	.short	(.L_1081 - .L_1080)
	.align		4
.L_1080:
        /*00f4*/ 	.word	index@(.nv.constant0._ZN2at6native38_GLOBAL__N__9a469cfd_6_RNN_cu_eca79a6d6kernel16gru_cell_forwardIN3c104HalfEflLi2EEEvNS_4cuda6detail10TensorInfoIT_T1_EESB_SB_SB_SB_SB_SB_SA_SA_)
        /*00f8*/ 	.short	0x0210
        /*00fa*/ 	.short	0x0b70


	//----- nvinfo : EIATTR_SW_WAR
	.align		4
.L_1081:
        /*00fc*/ 	.byte	0x04, 0x36
        /*00fe*/ 	.short	(.L_1083 - .L_1082)
.L_1082:
        /*0100*/ 	.word	0x00000008
.L_1083:


//--------------------- .nv.info._ZN2at6native38_GLOBAL__N__9a469cfd_6_RNN_cu_eca79a6d6kernel16gru_cell_forwardIN3c104HalfEflLi1EEEvNS_4cuda6detail10TensorInfoIT_T1_EESB_SB_SB_SB_SB_SB_SA_SA_ --------------------------
	.section	.nv.info._ZN2at6native38_GLOBAL__N__9a469cfd_6_RNN_cu_eca79a6d6kernel16gru_cell_forwardIN3c104HalfEflLi1EEEvNS_4cuda6detail10TensorInfoIT_T1_EESB_SB_SB_SB_SB_SB_SA_SA_,"",@"SHT_CUDA_INFO"
	.sectionflags	@""
	.align	4


	//----- nvinfo : EIATTR_CUDA_API_VERSION
	.align		4
        /*0000*/ 	.byte	0x04, 0x37
        /*0002*/ 	.short	(.L_1085 - .L_1084)
.L_1084:
        /*0004*/ 	.word	0x00000082


	//----- nvinfo : EIATTR_KPARAM_INFO
	.align		4
.L_1085:
        /*0008*/ 	.byte	0x04, 0x17
        /*000a*/ 	.short	(.L_1087 - .L_1086)
.L_1086:
        /*000c*/ 	.word	0x00000000
        /*0010*/ 	.short	0x0008
        /*0012*/ 	.short	0x0b68
        /*0014*/ 	.byte	0x00, 0xf0, 0x21, 0x00


	//----- nvinfo : EIATTR_KPARAM_INFO
	.align		4
.L_1087:
        /*0018*/ 	.byte	0x04, 0x17
        /*001a*/ 	.short	(.L_1089 - .L_1088)
.L_1088:
        /*001c*/ 	.word	0x00000000
        /*0020*/ 	.short	0x0007
        /*0022*/ 	.short	0x0b60
        /*0024*/ 	.byte	0x00, 0xf0, 0x21, 0x00


	//----- nvinfo : EIATTR_KPARAM_INFO
	.align		4
.L_1089:
        /*0028*/ 	.byte	0x04, 0x17
        /*002a*/ 	.short	(.L_1091 - .L_1090)
.L_1090:
        /*002c*/ 	.word	0x00000000
        /*0030*/ 	.short	0x0006
        /*0032*/ 	.short	0x09c0
        /*0034*/ 	.byte	0x00, 0xf0, 0x81, 0x06


	//----- nvinfo : EIATTR_KPARAM_INFO
	.align		4
.L_1091:
        /*0038*/ 	.byte	0x04, 0x17
        /*003a*/ 	.short	(.L_1093 - .L_1092)
.L_1092:
        /*003c*/ 	.word	0x00000000
        /*0040*/ 	.short	0x0005
        /*0042*/ 	.short	0x0820
        /*0044*/ 	.byte	0x00, 0xf0, 0x81, 0x06


	//----- nvinfo : EIATTR_KPARAM_INFO
	.align		4
.L_1093:
        /*0048*/ 	.byte	0x04, 0x17
        /*004a*/ 	.short	(.L_1095 - .L_1094)
.L_1094:
        /*004c*/ 	.word	0x00000000
        /*0050*/ 	.short	0x0004
        /*0052*/ 	.short	0x0680
        /*0054*/ 	.byte	0x00, 0xf0, 0x81, 0x06


	//----- nvinfo : EIATTR_KPARAM_INFO
	.align		4
.L_1095:
        /*0058*/ 	.byte	0x04, 0x17
        /*005a*/ 	.short	(.L_1097 - .L_1096)
.L_1096:
        /*005c*/ 	.word	0x00000000
        /*0060*/ 	.short	0x0003
        /*0062*/ 	.short	0x04e0
        /*0064*/ 	.byte	0x00, 0xf0, 0x81, 0x06


	//----- nvinfo : EIATTR_KPARAM_INFO
	.align		4
.L_1097:
        /*0068*/ 	.byte	0x04, 0x17
        /*006a*/ 	.short	(.L_1099 - .L_1098)
.L_1098:
        /*006c*/ 	.word	0x00000000
        /*0070*/ 	.short	0x0002
        /*0072*/ 	.short	0x0340
        /*0074*/ 	.byte	0x00, 0xf0, 0x81, 0x06


	//----- nvinfo : EIATTR_KPARAM_INFO
	.align		4
.L_1099:
        /*0078*/ 	.byte	0x04, 0x17
        /*007a*/ 	.short	(.L_1101 - .L_1100)
.L_1100:
        /*007c*/ 	.word	0x00000000
        /*0080*/ 	.short	0x0001
        /*0082*/ 	.short	0x01a0
        /*0084*/ 	.byte	0x00, 0xf0, 0x81, 0x06


	//----- nvinfo : EIATTR_KPARAM_INFO
	.align		4
.L_1101:
        /*0088*/ 	.byte	0x04, 0x17
        /*008a*/ 	.short	(.L_1103 - .L_1102)
.L_1102:
        /*008c*/ 	.word	0x00000000
        /*0090*/ 	.short	0x0000
        /*0092*/ 	.short	0x0000
        /*0094*/ 	.byte	0x00, 0xf0, 0x81, 0x06


	//----- nvinfo : EIATTR_SPARSE_MMA_MASK
	.align		4
.L_1103:
        /*0098*/ 	.byte	0x03, 0x50
        /*009a*/ 	.short	0x0000


	//----- nvinfo : EIATTR_MAXREG_COUNT
	.align		4
        /*009c*/ 	.byte	0x03, 0x1b
        /*009e*/ 	.short	0x0020


	//----- nvinfo : EIATTR_MERCURY_ISA_VERSION
	.align		4
        /*00a0*/ 	.byte	0x03, 0x5f
        /*00a2*/ 	.short	0x0101


	//----- nvinfo : EIATTR_EXIT_INSTR_OFFSETS
	.align		4
        /*00a4*/ 	.byte	0x04, 0x1c
        /*00a6*/ 	.short	(.L_1105 - .L_1104)


	//   ....[0]....
.L_1104:
        /*00a8*/ 	.word	0x00000080


	//   ....[1]....
        /*00ac*/ 	.word	0x00001020


	//----- nvinfo : EIATTR_MAX_THREADS
	.align		4
.L_1105:
        /*00b0*/ 	.byte	0x04, 0x05
        /*00b2*/ 	.short	(.L_1107 - .L_1106)
.L_1106:
        /*00b4*/ 	.word	0x00000200
        /*00b8*/ 	.word	0x00000001
        /*00bc*/ 	.word	0x00000001


	//----- nvinfo : EIATTR_CRS_STACK_SIZE
	.align		4
.L_1107:
        /*00c0*/ 	.byte	0x04, 0x1e
        /*00c2*/ 	.short	(.L_1109 - .L_1108)
.L_1108:
        /*00c4*/ 	.word	0x00000000


	//----- nvinfo : EIATTR_CBANK_PARAM_SIZE
	.align		4
.L_1109:
        /*00c8*/ 	.byte	0x03, 0x19
        /*00ca*/ 	.short	0x0b70


	//----- nvinfo : EIATTR_PARAM_CBANK
	.align		4
        /*00cc*/ 	.byte	0x04, 0x0a
        /*00ce*/ 	.short	(.L_1111 - .L_1110)
	.align		4
.L_1110:
        /*00d0*/ 	.word	index@(.nv.constant0._ZN2at6native38_GLOBAL__N__9a469cfd_6_RNN_cu_eca79a6d6kernel16gru_cell_forwardIN3c104HalfEflLi1EEEvNS_4cuda6detail10TensorInfoIT_T1_EESB_SB_SB_SB_SB_SB_SA_SA_)
        /*00d4*/ 	.short	0x0210
        /*00d6*/ 	.short	0x0b70


	//----- nvinfo : EIATTR_SW_WAR
	.align		4
.L_1111:
        /*00d8*/ 	.byte	0x04, 0x36
        /*00da*/ 	.short	(.L_1113 - .L_1112)
.L_1112:
        /*00dc*/ 	.word	0x00000008
.L_1113:


//--------------------- .nv.info._ZN2at6native38_GLOBAL__N__9a469cfd_6_RNN_cu_eca79a6d6kernel16gru_cell_forwardIN3c104HalfEfiLi2EEEvNS_4cuda6detail10TensorInfoIT_T1_EESB_SB_SB_SB_SB_SB_SA_SA_ --------------------------
	.section	.nv.info._ZN2at6native38_GLOBAL__N__9a469cfd_6_RNN_cu_eca79a6d6kernel16gru_cell_forwardIN3c104HalfEfiLi2EEEvNS_4cuda6detail10TensorInfoIT_T1_EESB_SB_SB_SB_SB_SB_SA_SA_,"",@"SHT_CUDA_INFO"
	.sectionflags	@""
	.align	4


	//----- nvinfo : EIATTR_CUDA_API_VERSION
	.align		4
        /*0000*/ 	.byte	0x04, 0x37
        /*0002*/ 	.short	(.L_1115 - .L_1114)
.L_1114:
        /*0004*/ 	.word	0x00000082


	//----- nvinfo : EIATTR_KPARAM_INFO
	.align		4
.L_1115:
        /*0008*/ 	.byte	0x04, 0x17
        /*000a*/ 	.short	(.L_1117 - .L_1116)
.L_1116:
        /*000c*/ 	.word	0x00000000
        /*0010*/ 	.short	0x0008
        /*0012*/ 	.short	0x05ec
        /*0014*/ 	.byte	0x00, 0xf0, 0x11, 0x00


	//----- nvinfo : EIATTR_KPARAM_INFO
	.align		4
.L_1117:
        /*0018*/ 	.byte	0x04, 0x17
        /*001a*/ 	.short	(.L_1119 - .L_1118)
.L_1118:
        /*001c*/ 	.word	0x00000000
        /*0020*/ 	.short	0x0007
        /*0022*/ 	.short	0x05e8
        /*0024*/ 	.byte	0x00, 0xf0, 0x11, 0x00


	//----- nvinfo : EIATTR_KPARAM_INFO
	.align		4
.L_1119:
        /*0028*/ 	.byte	0x04, 0x17
        /*002a*/ 	.short	(.L_1121 - .L_1120)
.L_1120:
        /*002c*/ 	.word	0x00000000
        /*0030*/ 	.short	0x0006
        /*0032*/ 	.short	0x0510
        /*0034*/ 	.byte	0x00, 0xf0, 0x61, 0x03


	//----- nvinfo : EIATTR_KPARAM_INFO
	.align		4
.L_1121:
        /*0038*/ 	.byte	0x04, 0x17
        /*003a*/ 	.short	(.L_1123 - .L_1122)
.L_1122:
        /*003c*/ 	.word	0x00000000
        /*0040*/ 	.short	0x0005
        /*0042*/ 	.short	0x0438
        /*0044*/ 	.byte	0x00, 0xf0, 0x61, 0x03


	//----- nvinfo : EIATTR_KPARAM_INFO
	.align		4
.L_1123:
        /*0048*/ 	.byte	0x04, 0x17
        /*004a*/ 	.short	(.L_1125 - .L_1124)
.L_1124:
        /*004c*/ 	.word	0x00000000
        /*0050*/ 	.short	0x0004
        /*0052*/ 	.short	0x0360
        /*0054*/ 	.byte	0x00, 0xf0, 0x61, 0x03


	//----- nvinfo : EIATTR_KPARAM_INFO
	.align		4
.L_1125:
        /*0058*/ 	.byte	0x04, 0x17
        /*005a*/ 	.short	(.L_1127 - .L_1126)
.L_1126:
        /*005c*/ 	.word	0x00000000
        /*0060*/ 	.short	0x0003
        /*0062*/ 	.short	0x0288
        /*0064*/ 	.byte	0x00, 0xf0, 0x61, 0x03


	//----- nvinfo : EIATTR_KPARAM_INFO
	.align		4
.L_1127:
        /*0068*/ 	.byte	0x04, 0x17
        /*006a*/ 	.short	(.L_1129 - .L_1128)
.L_1128:
        /*006c*/ 	.word	0x00000000
        /*0070*/ 	.short	0x0002
        /*0072*/ 	.short	0x01b0
        /*0074*/ 	.byte	0x00, 0xf0, 0x61, 0x03


	//----- nvinfo : EIATTR_KPARAM_INFO
	.align		4
.L_1129:
        /*0078*/ 	.byte	0x04, 0x17
        /*007a*/ 	.short	(.L_1131 - .L_1130)
.L_1130:
        /*007c*/ 	.word	0x00000000
        /*0080*/ 	.short	0x0001
        /*0082*/ 	.short	0x00d8
        /*0084*/ 	.byte	0x00, 0xf0, 0x61, 0x03


	//----- nvinfo : EIATTR_KPARAM_INFO
	.align		4
.L_1131:
        /*0088*/ 	.byte	0x04, 0x17
        /*008a*/ 	.short	(.L_1133 - .L_1132)
.L_1132:
        /*008c*/ 	.word	0x00000000
        /*0090*/ 	.short	0x0000
        /*0092*/ 	.short	0x0000
        /*0094*/ 	.byte	0x00, 0xf0, 0x61, 0x03


	//----- nvinfo : EIATTR_SPARSE_MMA_MASK
	.align		4
.L_1133:
        /*0098*/ 	.byte	0x03, 0x50
        /*009a*/ 	.short	0x0000


	//----- nvinfo : EIATTR_MAXREG_COUNT
	.align		4
        /*009c*/ 	.byte	0x03, 0x1b
        /*009e*/ 	.short	0x0020


	//----- nvinfo : EIATTR_MERCURY_ISA_VERSION
	.align		4
        /*00a0*/ 	.byte	0x03, 0x5f
        /*00a2*/ 	.short	0x0101


	//----- nvinfo : EIATTR_EXIT_INSTR_OFFSETS
	.align		4
        /*00a4*/ 	.byte	0x04, 0x1c
        /*00a6*/ 	.short	(.L_1135 - .L_1134)


	//   ....[0]....
.L_1134:
        /*00a8*/ 	.word	0x00000070


	//   ....[1]....
        /*00ac*/ 	.word	0x00001be0


	//----- nvinfo : EIATTR_MAX_THREADS
	.align		4
.L_1135:
        /*00b0*/ 	.byte	0x04, 0x05
        /*00b2*/ 	.short	(.L_1137 - .L_1136)
.L_1136:
        /*00b4*/ 	.word	0x00000200
        /*00b8*/ 	.word	0x00000001
        /*00bc*/ 	.word	0x00000001


	//----- nvinfo : EIATTR_CRS_STACK_SIZE
	.align		4
.L_1137:
        /*00c0*/ 	.byte	0x04, 0x1e
        /*00c2*/ 	.short	(.L_1139 - .L_1138)
.L_1138:
        /*00c4*/ 	.word	0x00000000


	//----- nvinfo : EIATTR_CBANK_PARAM_SIZE
	.align		4
.L_1139:
        /*00c8*/ 	.byte	0x03, 0x19
        /*00ca*/ 	.short	0x05f0


	//----- nvinfo : EIATTR_PARAM_CBANK
	.align		4
        /*00cc*/ 	.byte	0x04, 0x0a
        /*00ce*/ 	.short	(.L_1141 - .L_1140)
	.align		4
.L_1140:
        /*00d0*/ 	.word	index@(.nv.constant0._ZN2at6native38_GLOBAL__N__9a469cfd_6_RNN_cu_eca79a6d6kernel16gru_cell_forwardIN3c104HalfEfiLi2EEEvNS_4cuda6detail10TensorInfoIT_T1_EESB_SB_SB_SB_SB_SB_SA_SA_)
        /*00d4*/ 	.short	0x0210
        /*00d6*/ 	.short	0x05f0


	//----- nvinfo : EIATTR_SW_WAR
	.align		4
.L_1141:
        /*00d8*/ 	.byte	0x04, 0x36
        /*00da*/ 	.short	(.L_1143 - .L_1142)
.L_1142:
        /*00dc*/ 	.word	0x00000008
.L_1143:


//--------------------- .nv.info._ZN2at6native38_GLOBAL__N__9a469cfd_6_RNN_cu_eca79a6d6kernel16gru_cell_forwardIN3c104HalfEfiLi1EEEvNS_4cuda6detail10TensorInfoIT_T1_EESB_SB_SB_SB_SB_SB_SA_SA_ --------------------------
	.section	.nv.info._ZN2at6native38_GLOBAL__N__9a469cfd_6_RNN_cu_eca79a6d6kernel16gru_cell_forwardIN3c104HalfEfiLi1EEEvNS_4cuda6detail10TensorInfoIT_T1_EESB_SB_SB_SB_SB_SB_SA_SA_,"",@"SHT_CUDA_INFO"
	.sectionflags	@""
	.align	4


	//----- nvinfo : EIATTR_CUDA_API_VERSION
	.align		4
        /*0000*/ 	.byte	0x04, 0x37
        /*0002*/ 	.short	(.L_1145 - .L_1144)
.L_1144:
        /*0004*/ 	.word	0x00000082


	//----- nvinfo : EIATTR_KPARAM_INFO
	.align		4
.L_1145:
        /*0008*/ 	.byte	0x04, 0x17
        /*000a*/ 	.short	(.L_1147 - .L_1146)
.L_1146:
        /*000c*/ 	.word	0x00000000
        /*0010*/ 	.short	0x0008
        /*0012*/ 	.short	0x05ec
        /*0014*/ 	.byte	0x00, 0xf0, 0x11, 0x00


	//----- nvinfo : EIATTR_KPARAM_INFO
	.align		4
.L_1147:
        /*0018*/ 	.byte	0x04, 0x17
        /*001a*/ 	.short	(.L_1149 - .L_1148)
.L_1148:
        /*001c*/ 	.word	0x00000000
        /*0020*/ 	.short	0x0007
        /*0022*/ 	.short	0x05e8
        /*0024*/ 	.byte	0x00, 0xf0, 0x11, 0x00


	//----- nvinfo : EIATTR_KPARAM_INFO
	.align		4
.L_1149:
        /*0028*/ 	.byte	0x04, 0x17
        /*002a*/ 	.short	(.L_1151 - .L_1150)
.L_1150:
        /*002c*/ 	.word	0x00000000
        /*0030*/ 	.short	0x0006
        /*0032*/ 	.short	0x0510
        /*0034*/ 	.byte	0x00, 0xf0, 0x61, 0x03


	//----- nvinfo : EIATTR_KPARAM_INFO
	.align		4
.L_1151:
        /*0038*/ 	.byte	0x04, 0x17
        /*003a*/ 	.short	(.L_1153 - .L_1152)
.L_1152:
        /*003c*/ 	.word	0x00000000
        /*0040*/ 	.short	0x0005
        /*0042*/ 	.short	0x0438
        /*0044*/ 	.byte	0x00, 0xf0, 0x61, 0x03


	//----- nvinfo : EIATTR_KPARAM_INFO
	.align		4
.L_1153:
        /*0048*/ 	.byte	0x04, 0x17
        /*004a*/ 	.short	(.L_1155 - .L_1154)
.L_1154:
        /*004c*/ 	.word	0x00000000
        /*0050*/ 	.short	0x0004
        /*0052*/ 	.short	0x0360
        /*0054*/ 	.byte	0x00, 0xf0, 0x61, 0x03


	//----- nvinfo : EIATTR_KPARAM_INFO
	.align		4
.L_1155:
        /*0058*/ 	.byte	0x04, 0x17
        /*005a*/ 	.short	(.L_1157 - .L_1156)
.L_1156:
        /*005c*/ 	.word	0x00000000
        /*0060*/ 	.short	0x0003
        /*0062*/ 	.short	0x0288
        /*0064*/ 	.byte	0x00, 0xf0, 0x61, 0x03


	//----- nvinfo : EIATTR_KPARAM_INFO
	.align		4
.L_1157:
        /*0068*/ 	.byte	0x04, 0x17
        /*006a*/ 	.short	(.L_1159 - .L_1158)
.L_1158:
        /*006c*/ 	.word	0x00000000
        /*0070*/ 	.short	0x0002
        /*0072*/ 	.short	0x01b0
        /*0074*/ 	.byte	0x00, 0xf0, 0x61, 0x03


	//----- nvinfo : EIATTR_KPARAM_INFO
	.align		4
.L_1159:
        /*0078*/ 	.byte	0x04, 0x17
        /*007a*/ 	.short	(.L_1161 - .L_1160)
.L_1160:
        /*007c*/ 	.word	0x00000000
        /*0080*/ 	.short	0x0001
        /*0082*/ 	.short	0x00d8
        /*0084*/ 	.byte	0x00, 0xf0, 0x61, 0x03


	//----- nvinfo : EIATTR_KPARAM_INFO
	.align		4
.L_1161:
        /*0088*/ 	.byte	0x04, 0x17
        /*008a*/ 	.short	(.L_1163 - .L_1162)
.L_1162:
        /*008c*/ 	.word	0x00000000
        /*0090*/ 	.short	0x0000
        /*0092*/ 	.short	0x0000
        /*0094*/ 	.byte	0x00, 0xf0, 0x61, 0x03


	//----- nvinfo : EIATTR_SPARSE_MMA_MASK
	.align		4
.L_1163:
        /*0098*/ 	.byte	0x03, 0x50
        /*009a*/ 	.short	0x0000


	//----- nvinfo : EIATTR_MAXREG_COUNT
	.align		4
        /*009c*/ 	.byte	0x03, 0x1b
        /*009e*/ 	.short	0x0020


	//----- nvinfo : EIATTR_MERCURY_ISA_VERSION
	.align		4
        /*00a0*/ 	.byte	0x03, 0x5f
        /*00a2*/ 	.short	0x0101


	//----- nvinfo : EIATTR_EXIT_INSTR_OFFSETS
	.align		4
        /*00a4*/ 	.byte	0x04, 0x1c
        /*00a6*/ 	.short	(.L_1165 - .L_1164)


	//   ....[0]....
.L_1164:
        /*00a8*/ 	.word	0x00000070


	//   ....[1]....
        /*00ac*/ 	.word	0x00000a60


	//----- nvinfo : EIATTR_MAX_THREADS
	.align		4
.L_1165:
        /*00b0*/ 	.byte	0x04, 0x05
        /*00b2*/ 	.short	(.L_1167 - .L_1166)
.L_1166:
        /*00b4*/ 	.word	0x00000200
        /*00b8*/ 	.word	0x00000001
        /*00bc*/ 	.word	0x00000001


	//----- nvinfo : EIATTR_CRS_STACK_SIZE
	.align		4
.L_1167:
        /*00c0*/ 	.byte	0x04, 0x1e
        /*00c2*/ 	.short	(.L_1169 - .L_1168)
.L_1168:
        /*00c4*/ 	.word	0x00000000


	//----- nvinfo : EIATTR_CBANK_PARAM_SIZE
	.align		4
.L_1169:
        /*00c8*/ 	.byte	0x03, 0x19
        /*00ca*/ 	.short	0x05f0


	//----- nvinfo : EIATTR_PARAM_CBANK
	.align		4
        /*00cc*/ 	.byte	0x04, 0x0a
        /*00ce*/ 	.short	(.L_1171 - .L_1170)
	.align		4
.L_1170:
        /*00d0*/ 	.word	index@(.nv.constant0._ZN2at6native38_GLOBAL__N__9a469cfd_6_RNN_cu_eca79a6d6kernel16gru_cell_forwardIN3c104HalfEfiLi1EEEvNS_4cuda6detail10TensorInfoIT_T1_EESB_SB_SB_SB_SB_SB_SA_SA_)
        /*00d4*/ 	.short	0x0210
        /*00d6*/ 	.short	0x05f0


	//----- nvinfo : EIATTR_SW_WAR
	.align		4
.L_1171:
        /*00d8*/ 	.byte	0x04, 0x36
        /*00da*/ 	.short	(.L_1173 - .L_1172)
.L_1172:
        /*00dc*/ 	.word	0x00000008
.L_1173:


//--------------------- .nv.info._ZN2at6native38_GLOBAL__N__9a469cfd_6_RNN_cu_eca79a6d6kernel16gru_cell_forwardIfflLi2EEEvNS_4cuda6detail10TensorInfoIT_T1_EES9_S9_S9_S9_S9_S9_S8_S8_ --------------------------
	.section	.nv.info._ZN2at6native38_GLOBAL__N__9a469cfd_6_RNN_cu_eca79a6d6kernel16gru_cell_forwardIfflLi2EEEvNS_4cuda6detail10TensorInfoIT_T1_EES9_S9_S9_S9_S9_S9_S8_S8_,"",@"SHT_CUDA_INFO"
	.sectionflags	@""
	.align	4


	//----- nvinfo : EIATTR_CUDA_API_VERSION
	.align		4
        /*0000*/ 	.byte	0x04, 0x37
        /*0002*/ 	.short	(.L_1175 - .L_1174)
.L_1174:
        /*0004*/ 	.word	0x00000082


	//----- nvinfo : EIATTR_KPARAM_INFO
	.align		4
.L_1175:
        /*0008*/ 	.byte	0x04, 0x17
        /*000a*/ 	.short	(.L_1177 - .L_1176)
.L_1176:
        /*000c*/ 	.word	0x00000000
        /*0010*/ 	.short	0x0008
        /*0012*/ 	.short	0x0b68
        /*0014*/ 	.byte	0x00, 0xf0, 0x21, 0x00


	//----- nvinfo : EIATTR_KPARAM_INFO
	.align		4
.L_1177:
        /*0018*/ 	.byte	0x04, 0x17
        /*001a*/ 	.short	(.L_1179 - .L_1178)
.L_1178:
        /*001c*/ 	.word	0x00000000
        /*0020*/ 	.short	0x0007
        /*0022*/ 	.short	0x0b60
        /*0024*/ 	.byte	0x00, 0xf0, 0x21, 0x00


	//----- nvinfo : EIATTR_KPARAM_INFO
	.align		4
.L_1179:
        /*0028*/ 	.byte	0x04, 0x17
        /*002a*/ 	.short	(.L_1181 - .L_1180)
.L_1180:
        /*002c*/ 	.word	0x00000000
        /*0030*/ 	.short	0x0006
        /*0032*/ 	.short	0x09c0
        /*0034*/ 	.byte	0x00, 0xf0, 0x81, 0x06


	//----- nvinfo : EIATTR_KPARAM_INFO
	.align		4
.L_1181:
        /*0038*/ 	.byte	0x04, 0x17
        /*003a*/ 	.short	(.L_1183 - .L_1182)
.L_1182:
        /*003c*/ 	.word	0x00000000
        /*0040*/ 	.short	0x0005
        /*0042*/ 	.short	0x0820
        /*0044*/ 	.byte	0x00, 0xf0, 0x81, 0x06


	//----- nvinfo : EIATTR_KPARAM_INFO
	.align		4
.L_1183:
        /*0048*/ 	.byte	0x04, 0x17
        /*004a*/ 	.short	(.L_1185 - .L_1184)
.L_1184:
        /*004c*/ 	.word	0x00000000
        /*0050*/ 	.short	0x0004
        /*0052*/ 	.short	0x0680
        /*0054*/ 	.byte	0x00, 0xf0, 0x81, 0x06


	//----- nvinfo : EIATTR_KPARAM_INFO
	.align		4
.L_1185:
        /*0058*/ 	.byte	0x04, 0x17
        /*005a*/ 	.short	(.L_1187 - .L_1186)
.L_1186:
        /*005c*/ 	.word	0x00000000
        /*0060*/ 	.short	0x0003
        /*0062*/ 	.short	0x04e0
        /*0064*/ 	.byte	0x00, 0xf0, 0x81, 0x06


	//----- nvinfo : EIATTR_KPARAM_INFO
	.align		4
.L_1187:
        /*0068*/ 	.byte	0x04, 0x17
        /*006a*/ 	.short	(.L_1189 - .L_1188)
.L_1188:
        /*006c*/ 	.word	0x00000000
        /*0070*/ 	.short	0x0002
        /*0072*/ 	.short	0x0340
        /*0074*/ 	.byte	0x00, 0xf0, 0x81, 0x06


	//----- nvinfo : EIATTR_KPARAM_INFO
	.align		4
.L_1189:
        /*0078*/ 	.byte	0x04, 0x17
        /*007a*/ 	.short	(.L_1191 - .L_1190)
.L_1190:
        /*007c*/ 	.word	0x00000000
        /*0080*/ 	.short	0x0001
        /*0082*/ 	.short	0x01a0
        /*0084*/ 	.byte	0x00, 0xf0, 0x81, 0x06


	//----- nvinfo : EIATTR_KPARAM_INFO
	.align		4
.L_1191:
        /*0088*/ 	.byte	0x04, 0x17
        /*008a*/ 	.short	(.L_1193 - .L_1192)
.L_1192:
        /*008c*/ 	.word	0x00000000
        /*0090*/ 	.short	0x0000
        /*0092*/ 	.short	0x0000
        /*0094*/ 	.byte	0x00, 0xf0, 0x81, 0x06


	//----- nvinfo : EIATTR_SPARSE_MMA_MASK
	.align		4
.L_1193:
        /*0098*/ 	.byte	0x03, 0x50
        /*009a*/ 	.short	0x0000


	//----- nvinfo : EIATTR_MAXREG_COUNT
	.align		4
        /*009c*/ 	.byte	0x03, 0x1b
        /*009e*/ 	.short	0x0020


	//----- nvinfo : EIATTR_ANNOTATIONS
	.align		4
        /*00a0*/ 	.byte	0x04, 0x55
        /*00a2*/ 	.short	(.L_1195 - .L_1194)


	//   ....[0]....
.L_1194:
        /*00a4*/ 	.word	0x00000001
        /*00a8*/ 	.byte	0x10, 0x0e, 0x00, 0x00, 0x01, 0x00, 0x00, 0x00, 0xb0, 0x11, 0x00, 0x00, 0x01, 0x00, 0x00, 0x00
        /*00b8*/ 	.byte	0xf0, 0x26, 0x00, 0x00, 0x01, 0x00, 0x00, 0x00, 0x00, 0x27, 0x00, 0x00


	//----- nvinfo : EIATTR_MERCURY_ISA_VERSION
	.align		4
.L_1195:
        /*00c4*/ 	.byte	0x03, 0x5f
        /*00c6*/ 	.short	0x0101


	//----- nvinfo : EIATTR_EXIT_INSTR_OFFSETS
	.align		4
        /*00c8*/ 	.byte	0x04, 0x1c
        /*00ca*/ 	.short	(.L_1197 - .L_1196)


	//   ....[0]....
.L_1196:
        /*00cc*/ 	.word	0x00000090


	//   ....[1]....
        /*00d0*/ 	.word	0x00003bd0


	//----- nvinfo : EIATTR_MAX_THREADS
	.align		4
.L_1197:
        /*00d4*/ 	.byte	0x04, 0x05
        /*00d6*/ 	.short	(.L_1199 - .L_1198)
.L_1198:
        /*00d8*/ 	.word	0x00000200
        /*00dc*/ 	.word	0x00000001
        /*00e0*/ 	.word	0x00000001


	//----- nvinfo : EIATTR_CRS_STACK_SIZE
	.align		4
.L_1199:
        /*00e4*/ 	.byte	0x04, 0x1e
        /*00e6*/ 	.short	(.L_1201 - .L_1200)
.L_1200:
        /*00e8*/ 	.word	0x00000000


	//----- nvinfo : EIATTR_CBANK_PARAM_SIZE
	.align		4
.L_1201:
        /*00ec*/ 	.byte	0x03, 0x19
        /*00ee*/ 	.short	0x0b70


	//----- nvinfo : EIATTR_PARAM_CBANK
	.align		4
        /*00f0*/ 	.byte	0x04, 0x0a
        /*00f2*/ 	.short	(.L_1203 - .L_1202)
	.align		4
.L_1202:
        /*00f4*/ 	.word	index@(.nv.constant0._ZN2at6native38_GLOBAL__N__9a469cfd_6_RNN_cu_eca79a6d6kernel16gru_cell_forwardIfflLi2EEEvNS_4cuda6detail10TensorInfoIT_T1_EES9_S9_S9_S9_S9_S9_S8_S8_)
        /*00f8*/ 	.short	0x0210
        /*00fa*/ 	.short	0x0b70


	//----- nvinfo : EIATTR_SW_WAR
	.align		4
.L_1203:
        /*00fc*/ 	.byte	0x04, 0x36
        /*00fe*/ 	.short	(.L_1205 - .L_1204)
.L_1204:
        /*0100*/ 	.word	0x00000008
.L_1205:


//--------------------- .nv.info._ZN2at6native38_GLOBAL__N__9a469cfd_6_RNN_cu_eca79a6d6kernel16gru_cell_forwardIfflLi1EEEvNS_4cuda6detail10TensorInfoIT_T1_EES9_S9_S9_S9_S9_S9_S8_S8_ --------------------------
	.section	.nv.info._ZN2at6native38_GLOBAL__N__9a469cfd_6_RNN_cu_eca79a6d6kernel16gru_cell_forwardIfflLi1EEEvNS_4cuda6detail10TensorInfoIT_T1_EES9_S9_S9_S9_S9_S9_S8_S8_,"",@"SHT_CUDA_INFO"
	.sectionflags	@""
	.align	4


	//----- nvinfo : EIATTR_CUDA_API_VERSION
	.align		4
        /*0000*/ 	.byte	0x04, 0x37
        /*0002*/ 	.short	(.L_1207 - .L_1206)
.L_1206:
        /*0004*/ 	.word	0x00000082


	//----- nvinfo : EIATTR_KPARAM_INFO
	.align		4
.L_1207:
        /*0008*/ 	.byte	0x04, 0x17
        /*000a*/ 	.short	(.L_1209 - .L_1208)
.L_1208:
        /*000c*/ 	.word	0x00000000
        /*0010*/ 	.short	0x0008
        /*0012*/ 	.short	0x0b68
        /*0014*/ 	.byte	0x00, 0xf0, 0x21, 0x00


	//----- nvinfo : EIATTR_KPARAM_INFO
	.align		4
.L_1209:
        /*0018*/ 	.byte	0x04, 0x17
        /*001a*/ 	.short	(.L_1211 - .L_1210)
.L_1210:
        /*001c*/ 	.word	0x00000000
        /*0020*/ 	.short	0x0007
        /*0022*/ 	.short	0x0b60
        /*0024*/ 	.byte	0x00, 0xf0, 0x21, 0x00


	//----- nvinfo : EIATTR_KPARAM_INFO
	.align		4
.L_1211:
        /*0028*/ 	.byte	0x04, 0x17
        /*002a*/ 	.short	(.L_1213 - .L_1212)
.L_1212:
        /*002c*/ 	.word	0x00000000
        /*0030*/ 	.short	0x0006
        /*0032*/ 	.short	0x09c0
        /*0034*/ 	.byte	0x00, 0xf0, 0x81, 0x06


	//----- nvinfo : EIATTR_KPARAM_INFO
	.align		4
.L_1213:
        /*0038*/ 	.byte	0x04, 0x17
        /*003a*/ 	.short	(.L_1215 - .L_1214)
.L_1214:
        /*003c*/ 	.word	0x00000000
        /*0040*/ 	.short	0x0005
        /*0042*/ 	.short	0x0820
        /*0044*/ 	.byte	0x00, 0xf0, 0x81, 0x06


	//----- nvinfo : EIATTR_KPARAM_INFO
	.align		4
.L_1215:
        /*0048*/ 	.byte	0x04, 0x17
        /*004a*/ 	.short	(.L_1217 - .L_1216)
.L_1216:
        /*004c*/ 	.word	0x00000000
        /*0050*/ 	.short	0x0004
        /*0052*/ 	.short	0x0680
        /*0054*/ 	.byte	0x00, 0xf0, 0x81, 0x06


	//----- nvinfo : EIATTR_KPARAM_INFO
	.align		4
.L_1217:
        /*0058*/ 	.byte	0x04, 0x17
        /*005a*/ 	.short	(.L_1219 - .L_1218)
.L_1218:
        /*005c*/ 	.word	0x00000000
        /*0060*/ 	.short	0x0003
        /*0062*/ 	.short	0x04e0
        /*0064*/ 	.byte	0x00, 0xf0, 0x81, 0x06


	//----- nvinfo : EIATTR_KPARAM_INFO
	.align		4
.L_1219:
        /*0068*/ 	.byte	0x04, 0x17
        /*006a*/ 	.short	(.L_1221 - .L_1220)
.L_1220:
        /*006c*/ 	.word	0x00000000
        /*0070*/ 	.short	0x0002
        /*0072*/ 	.short	0x0340
        /*0074*/ 	.byte	0x00, 0xf0, 0x81, 0x06


	//----- nvinfo : EIATTR_KPARAM_INFO
	.align		4
.L_1221:
        /*0078*/ 	.byte	0x04, 0x17
        /*007a*/ 	.short	(.L_1223 - .L_1222)
.L_1222:
        /*007c*/ 	.word	0x00000000
        /*0080*/ 	.short	0x0001
        /*0082*/ 	.short	0x01a0
        /*0084*/ 	.byte	0x00, 0xf0, 0x81, 0x06


	//----- nvinfo : EIATTR_KPARAM_INFO
	.align		4
.L_1223:
        /*0088*/ 	.byte	0x04, 0x17
        /*008a*/ 	.short	(.L_1225 - .L_1224)
.L_1224:
        /*008c*/ 	.word	0x00000000
        /*0090*/ 	.short	0x0000
        /*0092*/ 	.short	0x0000
        /*0094*/ 	.byte	0x00, 0xf0, 0x81, 0x06


	//----- nvinfo : EIATTR_SPARSE_MMA_MASK
	.align		4
.L_1225:
        /*0098*/ 	.byte	0x03, 0x50
        /*009a*/ 	.short	0x0000


	//----- nvinfo : EIATTR_MAXREG_COUNT
	.align		4
        /*009c*/ 	.byte	0x03, 0x1b
        /*009e*/ 	.short	0x0020


	//----- nvinfo : EIATTR_MERCURY_ISA_VERSION
	.align		4
        /*00a0*/ 	.byte	0x03, 0x5f
        /*00a2*/ 	.short	0x0101


	//----- nvinfo : EIATTR_EXIT_INSTR_OFFSETS
	.align		4
        /*00a4*/ 	.byte	0x04, 0x1c
        /*00a6*/ 	.short	(.L_1227 - .L_1226)


	//   ....[0]....
.L_1226:
        /*00a8*/ 	.word	0x00000080


	//   ....[1]....
        /*00ac*/ 	.word	0x00001010


	//   ....[2]....
        /*00b0*/ 	.word	0x00001d80


	//   ....[3]....
        /*00b4*/ 	.word	0x00002f60


	//----- nvinfo : EIATTR_MAX_THREADS
	.align		4
.L_1227:
        /*00b8*/ 	.byte	0x04, 0x05
        /*00ba*/ 	.short	(.L_1229 - .L_1228)
.L_1228:
        /*00bc*/ 	.word	0x00000200
        /*00c0*/ 	.word	0x00000001
        /*00c4*/ 	.word	0x00000001


	//----- nvinfo : EIATTR_CRS_STACK_SIZE
	.align		4
.L_1229:
        /*00c8*/ 	.byte	0x04, 0x1e
        /*00ca*/ 	.short	(.L_1231 - .L_1230)
.L_1230:
        /*00cc*/ 	.word	0x00000000


	//----- nvinfo : EIATTR_CBANK_PARAM_SIZE
	.align		4
.L_1231:
        /*00d0*/ 	.byte	0x03, 0x19
        /*00d2*/ 	.short	0x0b70


	//----- nvinfo : EIATTR_PARAM_CBANK
	.align		4
        /*00d4*/ 	.byte	0x04, 0x0a
        /*00d6*/ 	.short	(.L_1233 - .L_1232)
	.align		4
.L_1232:
        /*00d8*/ 	.word	index@(.nv.constant0._ZN2at6native38_GLOBAL__N__9a469cfd_6_RNN_cu_eca79a6d6kernel16gru_cell_forwardIfflLi1EEEvNS_4cuda6detail10TensorInfoIT_T1_EES9_S9_S9_S9_S9_S9_S8_S8_)
        /*00dc*/ 	.short	0x0210
        /*00de*/ 	.short	0x0b70


	//----- nvinfo : EIATTR_SW_WAR
	.align		4
.L_1233:
        /*00e0*/ 	.byte	0x04, 0x36
        /*00e2*/ 	.short	(.L_1235 - .L_1234)
.L_1234:
        /*00e4*/ 	.word	0x00000008
.L_1235:


//--------------------- .nv.info._ZN2at6native38_GLOBAL__N__9a469cfd_6_RNN_cu_eca79a6d6kernel16gru_cell_forwardIffiLi2EEEvNS_4cuda6detail10TensorInfoIT_T1_EES9_S9_S9_S9_S9_S9_S8_S8_ --------------------------
	.section	.nv.info._ZN2at6native38_GLOBAL__N__9a469cfd_6_RNN_cu_eca79a6d6kernel16gru_cell_forwardIffiLi2EEEvNS_4cuda6detail10TensorInfoIT_T1_EES9_S9_S9_S9_S9_S9_S8_S8_,"",@"SHT_CUDA_INFO"
	.sectionflags	@""
	.align	4


	//----- nvinfo : EIATTR_CUDA_API_VERSION
	.align		4
        /*0000*/ 	.byte	0x04, 0x37
        /*0002*/ 	.short	(.L_1237 - .L_1236)
.L_1236:
        /*0004*/ 	.word	0x00000082


	//----- nvinfo : EIATTR_KPARAM_INFO
	.align		4
.L_1237:
        /*0008*/ 	.byte	0x04, 0x17
        /*000a*/ 	.short	(.L_1239 - .L_1238)
.L_1238:
        /*000c*/ 	.word	0x00000000
        /*0010*/ 	.short	0x0008
        /*0012*/ 	.short	0x05ec
        /*0014*/ 	.byte	0x00, 0xf0, 0x11, 0x00


	//----- nvinfo : EIATTR_KPARAM_INFO
	.align		4
.L_1239:
        /*0018*/ 	.byte	0x04, 0x17
        /*001a*/ 	.short	(.L_1241 - .L_1240)
.L_1240:
        /*001c*/ 	.word	0x00000000
        /*0020*/ 	.short	0x0007
        /*0022*/ 	.short	0x05e8
        /*0024*/ 	.byte	0x00, 0xf0, 0x11, 0x00


	//----- nvinfo : EIATTR_KPARAM_INFO
	.align		4
.L_1241:
        /*0028*/ 	.byte	0x04, 0x17
        /*002a*/ 	.short	(.L_1243 - .L_1242)
.L_1242:
        /*002c*/ 	.word	0x00000000
        /*0030*/ 	.short	0x0006
        /*0032*/ 	.short	0x0510
        /*0034*/ 	.byte	0x00, 0xf0, 0x61, 0x03


	//----- nvinfo : EIATTR_KPARAM_INFO
	.align		4
.L_1243:
        /*0038*/ 	.byte	0x04, 0x17
        /*003a*/ 	.short	(.L_1245 - .L_1244)
.L_1244:
        /*003c*/ 	.word	0x00000000
        /*0040*/ 	.short	0x0005
        /*0042*/ 	.short	0x0438
        /*0044*/ 	.byte	0x00, 0xf0, 0x61, 0x03


	//----- nvinfo : EIATTR_KPARAM_INFO
	.align		4
.L_1245:
        /*0048*/ 	.byte	0x04, 0x17
        /*004a*/ 	.short	(.L_1247 - .L_1246)
.L_1246:
        /*004c*/ 	.word	0x00000000
        /*0050*/ 	.short	0x0004
        /*0052*/ 	.short	0x0360
        /*0054*/ 	.byte	0x00, 0xf0, 0x61, 0x03


	//----- nvinfo : EIATTR_KPARAM_INFO
	.align		4
.L_1247:
        /*0058*/ 	.byte	0x04, 0x17
        /*005a*/ 	.short	(.L_1249 - .L_1248)
.L_1248:
        /*005c*/ 	.word	0x00000000
        /*0060*/ 	.short	0x0003
        /*0062*/ 	.short	0x0288
        /*0064*/ 	.byte	0x00, 0xf0, 0x61, 0x03


	//----- nvinfo : EIATTR_KPARAM_INFO
	.align		4
.L_1249:
        /*0068*/ 	.byte	0x04, 0x17
        /*006a*/ 	.short	(.L_1251 - .L_1250)
.L_1250:
        /*006c*/ 	.word	0x00000000
        /*0070*/ 	.short	0x0002
        /*0072*/ 	.short	0x01b0
        /*0074*/ 	.byte	0x00, 0xf0, 0x61, 0x03


	//----- nvinfo : EIATTR_KPARAM_INFO
	.align		4
.L_1251:
        /*0078*/ 	.byte	0x04, 0x17
        /*007a*/ 	.short	(.L_1253 - .L_1252)
.L_1252:
        /*007c*/ 	.word	0x00000000
        /*0080*/ 	.short	0x0001
        /*0082*/ 	.short	0x00d8
        /*0084*/ 	.byte	0x00, 0xf0, 0x61, 0x03


	//----- nvinfo : EIATTR_KPARAM_INFO
	.align		4
.L_1253:
        /*0088*/ 	.byte	0x04, 0x17
        /*008a*/ 	.short	(.L_1255 - .L_1254)
.L_1254:
        /*008c*/ 	.word	0x00000000
        /*0090*/ 	.short	0x0000
        /*0092*/ 	.short	0x0000
        /*0094*/ 	.byte	0x00, 0xf0, 0x61, 0x03


	//----- nvinfo : EIATTR_SPARSE_MMA_MASK
	.align		4
.L_1255:
        /*0098*/ 	.byte	0x03, 0x50
        /*009a*/ 	.short	0x0000


	//----- nvinfo : EIATTR_MAXREG_COUNT
	.align		4
        /*009c*/ 	.byte	0x03, 0x1b
        /*009e*/ 	.short	0x0020


	//----- nvinfo : EIATTR_MERCURY_ISA_VERSION
	.align		4
        /*00a0*/ 	.byte	0x03, 0x5f
        /*00a2*/ 	.short	0x0101


	//----- nvinfo : EIATTR_EXIT_INSTR_OFFSETS
	.align		4
        /*00a4*/ 	.byte	0x04, 0x1c
        /*00a6*/ 	.short	(.L_1257 - .L_1256)


	//   ....[0]....
.L_1256:
        /*00a8*/ 	.word	0x00000070


	//   ....[1]....
        /*00ac*/ 	.word	0x00001ad0


	//----- nvinfo : EIATTR_MAX_THREADS
	.align		4
.L_1257:
        /*00b0*/ 	.byte	0x04, 0x05
        /*00b2*/ 	.short	(.L_1259 - .L_1258)
.L_1258:
        /*00b4*/ 	.word	0x00000200
        /*00b8*/ 	.word	0x00000001
        /*00bc*/ 	.word	0x00000001


	//----- nvinfo : EIATTR_CRS_STACK_SIZE
	.align		4
.L_1259:
        /*00c0*/ 	.byte	0x04, 0x1e
        /*00c2*/ 	.short	(.L_1261 - .L_1260)
.L_1260:
        /*00c4*/ 	.word	0x00000000


	//----- nvinfo : EIATTR_CBANK_PARAM_SIZE
	.align		4
.L_1261:
        /*00c8*/ 	.byte	0x03, 0x19
        /*00ca*/ 	.short	0x05f0


	//----- nvinfo : EIATTR_PARAM_CBANK
	.align		4
        /*00cc*/ 	.byte	0x04, 0x0a
        /*00ce*/ 	.short	(.L_1263 - .L_1262)
	.align		4
.L_1262:
        /*00d0*/ 	.word	index@(.nv.constant0._ZN2at6native38_GLOBAL__N__9a469cfd_6_RNN_cu_eca79a6d6kernel16gru_cell_forwardIffiLi2EEEvNS_4cuda6detail10TensorInfoIT_T1_EES9_S9_S9_S9_S9_S9_S8_S8_)
        /*00d4*/ 	.short	0x0210
        /*00d6*/ 	.short	0x05f0


	//----- nvinfo : EIATTR_SW_WAR
	.align		4
.L_1263:
        /*00d8*/ 	.byte	0x04, 0x36
        /*00da*/ 	.short	(.L_1265 - .L_1264)
.L_1264:
        /*00dc*/ 	.word	0x00000008
.L_1265:


//--------------------- .nv.info._ZN2at6native38_GLOBAL__N__9a469cfd_6_RNN_cu_eca79a6d6kernel16gru_cell_forwardIffiLi1EEEvNS_4cuda6detail10TensorInfoIT_T1_EES9_S9_S9_S9_S9_S9_S8_S8_ --------------------------
	.section	.nv.info._ZN2at6native38_GLOBAL__N__9a469cfd_6_RNN_cu_eca79a6d6kernel16gru_cell_forwardIffiLi1EEEvNS_4cuda6detail10TensorInfoIT_T1_EES9_S9_S9_S9_S9_S9_S8_S8_,"",@"SHT_CUDA_INFO"
	.sectionflags	@""
	.align	4


	//----- nvinfo : EIATTR_CUDA_API_VERSION
	.align		4
        /*0000*/ 	.byte	0x04, 0x37
        /*0002*/ 	.short	(.L_1267 - .L_1266)
.L_1266:
        /*0004*/ 	.word	0x00000082


	//----- nvinfo : EIATTR_KPARAM_INFO
	.align		4
.L_1267:
        /*0008*/ 	.byte	0x04, 0x17
        /*000a*/ 	.short	(.L_1269 - .L_1268)
.L_1268:
        /*000c*/ 	.word	0x00000000
        /*0010*/ 	.short	0x0008
        /*0012*/ 	.short	0x05ec
        /*0014*/ 	.byte	0x00, 0xf0, 0x11, 0x00


	//----- nvinfo : EIATTR_KPARAM_INFO
	.align		4
.L_1269:
        /*0018*/ 	.byte	0x04, 0x17
        /*001a*/ 	.short	(.L_1271 - .L_1270)
.L_1270:
        /*001c*/ 	.word	0x00000000
        /*0020*/ 	.short	0x0007
        /*0022*/ 	.short	0x05e8
        /*0024*/ 	.byte	0x00, 0xf0, 0x11, 0x00


	//----- nvinfo : EIATTR_KPARAM_INFO
	.align		4
.L_1271:
        /*0028*/ 	.byte	0x04, 0x17
        /*002a*/ 	.short	(.L_1273 - .L_1272)
.L_1272:
        /*002c*/ 	.word	0x00000000
        /*0030*/ 	.short	0x0006
        /*0032*/ 	.short	0x0510
        /*0034*/ 	.byte	0x00, 0xf0, 0x61, 0x03


	//----- nvinfo : EIATTR_KPARAM_INFO
	.align		4
.L_1273:
        /*0038*/ 	.byte	0x04, 0x17
        /*003a*/ 	.short	(.L_1275 - .L_1274)
.L_1274:
        /*003c*/ 	.word	0x00000000
        /*0040*/ 	.short	0x0005
        /*0042*/ 	.short	0x0438
        /*0044*/ 	.byte	0x00, 0xf0, 0x61, 0x03


	//----- nvinfo : EIATTR_KPARAM_INFO
	.align		4
.L_1275:
        /*0048*/ 	.byte	0x04, 0x17
        /*004a*/ 	.short	(.L_1277 - .L_1276)
.L_1276:
        /*004c*/ 	.word	0x00000000
        /*0050*/ 	.short	0x0004
        /*0052*/ 	.short	0x0360
        /*0054*/ 	.byte	0x00, 0xf0, 0x61, 0x03


	//----- nvinfo : EIATTR_KPARAM_INFO
	.align		4
.L_1277:
        /*0058*/ 	.byte	0x04, 0x17
        /*005a*/ 	.short	(.L_1279 - .L_1278)
.L_1278:
        /*005c*/ 	.word	0x00000000
        /*0060*/ 	.short	0x0003
        /*0062*/ 	.short	0x0288
        /*0064*/ 	.byte	0x00, 0xf0, 0x61, 0x03


	//----- nvinfo : EIATTR_KPARAM_INFO
	.align		4
.L_1279:
        /*0068*/ 	.byte	0x04, 0x17
        /*006a*/ 	.short	(.L_1281 - .L_1280)
.L_1280:
        /*006c*/ 	.word	0x00000000
        /*0070*/ 	.short	0x0002
        /*0072*/ 	.short	0x01b0
        /*0074*/ 	.byte	0x00, 0xf0, 0x61, 0x03


	//----- nvinfo : EIATTR_KPARAM_INFO
	.align		4
.L_1281:
        /*0078*/ 	.byte	0x04, 0x17
        /*007a*/ 	.short	(.L_1283 - .L_1282)
.L_1282:
        /*007c*/ 	.word	0x00000000
        /*0080*/ 	.short	0x0001
        /*0082*/ 	.short	0x00d8
        /*0084*/ 	.byte	0x00, 0xf0, 0x61, 0x03


	//----- nvinfo : EIATTR_KPARAM_INFO
	.align		4
.L_1283:
        /*0088*/ 	.byte	0x04, 0x17
        /*008a*/ 	.short	(.L_1285 - .L_1284)
.L_1284:
        /*008c*/ 	.word	0x00000000
        /*0090*/ 	.short	0x0000
        /*0092*/ 	.short	0x0000
        /*0094*/ 	.byte	0x00, 0xf0, 0x61, 0x03


	//----- nvinfo : EIATTR_SPARSE_MMA_MASK
	.align		4
.L_1285:
        /*0098*/ 	.byte	0x03, 0x50
        /*009a*/ 	.short	0x0000


	//----- nvinfo : EIATTR_MAXREG_COUNT
	.align		4
        /*009c*/ 	.byte	0x03, 0x1b
        /*009e*/ 	.short	0x0020


	//----- nvinfo : EIATTR_MERCURY_ISA_VERSION
	.align		4
        /*00a0*/ 	.byte	0x03, 0x5f
        /*00a2*/ 	.short	0x0101


	//----- nvinfo : EIATTR_EXIT_INSTR_OFFSETS
	.align		4
        /*00a4*/ 	.byte	0x04, 0x1c
        /*00a6*/ 	.short	(.L_1287 - .L_1286)


	//   ....[0]....
.L_1286:
        /*00a8*/ 	.word	0x00000070


	//   ....[1]....
        /*00ac*/ 	.word	0x00000a00


	//   ....[2]....
        /*00b0*/ 	.word	0x000010d0


	//----- nvinfo : EIATTR_MAX_THREADS
	.align		4
.L_1287:
        /*00b4*/ 	.byte	0x04, 0x05
        /*00b6*/ 	.short	(.L_1289 - .L_1288)
.L_1288:
        /*00b8*/ 	.word	0x00000200
        /*00bc*/ 	.word	0x00000001
        /*00c0*/ 	.word	0x00000001


	//----- nvinfo : EIATTR_CRS_STACK_SIZE
	.align		4
.L_1289:
        /*00c4*/ 	.byte	0x04, 0x1e
        /*00c6*/ 	.short	(.L_1291 - .L_1290)
.L_1290:
        /*00c8*/ 	.word	0x00000000


	//----- nvinfo : EIATTR_CBANK_PARAM_SIZE
	.align		4
.L_1291:
        /*00cc*/ 	.byte	0x03, 0x19
        /*00ce*/ 	.short	0x05f0


	//----- nvinfo : EIATTR_PARAM_CBANK
	.align		4
        /*00d0*/ 	.byte	0x04, 0x0a
        /*00d2*/ 	.short	(.L_1293 - .L_1292)
	.align		4
.L_1292:
        /*00d4*/ 	.word	index@(.nv.constant0._ZN2at6native38_GLOBAL__N__9a469cfd_6_RNN_cu_eca79a6d6kernel16gru_cell_forwardIffiLi1EEEvNS_4cuda6detail10TensorInfoIT_T1_EES9_S9_S9_S9_S9_S9_S8_S8_)
        /*00d8*/ 	.short	0x0210
        /*00da*/ 	.short	0x05f0


	//----- nvinfo : EIATTR_SW_WAR
	.align		4
.L_1293:
        /*00dc*/ 	.byte	0x04, 0x36
        /*00de*/ 	.short	(.L_1295 - .L_1294)
.L_1294:
        /*00e0*/ 	.word	0x00000008
.L_1295:


//--------------------- .nv.info._ZN2at6native38_GLOBAL__N__9a469cfd_6_RNN_cu_eca79a6d6kernel16gru_cell_forwardIddlLi2EEEvNS_4cuda6detail10TensorInfoIT_T1_EES9_S9_S9_S9_S9_S9_S8_S8_ --------------------------
	.section	.nv.info._ZN2at6native38_GLOBAL__N__9a469cfd_6_RNN_cu_eca79a6d6kernel16gru_cell_forwardIddlLi2EEEvNS_4cuda6detail10TensorInfoIT_T1_EES9_S9_S9_S9_S9_S9_S8_S8_,"",@"SHT_CUDA_INFO"
	.sectionflags	@""
	.align	4


	//----- nvinfo : EIATTR_CUDA_API_VERSION
	.align		4
        /*0000*/ 	.byte	0x04, 0x37
        /*0002*/ 	.short	(.L_1297 - .L_1296)
.L_1296:
        /*0004*/ 	.word	0x00000082


	//----- nvinfo : EIATTR_KPARAM_INFO
	.align		4
.L_1297:
        /*0008*/ 	.byte	0x04, 0x17
        /*000a*/ 	.short	(.L_1299 - .L_1298)
.L_1298:
        /*000c*/ 	.word	0x00000000
        /*0010*/ 	.short	0x0008
        /*0012*/ 	.short	0x0b68
        /*0014*/ 	.byte	0x00, 0xf0, 0x21, 0x00


	//----- nvinfo : EIATTR_KPARAM_INFO
	.align		4
.L_1299:
        /*0018*/ 	.byte	0x04, 0x17
        /*001a*/ 	.short	(.L_1301 - .L_1300)
.L_1300:
        /*001c*/ 	.word	0x00000000
        /*0020*/ 	.short	0x0007
        /*0022*/ 	.short	0x0b60
        /*0024*/ 	.byte	0x00, 0xf0, 0x21, 0x00


	//----- nvinfo : EIATTR_KPARAM_INFO
	.align		4
.L_1301:
        /*0028*/ 	.byte	0x04, 0x17
        /*002a*/ 	.short	(.L_1303 - .L_1302)
.L_1302:
        /*002c*/ 	.word	0x00000000
        /*0030*/ 	.short	0x0006
        /*0032*/ 	.short	0x09c0
        /*0034*/ 	.byte	0x00, 0xf0, 0x81, 0x06


	//----- nvinfo : EIATTR_KPARAM_INFO
	.align		4
.L_1303:
        /*0038*/ 	.byte	0x04, 0x17
        /*003a*/ 	.short	(.L_1305 - .L_1304)
.L_1304:
        /*003c*/ 	.word	0x00000000
        /*0040*/ 	.short	0x0005
        /*0042*/ 	.short	0x0820
        /*0044*/ 	.byte	0x00, 0xf0, 0x81, 0x06


	//----- nvinfo : EIATTR_KPARAM_INFO
	.align		4
.L_1305:
        /*0048*/ 	.byte	0x04, 0x17
        /*004a*/ 	.short	(.L_1307 - .L_1306)
.L_1306:
        /*004c*/ 	.word	0x00000000
        /*0050*/ 	.short	0x0004
        /*0052*/ 	.short	0x0680
        /*0054*/ 	.byte	0x00, 0xf0, 0x81, 0x06


	//----- nvinfo : EIATTR_KPARAM_INFO
	.align		4
.L_1307:
        /*0058*/ 	.byte	0x04, 0x17
        /*005a*/ 	.short	(.L_1309 - .L_1308)
.L_1308:
        /*005c*/ 	.word	0x00000000
        /*0060*/ 	.short	0x0003
        /*0062*/ 	.short	0x04e0
        /*0064*/ 	.byte	0x00, 0xf0, 0x81, 0x06


	//----- nvinfo : EIATTR_KPARAM_INFO
	.align		4
.L_1309:
        /*0068*/ 	.byte	0x04, 0x17
        /*006a*/ 	.short	(.L_1311 - .L_1310)
.L_1310:
        /*006c*/ 	.word	0x00000000
        /*0070*/ 	.short	0x0002
        /*0072*/ 	.short	0x0340
        /*0074*/ 	.byte	0x00, 0xf0, 0x81, 0x06


	//----- nvinfo : EIATTR_KPARAM_INFO
	.align		4
.L_1311:
        /*0078*/ 	.byte	0x04, 0x17
        /*007a*/ 	.short	(.L_1313 - .L_1312)
.L_1312:
        /*007c*/ 	.word	0x00000000
        /*0080*/ 	.short	0x0001
        /*0082*/ 	.short	0x01a0
        /*0084*/ 	.byte	0x00, 0xf0, 0x81, 0x06


	//----- nvinfo : EIATTR_KPARAM_INFO
	.align		4
.L_1313:
        /*0088*/ 	.byte	0x04, 0x17
        /*008a*/ 	.short	(.L_1315 - .L_1314)
.L_1314:
        /*008c*/ 	.word	0x00000000
        /*0090*/ 	.short	0x0000
        /*0092*/ 	.short	0x0000
        /*0094*/ 	.byte	0x00, 0xf0, 0x81, 0x06


	//----- nvinfo : EIATTR_SPARSE_MMA_MASK
	.align		4
.L_1315:
        /*0098*/ 	.byte	0x03, 0x50
        /*009a*/ 	.short	0x0000


	//----- nvinfo : EIATTR_MAXREG_COUNT
	.align		4
        /*009c*/ 	.byte	0x03, 0x1b
        /*009e*/ 	.short	0x0020


	//----- nvinfo : EIATTR_ANNOTATIONS
	.align		4
        /*00a0*/ 	.byte	0x04, 0x55
        /*00a2*/ 	.short	(.L_1317 - .L_1316)


	//   ....[0]....
.L_1316:
        /* <DEDUP_REMOVED lines=8> */
        /*0118*/ 	.byte	0x40, 0x47, 0x00, 0x00


	//----- nvinfo : EIATTR_MERCURY_ISA_VERSION
	.align		4
.L_1317:
        /*011c*/ 	.byte	0x03, 0x5f
        /*011e*/ 	.short	0x0101


	//----- nvinfo : EIATTR_EXIT_INSTR_OFFSETS
	.align		4
        /*0120*/ 	.byte	0x04, 0x1c
        /*0122*/ 	.short	(.L_1319 - .L_1318)


	//   ....[0]....
.L_1318:
        /*0124*/ 	.word	0x00000090


	//   ....[1]....
        /*0128*/ 	.word	0x00004c10


	//----- nvinfo : EIATTR_MAX_THREADS
	.align		4
.L_1319:
        /*012c*/ 	.byte	0x04, 0x05
        /*012e*/ 	.short	(.L_1321 - .L_1320)
.L_1320:
        /*0130*/ 	.word	0x00000200
        /*0134*/ 	.word	0x00000001
        /*0138*/ 	.word	0x00000001


	//----- nvinfo : EIATTR_CRS_STACK_SIZE
	.align		4
.L_1321:
        /*013c*/ 	.byte	0x04, 0x1e
        /*013e*/ 	.short	(.L_1323 - .L_1322)
.L_1322:
        /*0140*/ 	.word	0x00000000


	//----- nvinfo : EIATTR_CBANK_PARAM_SIZE
	.align		4
.L_1323:
        /*0144*/ 	.byte	0x03, 0x19
        /*0146*/ 	.short	0x0b70


	//----- nvinfo : EIATTR_PARAM_CBANK
	.align		4
        /*0148*/ 	.byte	0x04, 0x0a
        /*014a*/ 	.short	(.L_1325 - .L_1324)
	.align		4
.L_1324:
        /*014c*/ 	.word	index@(.nv.constant0._ZN2at6native38_GLOBAL__N__9a469cfd_6_RNN_cu_eca79a6d6kernel16gru_cell_forwardIddlLi2EEEvNS_4cuda6detail10TensorInfoIT_T1_EES9_S9_S9_S9_S9_S9_S8_S8_)
        /*0150*/ 	.short	0x0210
        /*0152*/ 	.short	0x0b70


	//----- nvinfo : EIATTR_SW_WAR
	.align		4
.L_1325:
        /*0154*/ 	.byte	0x04, 0x36
        /*0156*/ 	.short	(.L_1327 - .L_1326)
.L_1326:
        /*0158*/ 	.word	0x00000008
.L_1327:


//--------------------- .nv.info._ZN2at6native38_GLOBAL__N__9a469cfd_6_RNN_cu_eca79a6d6kernel16gru_cell_forwardIddlLi1EEEvNS_4cuda6detail10TensorInfoIT_T1_EES9_S9_S9_S9_S9_S9_S8_S8_ --------------------------
	.section	.nv.info._ZN2at6native38_GLOBAL__N__9a469cfd_6_RNN_cu_eca79a6d6kernel16gru_cell_forwardIddlLi1EEEvNS_4cuda6detail10TensorInfoIT_T1_EES9_S9_S9_S9_S9_S9_S8_S8_,"",@"SHT_CUDA_INFO"
	.sectionflags	@""
	.align	4


	//----- nvinfo : EIATTR_CUDA_API_VERSION
	.align		4
        /*0000*/ 	.byte	0x04, 0x37
        /*0002*/ 	.short	(.L_1329 - .L_1328)
.L_1328:
        /*0004*/ 	.word	0x00000082


	//----- nvinfo : EIATTR_KPARAM_INFO
	.align		4
.L_1329:
        /*0008*/ 	.byte	0x04, 0x17
        /*000a*/ 	.short	(.L_1331 - .L_1330)
.L_1330:
        /*000c*/ 	.word	0x00000000
        /*0010*/ 	.short	0x0008
        /*0012*/ 	.short	0x0b68
        /*0014*/ 	.byte	0x00, 0xf0, 0x21, 0x00


	//----- nvinfo : EIATTR_KPARAM_INFO
	.align		4
.L_1331:
        /*0018*/ 	.byte	0x04, 0x17
        /*001a*/ 	.short	(.L_1333 - .L_1332)
.L_1332:
        /*001c*/ 	.word	0x00000000
        /*0020*/ 	.short	0x0007
        /*0022*/ 	.short	0x0b60
        /*0024*/ 	.byte	0x00, 0xf0, 0x21, 0x00


	//----- nvinfo : EIATTR_KPARAM_INFO
	.align		4
.L_1333:
        /*0028*/ 	.byte	0x04, 0x17
        /*002a*/ 	.short	(.L_1335 - .L_1334)
.L_1334:
        /*002c*/ 	.word	0x00000000
        /*0030*/ 	.short	0x0006
        /*0032*/ 	.short	0x09c0
        /*0034*/ 	.byte	0x00, 0xf0, 0x81, 0x06


	//----- nvinfo : EIATTR_KPARAM_INFO
	.align		4
.L_1335:
        /*0038*/ 	.byte	0x04, 0x17
        /*003a*/ 	.short	(.L_1337 - .L_1336)
.L_1336:
        /*003c*/ 	.word	0x00000000
        /*0040*/ 	.short	0x0005
        /*0042*/ 	.short	0x0820
        /*0044*/ 	.byte	0x00, 0xf0, 0x81, 0x06


	//----- nvinfo : EIATTR_KPARAM_INFO
	.align		4
.L_1337:
        /*0048*/ 	.byte	0x04, 0x17
        /*004a*/ 	.short	(.L_1339 - .L_1338)
.L_1338:
        /*004c*/ 	.word	0x00000000
        /*0050*/ 	.short	0x0004
        /*0052*/ 	.short	0x0680
        /*0054*/ 	.byte	0x00, 0xf0, 0x81, 0x06


	//----- nvinfo : EIATTR_KPARAM_INFO
	.align		4
.L_1339:
        /*0058*/ 	.byte	0x04, 0x17
        /*005a*/ 	.short	(.L_1341 - .L_1340)
.L_1340:
        /*005c*/ 	.word	0x00000000
        /*0060*/ 	.short	0x0003
        /*0062*/ 	.short	0x04e0
        /*0064*/ 	.byte	0x00, 0xf0, 0x81, 0x06


	//----- nvinfo : EIATTR_KPARAM_INFO
	.align		4
.L_1341:
        /*0068*/ 	.byte	0x04, 0x17
        /*006a*/ 	.short	(.L_1343 - .L_1342)
.L_1342:
        /*006c*/ 	.word	0x00000000
        /*0070*/ 	.short	0x0002
        /*0072*/ 	.short	0x0340
        /*0074*/ 	.byte	0x00, 0xf0, 0x81, 0x06


	//----- nvinfo : EIATTR_KPARAM_INFO
	.align		4
.L_1343:
        /*0078*/ 	.byte	0x04, 0x17
        /*007a*/ 	.short	(.L_1345 - .L_1344)
.L_1344:
        /*007c*/ 	.word	0x00000000
        /*0080*/ 	.short	0x0001
        /*0082*/ 	.short	0x01a0
        /*0084*/ 	.byte	0x00, 0xf0, 0x81, 0x06


	//----- nvinfo : EIATTR_KPARAM_INFO
	.align		4
.L_1345:
        /*0088*/ 	.byte	0x04, 0x17
        /*008a*/ 	.short	(.L_1347 - .L_1346)
.L_1346:
        /*008c*/ 	.word	0x00000000
        /*0090*/ 	.short	0x0000
        /*0092*/ 	.short	0x0000
        /*0094*/ 	.byte	0x00, 0xf0, 0x81, 0x06


	//----- nvinfo : EIATTR_SPARSE_MMA_MASK
	.align		4
.L_1347:
        /*0098*/ 	.byte	0x03, 0x50
        /*009a*/ 	.short	0x0000


	//----- nvinfo : EIATTR_MAXREG_COUNT
	.align		4
        /*009c*/ 	.byte	0x03, 0x1b
        /*009e*/ 	.short	0x0020


	//----- nvinfo : EIATTR_ANNOTATIONS
	.align		4
        /*00a0*/ 	.byte	0x04, 0x55
        /*00a2*/ 	.short	(.L_1349 - .L_1348)


	//   ....[0]....
.L_1348:
        /* <DEDUP_REMOVED lines=12> */


	//----- nvinfo : EIATTR_MERCURY_ISA_VERSION
	.align		4
.L_1349:
        /*0154*/ 	.byte	0x03, 0x5f
        /*0156*/ 	.short	0x0101


	//----- nvinfo : EIATTR_EXIT_INSTR_OFFSETS
	.align		4
        /*0158*/ 	.byte	0x04, 0x1c
        /*015a*/ 	.short	(.L_1351 - .L_1350)


	//   ....[0]....
.L_1350:
        /*015c*/ 	.word	0x00000090


	//   ....[1]....
        /*0160*/ 	.word	0x00002150


	//----- nvinfo : EIATTR_MAX_THREADS
	.align		4
.L_1351:
        /*0164*/ 	.byte	0x04, 0x05
        /*0166*/ 	.short	(.L_1353 - .L_1352)
.L_1352:
        /*0168*/ 	.word	0x00000200
        /*016c*/ 	.word	0x00000001
        /*0170*/ 	.word	0x00000001


	//----- nvinfo : EIATTR_CRS_STACK_SIZE
	.align		4
.L_1353:
        /*0174*/ 	.byte	0x04, 0x1e
        /*0176*/ 	.short	(.L_1355 - .L_1354)
.L_1354:
        /*0178*/ 	.word	0x00000000


	//----- nvinfo : EIATTR_CBANK_PARAM_SIZE
	.align		4
.L_1355:
        /*017c*/ 	.byte	0x03, 0x19
        /*017e*/ 	.short	0x0b70


	//----- nvinfo : EIATTR_PARAM_CBANK
	.align		4
        /*0180*/ 	.byte	0x04, 0x0a
        /*0182*/ 	.short	(.L_1357 - .L_1356)
	.align		4
.L_1356:
        /*0184*/ 	.word	index@(.nv.constant0._ZN2at6native38_GLOBAL__N__9a469cfd_6_RNN_cu_eca79a6d6kernel16gru_cell_forwardIddlLi1EEEvNS_4cuda6detail10TensorInfoIT_T1_EES9_S9_S9_S9_S9_S9_S8_S8_)
        /*0188*/ 	.short	0x0210
        /*018a*/ 	.short	0x0b70


	//----- nvinfo : EIATTR_SW_WAR
	.align		4
.L_1357:
        /*018c*/ 	.byte	0x04, 0x36
        /*018e*/ 	.short	(.L_1359 - .L_1358)
.L_1358:
        /*0190*/ 	.word	0x00000008
.L_1359:


//--------------------- .nv.info._ZN2at6native38_GLOBAL__N__9a469cfd_6_RNN_cu_eca79a6d6kernel16gru_cell_forwardIddiLi2EEEvNS_4cuda6detail10TensorInfoIT_T1_EES9_S9_S9_S9_S9_S9_S8_S8_ --------------------------
	.section	.nv.info._ZN2at6native38_GLOBAL__N__9a469cfd_6_RNN_cu_eca79a6d6kernel16gru_cell_forwardIddiLi2EEEvNS_4cuda6detail10TensorInfoIT_T1_EES9_S9_S9_S9_S9_S9_S8_S8_,"",@"SHT_CUDA_INFO"
	.sectionflags	@""
	.align	4


	//----- nvinfo : EIATTR_CUDA_API_VERSION
	.align		4
        /*0000*/ 	.byte	0x04, 0x37
        /*0002*/ 	.short	(.L_1361 - .L_1360)
.L_1360:
        /*0004*/ 	.word	0x00000082


	//----- nvinfo : EIATTR_KPARAM_INFO
	.align		4
.L_1361:
        /*0008*/ 	.byte	0x04, 0x17
        /*000a*/ 	.short	(.L_1363 - .L_1362)
.L_1362:
        /*000c*/ 	.word	0x00000000
        /*0010*/ 	.short	0x0008
        /*0012*/ 	.short	0x05ec
        /*0014*/ 	.byte	0x00, 0xf0, 0x11, 0x00


	//----- nvinfo : EIATTR_KPARAM_INFO
	.align		4
.L_1363:
        /*0018*/ 	.byte	0x04, 0x17
        /*001a*/ 	.short	(.L_1365 - .L_1364)
.L_1364:
        /*001c*/ 	.word	0x00000000
        /*0020*/ 	.short	0x0007
        /*0022*/ 	.short	0x05e8
        /*0024*/ 	.byte	0x00, 0xf0, 0x11, 0x00


	//----- nvinfo : EIATTR_KPARAM_INFO
	.align		4
.L_1365:
        /*0028*/ 	.byte	0x04, 0x17
        /*002a*/ 	.short	(.L_1367 - .L_1366)
.L_1366:
        /*002c*/ 	.word	0x00000000
        /*0030*/ 	.short	0x0006
        /*0032*/ 	.short	0x0510
        /*0034*/ 	.byte	0x00, 0xf0, 0x61, 0x03


	//----- nvinfo : EIATTR_KPARAM_INFO
	.align		4
.L_1367:
        /*0038*/ 	.byte	0x04, 0x17
        /*003a*/ 	.short	(.L_1369 - .L_1368)
.L_1368:
        /*003c*/ 	.word	0x00000000
        /*0040*/ 	.short	0x0005
        /*0042*/ 	.short	0x0438
        /*0044*/ 	.byte	0x00, 0xf0, 0x61, 0x03


	//----- nvinfo : EIATTR_KPARAM_INFO
	.align		4
.L_1369:
        /*0048*/ 	.byte	0x04, 0x17
        /*004a*/ 	.short	(.L_1371 - .L_1370)
.L_1370:
        /*004c*/ 	.word	0x00000000
        /*0050*/ 	.short	0x0004
        /*0052*/ 	.short	0x0360
        /*0054*/ 	.byte	0x00, 0xf0, 0x61, 0x03


	//----- nvinfo : EIATTR_KPARAM_INFO
	.align		4
.L_1371:
        /*0058*/ 	.byte	0x04, 0x17
        /*005a*/ 	.short	(.L_1373 - .L_1372)
.L_1372:
        /*005c*/ 	.word	0x00000000
        /*0060*/ 	.short	0x0003
        /*0062*/ 	.short	0x0288
        /*0064*/ 	.byte	0x00, 0xf0, 0x61, 0x03


	//----- nvinfo : EIATTR_KPARAM_INFO
	.align		4
.L_1373:
        /*0068*/ 	.byte	0x04, 0x17
        /*006a*/ 	.short	(.L_1375 - .L_1374)
.L_1374:
        /*006c*/ 	.word	0x00000000
        /*0070*/ 	.short	0x0002
        /*0072*/ 	.short	0x01b0
        /*0074*/ 	.byte	0x00, 0xf0, 0x61, 0x03


	//----- nvinfo : EIATTR_KPARAM_INFO
	.align		4
.L_1375:
        /*0078*/ 	.byte	0x04, 0x17
        /*007a*/ 	.short	(.L_1377 - .L_1376)
.L_1376:
        /*007c*/ 	.word	0x00000000
        /*0080*/ 	.short	0x0001
        /*0082*/ 	.short	0x00d8
        /*0084*/ 	.byte	0x00, 0xf0, 0x61, 0x03


	//----- nvinfo : EIATTR_KPARAM_INFO
	.align		4
.L_1377:
        /*0088*/ 	.byte	0x04, 0x17
        /*008a*/ 	.short	(.L_1379 - .L_1378)
.L_1378:
        /*008c*/ 	.word	0x00000000
        /*0090*/ 	.short	0x0000
        /*0092*/ 	.short	0x0000
        /*0094*/ 	.byte	0x00, 0xf0, 0x61, 0x03


	//----- nvinfo : EIATTR_SPARSE_MMA_MASK
	.align		4
.L_1379:
        /*0098*/ 	.byte	0x03, 0x50
        /*009a*/ 	.short	0x0000


	//----- nvinfo : EIATTR_MAXREG_COUNT
	.align		4
        /*009c*/ 	.byte	0x03, 0x1b
        /*009e*/ 	.short	0x0020


	//----- nvinfo : EIATTR_ANNOTATIONS
	.align		4
        /*00a0*/ 	.byte	0x04, 0x55
        /*00a2*/ 	.short	(.L_1381 - .L_1380)


	//   ....[0]....
.L_1380:
        /* <DEDUP_REMOVED lines=9> */


	//----- nvinfo : EIATTR_MERCURY_ISA_VERSION
	.align		4
.L_1381:
        /*0124*/ 	.byte	0x03, 0x5f
        /*0126*/ 	.short	0x0101


	//----- nvinfo : EIATTR_EXIT_INSTR_OFFSETS
	.align		4
        /*0128*/ 	.byte	0x04, 0x1c
        /*012a*/ 	.short	(.L_1383 - .L_1382)


	//   ....[0]....
.L_1382:
        /*012c*/ 	.word	0x00000080


	//   ....[1]....
        /*0130*/ 	.word	0x00002c10


	//----- nvinfo : EIATTR_MAX_THREADS
	.align		4
.L_1383:
        /*0134*/ 	.byte	0x04, 0x05
        /*0136*/ 	.short	(.L_1385 - .L_1384)
.L_1384:
        /*0138*/ 	.word	0x00000200
        /*013c*/ 	.word	0x00000001
        /*0140*/ 	.word	0x00000001


	//----- nvinfo : EIATTR_CRS_STACK_SIZE
	.align		4
.L_1385:
        /*0144*/ 	.byte	0x04, 0x1e
        /*0146*/ 	.short	(.L_1387 - .L_1386)
.L_1386:
        /*0148*/ 	.word	0x00000000


	//----- nvinfo : EIATTR_CBANK_PARAM_SIZE
	.align		4
.L_1387:
        /*014c*/ 	.byte	0x03, 0x19
        /*014e*/ 	.short	0x05f0


	//----- nvinfo : EIATTR_PARAM_CBANK
	.align		4
        /*0150*/ 	.byte	0x04, 0x0a
        /*0152*/ 	.short	(.L_1389 - .L_1388)
	.align		4
.L_1388:
        /*0154*/ 	.word	index@(.nv.constant0._ZN2at6native38_GLOBAL__N__9a469cfd_6_RNN_cu_eca79a6d6kernel16gru_cell_forwardIddiLi2EEEvNS_4cuda6detail10TensorInfoIT_T1_EES9_S9_S9_S9_S9_S9_S8_S8_)
        /*0158*/ 	.short	0x0210
        /*015a*/ 	.short	0x05f0


	//----- nvinfo : EIATTR_SW_WAR
	.align		4
.L_1389:
        /*015c*/ 	.byte	0x04, 0x36
        /*015e*/ 	.short	(.L_1391 - .L_1390)
.L_1390:
        /*0160*/ 	.word	0x00000008
.L_1391:


//--------------------- .nv.info._ZN2at6native38_GLOBAL__N__9a469cfd_6_RNN_cu_eca79a6d6kernel16gru_cell_forwardIddiLi1EEEvNS_4cuda6detail10TensorInfoIT_T1_EES9_S9_S9_S9_S9_S9_S8_S8_ --------------------------
	.section	.nv.info._ZN2at6native38_GLOBAL__N__9a469cfd_6_RNN_cu_eca79a6d6kernel16gru_cell_forwardIddiLi1EEEvNS_4cuda6detail10TensorInfoIT_T1_EES9_S9_S9_S9_S9_S9_S8_S8_,"",@"SHT_CUDA_INFO"
	.sectionflags	@""
	.align	4


	//----- nvinfo : EIATTR_CUDA_API_VERSION
	.align		4
        /*0000*/ 	.byte	0x04, 0x37
        /*0002*/ 	.short	(.L_1393 - .L_1392)
.L_1392:
        /*0004*/ 	.word	0x00000082


	//----- nvinfo : EIATTR_KPARAM_INFO
	.align		4
.L_1393:
        /*0008*/ 	.byte	0x04, 0x17
        /*000a*/ 	.short	(.L_1395 - .L_1394)
.L_1394:
        /*000c*/ 	.word	0x00000000
        /*0010*/ 	.short	0x0008
        /*0012*/ 	.short	0x05ec
        /*0014*/ 	.byte	0x00, 0xf0, 0x11, 0x00


	//----- nvinfo : EIATTR_KPARAM_INFO
	.align		4
.L_1395:
        /*0018*/ 	.byte	0x04, 0x17
        /*001a*/ 	.short	(.L_1397 - .L_1396)
.L_1396:
        /*001c*/ 	.word	0x00000000
        /*0020*/ 	.short	0x0007
        /*0022*/ 	.short	0x05e8
        /*0024*/ 	.byte	0x00, 0xf0, 0x11, 0x00


	//----- nvinfo : EIATTR_KPARAM_INFO
	.align		4
.L_1397:
        /*0028*/ 	.byte	0x04, 0x17
        /*002a*/ 	.short	(.L_1399 - .L_1398)
.L_1398:
        /*002c*/ 	.word	0x00000000
        /*0030*/ 	.short	0x0006
        /*0032*/ 	.short	0x0510
        /*0034*/ 	.byte	0x00, 0xf0, 0x61, 0x03


	//----- nvinfo : EIATTR_KPARAM_INFO
	.align		4
.L_1399:
        /*0038*/ 	.byte	0x04, 0x17
        /*003a*/ 	.short	(.L_1401 - .L_1400)
.L_1400:
        /*003c*/ 	.word	0x00000000
        /*0040*/ 	.short	0x0005
        /*0042*/ 	.short	0x0438
        /*0044*/ 	.byte	0x00, 0xf0, 0x61, 0x03


	//----- nvinfo : EIATTR_KPARAM_INFO
	.align		4
.L_1401:
        /*0048*/ 	.byte	0x04, 0x17
        /*004a*/ 	.short	(.L_1403 - .L_1402)
.L_1402:
        /*004c*/ 	.word	0x00000000
        /*0050*/ 	.short	0x0004
        /*0052*/ 	.short	0x0360
        /*0054*/ 	.byte	0x00, 0xf0, 0x61, 0x03


	//----- nvinfo : EIATTR_KPARAM_INFO
	.align		4
.L_1403:
        /*0058*/ 	.byte	0x04, 0x17
        /*005a*/ 	.short	(.L_1405 - .L_1404)
.L_1404:
        /*005c*/ 	.word	0x00000000
        /*0060*/ 	.short	0x0003
        /*0062*/ 	.short	0x0288
        /*0064*/ 	.byte	0x00, 0xf0, 0x61, 0x03


	//----- nvinfo : EIATTR_KPARAM_INFO
	.align		4
.L_1405:
        /*0068*/ 	.byte	0x04, 0x17
        /*006a*/ 	.short	(.L_1407 - .L_1406)
.L_1406:
        /*006c*/ 	.word	0x00000000
        /*0070*/ 	.short	0x0002
        /*0072*/ 	.short	0x01b0
        /*0074*/ 	.byte	0x00, 0xf0, 0x61, 0x03


	//----- nvinfo : EIATTR_KPARAM_INFO
	.align		4
.L_1407:
        /*0078*/ 	.byte	0x04, 0x17
        /*007a*/ 	.short	(.L_1409 - .L_1408)
.L_1408:
        /*007c*/ 	.word	0x00000000
        /*0080*/ 	.short	0x0001
        /*0082*/ 	.short	0x00d8
        /*0084*/ 	.byte	0x00, 0xf0, 0x61, 0x03


	//----- nvinfo : EIATTR_KPARAM_INFO
	.align		4
.L_1409:
        /*0088*/ 	.byte	0x04, 0x17
        /*008a*/ 	.short	(.L_1411 - .L_1410)
.L_1410:
        /*008c*/ 	.word	0x00000000
        /*0090*/ 	.short	0x0000
        /*0092*/ 	.short	0x0000
        /*0094*/ 	.byte	0x00, 0xf0, 0x61, 0x03


	//----- nvinfo : EIATTR_SPARSE_MMA_MASK
	.align		4
.L_1411:
        /*0098*/ 	.byte	0x03, 0x50
        /*009a*/ 	.short	0x0000


	//----- nvinfo : EIATTR_MAXREG_COUNT
	.align		4
        /*009c*/ 	.byte	0x03, 0x1b
        /*009e*/ 	.short	0x0020


	//----- nvinfo : EIATTR_ANNOTATIONS
	.align		4
        /*00a0*/ 	.byte	0x04, 0x55
        /*00a2*/ 	.short	(.L_1413 - .L_1412)


	//   ....[0]....
.L_1412:
        /*00a4*/ 	.word	0x00000001
        /*00a8*/ 	.byte	0x70, 0x19, 0x00, 0x00, 0x01, 0x00, 0x00, 0x00, 0xc0, 0x19, 0x00, 0x00


	//----- nvinfo : EIATTR_MERCURY_ISA_VERSION
	.align		4
.L_1413:
        /*00b4*/ 	.byte	0x03, 0x5f
        /*00b6*/ 	.short	0x0101


	//----- nvinfo : EIATTR_EXIT_INSTR_OFFSETS
	.align		4
        /*00b8*/ 	.byte	0x04, 0x1c
        /*00ba*/ 	.short	(.L_1415 - .L_1414)


	//   ....[0]....
.L_1414:
        /*00bc*/ 	.word	0x00000080


	//   ....[1]....
        /*00c0*/ 	.word	0x00001890


	//----- nvinfo : EIATTR_MAX_THREADS
	.align		4
.L_1415:
        /*00c4*/ 	.byte	0x04, 0x05
        /*00c6*/ 	.short	(.L_1417 - .L_1416)
.L_1416:
        /*00c8*/ 	.word	0x00000200
        /*00cc*/ 	.word	0x00000001
        /*00d0*/ 	.word	0x00000001


	//----- nvinfo : EIATTR_CRS_STACK_SIZE
	.align		4
.L_1417:
        /*00d4*/ 	.byte	0x04, 0x1e
        /*00d6*/ 	.short	(.L_1419 - .L_1418)
.L_1418:
        /*00d8*/ 	.word	0x00000000


	//----- nvinfo : EIATTR_CBANK_PARAM_SIZE
	.align		4
.L_1419:
        /*00dc*/ 	.byte	0x03, 0x19
        /*00de*/ 	.short	0x05f0


	//----- nvinfo : EIATTR_PARAM_CBANK
	.align		4
        /*00e0*/ 	.byte	0x04, 0x0a
        /*00e2*/ 	.short	(.L_1421 - .L_1420)
	.align		4
.L_1420:
        /*00e4*/ 	.word	index@(.nv.constant0._ZN2at6native38_GLOBAL__N__9a469cfd_6_RNN_cu_eca79a6d6kernel16gru_cell_forwardIddiLi1EEEvNS_4cuda6detail10TensorInfoIT_T1_EES9_S9_S9_S9_S9_S9_S8_S8_)
        /*00e8*/ 	.short	0x0210
        /*00ea*/ 	.short	0x05f0


	//----- nvinfo : EIATTR_SW_WAR
	.align		4
.L_1421:
        /*00ec*/ 	.byte	0x04, 0x36
        /*00ee*/ 	.short	(.L_1423 - .L_1422)
.L_1422:
        /*00f0*/ 	.word	0x00000008
.L_1423:


//--------------------- .nv.info._ZN2at6native38_GLOBAL__N__9a469cfd_6_RNN_cu_eca79a6d6kernel18lstm_cell_backwardIN3c108BFloat16EflLi2EEEvNS_4cuda6detail10TensorInfoIT_T1_EESB_SB_SB_SB_SB_SB_SA_SA_ --------------------------
	.section	.nv.info._ZN2at6native38_GLOBAL__N__9a469cfd_6_RNN_cu_eca79a6d6kernel18lstm_cell_backwardIN3c108BFloat16EflLi2EEEvNS_4cuda6detail10TensorInfoIT_T1_EESB_SB_SB_SB_SB_SB_SA_SA_,"",@"SHT_CUDA_INFO"
	.sectionflags	@""
	.align	4


	//----- nvinfo : EIATTR_CUDA_API_VERSION
	.align		4
        /*0000*/ 	.byte	0x04, 0x37
        /*0002*/ 	.short	(.L_1425 - .L_1424)
.L_1424:
        /*0004*/ 	.word	0x00000082


	//----- nvinfo : EIATTR_KPARAM_INFO
	.align		4
.L_1425:
        /*0008*/ 	.byte	0x04, 0x17
        /*000a*/ 	.short	(.L_1427 - .L_1426)
.L_1426:
        /*000c*/ 	.word	0x00000000
        /*0010*/ 	.short	0x0008
        /*0012*/ 	.short	0x0b68
        /*0014*/ 	.byte	0x00, 0xf0, 0x21, 0x00


	//----- nvinfo : EIATTR_KPARAM_INFO
	.align		4
.L_1427:
        /*0018*/ 	.byte	0x04, 0x17
        /*001a*/ 	.short	(.L_1429 - .L_1428)
.L_1428:
        /*001c*/ 	.word	0x00000000
        /*0020*/ 	.short	0x0007
        /*0022*/ 	.short	0x0b60
        /*0024*/ 	.byte	0x00, 0xf0, 0x21, 0x00


	//----- nvinfo : EIATTR_KPARAM_INFO
	.align		4
.L_1429:
        /*0028*/ 	.byte	0x04, 0x17
        /*002a*/ 	.short	(.L_1431 - .L_1430)
.L_1430:
        /*002c*/ 	.word	0x00000000
        /*0030*/ 	.short	0x0006
        /*0032*/ 	.short	0x09c0
        /*0034*/ 	.byte	0x00, 0xf0, 0x81, 0x06


	//----- nvinfo : EIATTR_KPARAM_INFO
	.align		4
.L_1431:
        /*0038*/ 	.byte	0x04, 0x17
        /*003a*/ 	.short	(.L_1433 - .L_1432)
.L_1432:
        /*003c*/ 	.word	0x00000000
        /*0040*/ 	.short	0x0005
        /*0042*/ 	.short	0x0820
        /*0044*/ 	.byte	0x00, 0xf0, 0x81, 0x06


	//----- nvinfo : EIATTR_KPARAM_INFO
	.align		4
.L_1433:
        /*0048*/ 	.byte	0x04, 0x17
        /*004a*/ 	.short	(.L_1435 - .L_1434)
.L_1434:
        /*004c*/ 	.word	0x00000000
        /*0050*/ 	.short	0x0004
        /*0052*/ 	.short	0x0680
        /*0054*/ 	.byte	0x00, 0xf0, 0x81, 0x06


	//----- nvinfo : EIATTR_KPARAM_INFO
	.align		4
.L_1435:
        /*0058*/ 	.byte	0x04, 0x17
        /*005a*/ 	.short	(.L_1437 - .L_1436)
.L_1436:
        /*005c*/ 	.word	0x00000000
        /*0060*/ 	.short	0x0003
        /*0062*/ 	.short	0x04e0
        /*0064*/ 	.byte	0x00, 0xf0, 0x81, 0x06


	//----- nvinfo : EIATTR_KPARAM_INFO
	.align		4
.L_1437:
        /*0068*/ 	.byte	0x04, 0x17
        /*006a*/ 	.short	(.L_1439 - .L_1438)
.L_1438:
        /*006c*/ 	.word	0x00000000
        /*0070*/ 	.short	0x0002
        /*0072*/ 	.short	0x0340
        /*0074*/ 	.byte	0x00, 0xf0, 0x81, 0x06


	//----- nvinfo : EIATTR_KPARAM_INFO
	.align		4
.L_1439:
        /*0078*/ 	.byte	0x04, 0x17
        /*007a*/ 	.short	(.L_1441 - .L_1440)
.L_1440:
        /*007c*/ 	.word	0x00000000
        /*0080*/ 	.short	0x0001
        /*0082*/ 	.short	0x01a0
        /*0084*/ 	.byte	0x00, 0xf0, 0x81, 0x06


	//----- nvinfo : EIATTR_KPARAM_INFO
	.align		4
.L_1441:
        /*0088*/ 	.byte	0x04, 0x17
        /*008a*/ 	.short	(.L_1443 - .L_1442)
.L_1442:
        /*008c*/ 	.word	0x00000000
        /*0090*/ 	.short	0x0000
        /*0092*/ 	.short	0x0000
        /*0094*/ 	.byte	0x00, 0xf0, 0x81, 0x06


	//----- nvinfo : EIATTR_SPARSE_MMA_MASK
	.align		4
.L_1443:
        /*0098*/ 	.byte	0x03, 0x50
        /*009a*/ 	.short	0x0000


	//----- nvinfo : EIATTR_MAXREG_COUNT
	.align		4
        /*009c*/ 	.byte	0x03, 0x1b
        /*009e*/ 	.short	0x0020


	//----- nvinfo : EIATTR_ANNOTATIONS
	.align		4
        /*00a0*/ 	.byte	0x04, 0x55
        /*00a2*/ 	.short	(.L_1445 - .L_1444)


	//   ....[0]....
.L_1444:
        /* <DEDUP_REMOVED lines=15> */


	//----- nvinfo : EIATTR_MERCURY_ISA_VERSION
	.align		4
.L_1445:
        /*0184*/ 	.byte	0x03, 0x5f
        /*0186*/ 	.short	0x0101


	//----- nvinfo : EIATTR_EXIT_INSTR_OFFSETS
	.align		4
        /*0188*/ 	.byte	0x04, 0x1c
        /*018a*/ 	.short	(.L_1447 - .L_1446)


	//   ....[0]....
.L_1446:
        /*018c*/ 	.word	0x00000090


	//   ....[1]....
        /*0190*/ 	.word	0x00003b80


	//----- nvinfo : EIATTR_MAX_THREADS
	.align		4
.L_1447:
        /*0194*/ 	.byte	0x04, 0x05
        /*0196*/ 	.short	(.L_1449 - .L_1448)
.L_1448:
        /*0198*/ 	.word	0x00000200
        /*019c*/ 	.word	0x00000001
        /*01a0*/ 	.word	0x00000001


	//----- nvinfo : EIATTR_CRS_STACK_SIZE
	.align		4
.L_1449:
        /*01a4*/ 	.byte	0x04, 0x1e
        /*01a6*/ 	.short	(.L_1451 - .L_1450)
.L_1450:
        /*01a8*/ 	.word	0x00000000


	//----- nvinfo : EIATTR_CBANK_PARAM_SIZE
	.align		4
.L_1451:
        /*01ac*/ 	.byte	0x03, 0x19
        /*01ae*/ 	.short	0x0b70


	//----- nvinfo : EIATTR_PARAM_CBANK
	.align		4
        /*01b0*/ 	.byte	0x04, 0x0a
        /*01b2*/ 	.short	(.L_1453 - .L_1452)
	.align		4
.L_1452:
        /*01b4*/ 	.word	index@(.nv.constant0._ZN2at6native38_GLOBAL__N__9a469cfd_6_RNN_cu_eca79a6d6kernel18lstm_cell_backwardIN3c108BFloat16EflLi2EEEvNS_4cuda6detail10TensorInfoIT_T1_EESB_SB_SB_SB_SB_SB_SA_SA_)
        /*01b8*/ 	.short	0x0210
        /*01ba*/ 	.short	0x0b70


	//----- nvinfo : EIATTR_SW_WAR
	.align		4
.L_1453:
        /*01bc*/ 	.byte	0x04, 0x36
        /*01be*/ 	.short	(.L_1455 - .L_1454)
.L_1454:
        /*01c0*/ 	.word	0x00000008
.L_1455:


//--------------------- .nv.info._ZN2at6native38_GLOBAL__N__9a469cfd_6_RNN_cu_eca79a6d6kernel18lstm_cell_backwardIN3c108BFloat16EflLi1EEEvNS_4cuda6detail10TensorInfoIT_T1_EESB_SB_SB_SB_SB_SB_SA_SA_ --------------------------
	.section	.nv.info._ZN2at6native38_GLOBAL__N__9a469cfd_6_RNN_cu_eca79a6d6kernel18lstm_cell_backwardIN3c108BFloat16EflLi1EEEvNS_4cuda6detail10TensorInfoIT_T1_EESB_SB_SB_SB_SB_SB_SA_SA_,"",@"SHT_CUDA_INFO"
	.sectionflags	@""
	.align	4


	//----- nvinfo : EIATTR_CUDA_API_VERSION
	.align		4
        /*0000*/ 	.byte	0x04, 0x37
        /*0002*/ 	.short	(.L_1457 - .L_1456)
.L_1456:
        /*0004*/ 	.word	0x00000082


	//----- nvinfo : EIATTR_KPARAM_INFO
	.align		4
.L_1457:
        /*0008*/ 	.byte	0x04, 0x17
        /*000a*/ 	.short	(.L_1459 - .L_1458)
.L_1458:
        /*000c*/ 	.word	0x00000000
        /*0010*/ 	.short	0x0008
        /*0012*/ 	.short	0x0b68
        /*0014*/ 	.byte	0x00, 0xf0, 0x21, 0x00


	//----- nvinfo : EIATTR_KPARAM_INFO
	.align		4
.L_1459:
        /*0018*/ 	.byte	0x04, 0x17
        /*001a*/ 	.short	(.L_1461 - .L_1460)
.L_1460:
        /*001c*/ 	.word	0x00000000
        /*0020*/ 	.short	0x0007
        /*0022*/ 	.short	0x0b60
        /*0024*/ 	.byte	0x00, 0xf0, 0x21, 0x00


	//----- nvinfo : EIATTR_KPARAM_INFO
	.align		4
.L_1461:
        /*0028*/ 	.byte	0x04, 0x17
        /*002a*/ 	.short	(.L_1463 - .L_1462)
.L_1462:
        /*002c*/ 	.word	0x00000000
        /*0030*/ 	.short	0x0006
        /*0032*/ 	.short	0x09c0
        /*0034*/ 	.byte	0x00, 0xf0, 0x81, 0x06


	//----- nvinfo : EIATTR_KPARAM_INFO
	.align		4
.L_1463:
        /*0038*/ 	.byte	0x04, 0x17
        /*003a*/ 	.short	(.L_1465 - .L_1464)
.L_1464:
        /*003c*/ 	.word	0x00000000
        /*0040*/ 	.short	0x0005
        /*0042*/ 	.short	0x0820
        /*0044*/ 	.byte	0x00, 0xf0, 0x81, 0x06


	//----- nvinfo : EIATTR_KPARAM_INFO
	.align		4
.L_1465:
        /*0048*/ 	.byte	0x04, 0x17
        /*004a*/ 	.short	(.L_1467 - .L_1466)
.L_1466:
        /*004c*/ 	.word	0x00000000
        /*0050*/ 	.short	0x0004
        /*0052*/ 	.short	0x0680
        /*0054*/ 	.byte	0x00, 0xf0, 0x81, 0x06


	//----- nvinfo : EIATTR_KPARAM_INFO
	.align		4
.L_1467:
        /*0058*/ 	.byte	0x04, 0x17
        /*005a*/ 	.short	(.L_1469 - .L_1468)
.L_1468:
        /*005c*/ 	.word	0x00000000
        /*0060*/ 	.short	0x0003
        /*0062*/ 	.short	0x04e0
        /*0064*/ 	.byte	0x00, 0xf0, 0x81, 0x06


	//----- nvinfo : EIATTR_KPARAM_INFO
	.align		4
.L_1469:
        /*0068*/ 	.byte	0x04, 0x17
        /*006a*/ 	.short	(.L_1471 - .L_1470)
.L_1470:
        /*006c*/ 	.word	0x00000000
        /*0070*/ 	.short	0x0002
        /*0072*/ 	.short	0x0340
        /*0074*/ 	.byte	0x00, 0xf0, 0x81, 0x06


	//----- nvinfo : EIATTR_KPARAM_INFO
	.align		4
.L_1471:
        /*0078*/ 	.byte	0x04, 0x17
        /*007a*/ 	.short	(.L_1473 - .L_1472)
.L_1472:
        /*007c*/ 	.word	0x00000000
        /*0080*/ 	.short	0x0001
        /*0082*/ 	.short	0x01a0
        /*0084*/ 	.byte	0x00, 0xf0, 0x81, 0x06


	//----- nvinfo : EIATTR_KPARAM_INFO
	.align		4
.L_1473:
        /*0088*/ 	.byte	0x04, 0x17
        /*008a*/ 	.short	(.L_1475 - .L_1474)
.L_1474:
        /*008c*/ 	.word	0x00000000
        /*0090*/ 	.short	0x0000
        /*0092*/ 	.short	0x0000
        /*0094*/ 	.byte	0x00, 0xf0, 0x81, 0x06


	//----- nvinfo : EIATTR_SPARSE_MMA_MASK
	.align		4
.L_1475:
        /*0098*/ 	.byte	0x03, 0x50
        /*009a*/ 	.short	0x0000


	//----- nvinfo : EIATTR_MAXREG_COUNT
	.align		4
        /*009c*/ 	.byte	0x03, 0x1b
        /*009e*/ 	.short	0x0020


	//----- nvinfo : EIATTR_MERCURY_ISA_VERSION
	.align		4
        /*00a0*/ 	.byte	0x03, 0x5f
        /*00a2*/ 	.short	0x0101


	//----- nvinfo : EIATTR_EXIT_INSTR_OFFSETS
	.align		4
        /*00a4*/ 	.byte	0x04, 0x1c
        /*00a6*/ 	.short	(.L_1477 - .L_1476)


	//   ....[0]....
.L_1476:
        /*00a8*/ 	.word	0x00000080


	//   ....[1]....
        /*00ac*/ 	.word	0x00000cd0


	//----- nvinfo : EIATTR_MAX_THREADS
	.align		4
.L_1477:
        /*00b0*/ 	.byte	0x04, 0x05
        /*00b2*/ 	.short	(.L_1479 - .L_1478)
.L_1478:
        /*00b4*/ 	.word	0x00000200
        /*00b8*/ 	.word	0x00000001
        /*00bc*/ 	.word	0x00000001


	//----- nvinfo : EIATTR_CRS_STACK_SIZE
	.align		4
.L_1479:
        /*00c0*/ 	.byte	0x04, 0x1e
        /*00c2*/ 	.short	(.L_1481 - .L_1480)
.L_1480:
        /*00c4*/ 	.word	0x00000000


	//----- nvinfo : EIATTR_CBANK_PARAM_SIZE
	.align		4
.L_1481:
        /*00c8*/ 	.byte	0x03, 0x19
        /*00ca*/ 	.short	0x0b70


	//----- nvinfo : EIATTR_PARAM_CBANK
	.align		4
        /*00cc*/ 	.byte	0x04, 0x0a
        /*00ce*/ 	.short	(.L_1483 - .L_1482)
	.align		4
.L_1482:
        /*00d0*/ 	.word	index@(.nv.constant0._ZN2at6native38_GLOBAL__N__9a469cfd_6_RNN_cu_eca79a6d6kernel18lstm_cell_backwardIN3c108BFloat16EflLi1EEEvNS_4cuda6detail10TensorInfoIT_T1_EESB_SB_SB_SB_SB_SB_SA_SA_)
        /*00d4*/ 	.short	0x0210
        /*00d6*/ 	.short	0x0b70


	//----- nvinfo : EIATTR_SW_WAR
	.align		4
.L_1483:
        /*00d8*/ 	.byte	0x04, 0x36
        /*00da*/ 	.short	(.L_1485 - .L_1484)
.L_1484:
        /*00dc*/ 	.word	0x00000008
.L_1485:


//--------------------- .nv.info._ZN2at6native38_GLOBAL__N__9a469cfd_6_RNN_cu_eca79a6d6kernel18lstm_cell_backwardIN3c108BFloat16EfiLi2EEEvNS_4cuda6detail10TensorInfoIT_T1_EESB_SB_SB_SB_SB_SB_SA_SA_ --------------------------
	.section	.nv.info._ZN2at6native38_GLOBAL__N__9a469cfd_6_RNN_cu_eca79a6d6kernel18lstm_cell_backwardIN3c108BFloat16EfiLi2EEEvNS_4cuda6detail10TensorInfoIT_T1_EESB_SB_SB_SB_SB_SB_SA_SA_,"",@"SHT_CUDA_INFO"
	.sectionflags	@""
	.align	4


	//----- nvinfo : EIATTR_CUDA_API_VERSION
	.align		4
        /*0000*/ 	.byte	0x04, 0x37
        /*0002*/ 	.short	(.L_1487 - .L_1486)
.L_1486:
        /*0004*/ 	.word	0x00000082


	//----- nvinfo : EIATTR_KPARAM_INFO
	.align		4
.L_1487:
        /*0008*/ 	.byte	0x04, 0x17
        /*000a*/ 	.short	(.L_1489 - .L_1488)
.L_1488:
        /*000c*/ 	.word	0x00000000
        /*0010*/ 	.short	0x0008
        /*0012*/ 	.short	0x05ec
        /*0014*/ 	.byte	0x00, 0xf0, 0x11, 0x00


	//----- nvinfo : EIATTR_KPARAM_INFO
	.align		4
.L_1489:
        /*0018*/ 	.byte	0x04, 0x17
        /*001a*/ 	.short	(.L_1491 - .L_1490)
.L_1490:
        /*001c*/ 	.word	0x00000000
        /*0020*/ 	.short	0x0007
        /*0022*/ 	.short	0x05e8
        /*0024*/ 	.byte	0x00, 0xf0, 0x11, 0x00


	//----- nvinfo : EIATTR_KPARAM_INFO
	.align		4
.L_1491:
        /*0028*/ 	.byte	0x04, 0x17
        /*002a*/ 	.short	(.L_1493 - .L_1492)
.L_1492:
        /*002c*/ 	.word	0x00000000
        /*0030*/ 	.short	0x0006
        /*0032*/ 	.short	0x0510
        /*0034*/ 	.byte	0x00, 0xf0, 0x61, 0x03


	//----- nvinfo : EIATTR_KPARAM_INFO
	.align		4
.L_1493:
        /*0038*/ 	.byte	0x04, 0x17
        /*003a*/ 	.short	(.L_1495 - .L_1494)
.L_1494:
        /*003c*/ 	.word	0x00000000
        /*0040*/ 	.short	0x0005
        /*0042*/ 	.short	0x0438
        /*0044*/ 	.byte	0x00, 0xf0, 0x61, 0x03


	//----- nvinfo : EIATTR_KPARAM_INFO
	.align		4
.L_1495:
        /*0048*/ 	.byte	0x04, 0x17
        /*004a*/ 	.short	(.L_1497 - .L_1496)
.L_1496:
        /*004c*/ 	.word	0x00000000
        /*0050*/ 	.short	0x0004
        /*0052*/ 	.short	0x0360
        /*0054*/ 	.byte	0x00, 0xf0, 0x61, 0x03


	//----- nvinfo : EIATTR_KPARAM_INFO
	.align		4
.L_1497:
        /*0058*/ 	.byte	0x04, 0x17
        /*005a*/ 	.short	(.L_1499 - .L_1498)
.L_1498:
        /*005c*/ 	.word	0x00000000
        /*0060*/ 	.short	0x0003
        /*0062*/ 	.short	0x0288
        /*0064*/ 	.byte	0x00, 0xf0, 0x61, 0x03


	//----- nvinfo : EIATTR_KPARAM_INFO
	.align		4
.L_1499:
        /*0068*/ 	.byte	0x04, 0x17
        /*006a*/ 	.short	(.L_1501 - .L_1500)
.L_1500:
        /*006c*/ 	.word	0x00000000
        /*0070*/ 	.short	0x0002
        /*0072*/ 	.short	0x01b0
        /*0074*/ 	.byte	0x00, 0xf0, 0x61, 0x03


	//----- nvinfo : EIATTR_KPARAM_INFO
	.align		4
.L_1501:
        /*0078*/ 	.byte	0x04, 0x17
        /*007a*/ 	.short	(.L_1503 - .L_1502)
.L_1502:
        /*007c*/ 	.word	0x00000000
        /*0080*/ 	.short	0x0001
        /*0082*/ 	.short	0x00d8
        /*0084*/ 	.byte	0x00, 0xf0, 0x61, 0x03


	//----- nvinfo : EIATTR_KPARAM_INFO
	.align		4
.L_1503:
        /*0088*/ 	.byte	0x04, 0x17
        /*008a*/ 	.short	(.L_1505 - .L_1504)
.L_1504:
        /*008c*/ 	.word	0x00000000
        /*0090*/ 	.short	0x0000
        /*0092*/ 	.short	0x0000
        /*0094*/ 	.byte	0x00, 0xf0, 0x61, 0x03


	//----- nvinfo : EIATTR_SPARSE_MMA_MASK
	.align		4
.L_1505:
        /*0098*/ 	.byte	0x03, 0x50
        /*009a*/ 	.short	0x0000


	//----- nvinfo : EIATTR_MAXREG_COUNT
	.align		4
        /*009c*/ 	.byte	0x03, 0x1b
        /*009e*/ 	.short	0x0020


	//----- nvinfo : EIATTR_MERCURY_ISA_VERSION
	.align		4
        /*00a0*/ 	.byte	0x03, 0x5f
        /*00a2*/ 	.short	0x0101


	//----- nvinfo : EIATTR_EXIT_INSTR_OFFSETS
	.align		4
        /*00a4*/ 	.byte	0x04, 0x1c
        /*00a6*/ 	.short	(.L_1507 - .L_1506)


	//   ....[0]....
.L_1506:
        /*00a8*/ 	.word	0x00000070


	//   ....[1]....
        /*00ac*/ 	.word	0x00001b90


	//----- nvinfo : EIATTR_MAX_THREADS
	.align		4
.L_1507:
        /*00b0*/ 	.byte	0x04, 0x05
        /*00b2*/ 	.short	(.L_1509 - .L_1508)
.L_1508:
        /*00b4*/ 	.word	0x00000200
        /*00b8*/ 	.word	0x00000001
        /*00bc*/ 	.word	0x00000001


	//----- nvinfo : EIATTR_CRS_STACK_SIZE
	.align		4
.L_1509:
        /*00c0*/ 	.byte	0x04, 0x1e
        /*00c2*/ 	.short	(.L_1511 - .L_1510)
.L_1510:
        /*00c4*/ 	.word	0x00000000


	//----- nvinfo : EIATTR_CBANK_PARAM_SIZE
	.align		4
.L_1511:
        /*00c8*/ 	.byte	0x03, 0x19
        /*00ca*/ 	.short	0x05f0


	//----- nvinfo : EIATTR_PARAM_CBANK
	.align		4
        /*00cc*/ 	.byte	0x04, 0x0a
        /*00ce*/ 	.short	(.L_1513 - .L_1512)
	.align		4
.L_1512:
        /*00d0*/ 	.word	index@(.nv.constant0._ZN2at6native38_GLOBAL__N__9a469cfd_6_RNN_cu_eca79a6d6kernel18lstm_cell_backwardIN3c108BFloat16EfiLi2EEEvNS_4cuda6detail10TensorInfoIT_T1_EESB_SB_SB_SB_SB_SB_SA_SA_)
        /*00d4*/ 	.short	0x0210
        /*00d6*/ 	.short	0x05f0


	//----- nvinfo : EIATTR_SW_WAR
	.align		4
.L_1513:
        /*00d8*/ 	.byte	0x04, 0x36
        /*00da*/ 	.short	(.L_1515 - .L_1514)
.L_1514:
        /*00dc*/ 	.word	0x00000008
.L_1515:


//--------------------- .nv.info._ZN2at6native38_GLOBAL__N__9a469cfd_6_RNN_cu_eca79a6d6kernel18lstm_cell_backwardIN3c108BFloat16EfiLi1EEEvNS_4cuda6detail10TensorInfoIT_T1_EESB_SB_SB_SB_SB_SB_SA_SA_ --------------------------
	.section	.nv.info._ZN2at6native38_GLOBAL__N__9a469cfd_6_RNN_cu_eca79a6d6kernel18lstm_cell_backwardIN3c108BFloat16EfiLi1EEEvNS_4cuda6detail10TensorInfoIT_T1_EESB_SB_SB_SB_SB_SB_SA_SA_,"",@"SHT_CUDA_INFO"
	.sectionflags	@""
	.align	4


	//----- nvinfo : EIATTR_CUDA_API_VERSION
	.align		4
        /*0000*/ 	.byte	0x04, 0x37
        /*0002*/ 	.short	(.L_1517 - .L_1516)
.L_1516:
        /*0004*/ 	.word	0x00000082


	//----- nvinfo : EIATTR_KPARAM_INFO
	.align		4
.L_1517:
        /*0008*/ 	.byte	0x04, 0x17
        /*000a*/ 	.short	(.L_1519 - .L_1518)
.L_1518:
        /*000c*/ 	.word	0x00000000
        /*0010*/ 	.short	0x0008
        /*0012*/ 	.short	0x05ec
        /*0014*/ 	.byte	0x00, 0xf0, 0x11, 0x00


	//----- nvinfo : EIATTR_KPARAM_INFO
	.align		4
.L_1519:
        /*0018*/ 	.byte	0x04, 0x17
        /*001a*/ 	.short	(.L_1521 - .L_1520)
.L_1520:
        /*001c*/ 	.word	0x00000000
        /*0020*/ 	.short	0x0007
        /*0022*/ 	.short	0x05e8
        /*0024*/ 	.byte	0x00, 0xf0, 0x11, 0x00


	//----- nvinfo : EIATTR_KPARAM_INFO
	.align		4
.L_1521:
        /*0028*/ 	.byte	0x04, 0x17
        /*002a*/ 	.short	(.L_1523 - .L_1522)
.L_1522:
        /*002c*/ 	.word	0x00000000
        /*0030*/ 	.short	0x0006
        /*0032*/ 	.short	0x0510
        /*0034*/ 	.byte	0x00, 0xf0, 0x61, 0x03


	//----- nvinfo : EIATTR_KPARAM_INFO
	.align		4
.L_1523:
        /*0038*/ 	.byte	0x04, 0x17
        /*003a*/ 	.short	(.L_1525 - .L_1524)
.L_1524:
        /*003c*/ 	.word	0x00000000
        /*0040*/ 	.short	0x0005
        /*0042*/ 	.short	0x0438
        /*0044*/ 	.byte	0x00, 0xf0, 0x61, 0x03


	//----- nvinfo : EIATTR_KPARAM_INFO
	.align		4
.L_1525:
        /*0048*/ 	.byte	0x04, 0x17
        /*004a*/ 	.short	(.L_1527 - .L_1526)
.L_1526:
        /*004c*/ 	.word	0x00000000
        /*0050*/ 	.short	0x0004
        /*0052*/ 	.short	0x0360
        /*0054*/ 	.byte	0x00, 0xf0, 0x61, 0x03


	//----- nvinfo : EIATTR_KPARAM_INFO
	.align		4
.L_1527:
        /*0058*/ 	.byte	0x04, 0x17
        /*005a*/ 	.short	(.L_1529 - .L_1528)
.L_1528:
        /*005c*/ 	.word	0x00000000
        /*0060*/ 	.short	0x0003
        /*0062*/ 	.short	0x0288
        /*0064*/ 	.byte	0x00, 0xf0, 0x61, 0x03


	//----- nvinfo : EIATTR_KPARAM_INFO
	.align		4
.L_1529:
        /*0068*/ 	.byte	0x04, 0x17
        /*006a*/ 	.short	(.L_1531 - .L_1530)
.L_1530:
        /*006c*/ 	.word	0x00000000
        /*0070*/ 	.short	0x0002
        /*0072*/ 	.short	0x01b0
        /*0074*/ 	.byte	0x00, 0xf0, 0x61, 0x03


	//----- nvinfo : EIATTR_KPARAM_INFO
	.align		4
.L_1531:
        /*0078*/ 	.byte	0x04, 0x17
        /*007a*/ 	.short	(.L_1533 - .L_1532)
.L_1532:
        /*007c*/ 	.word	0x00000000
        /*0080*/ 	.short	0x0001
        /*0082*/ 	.short	0x00d8
        /*0084*/ 	.byte	0x00, 0xf0, 0x61, 0x03


	//----- nvinfo : EIATTR_KPARAM_INFO
	.align		4
.L_1533:
        /*0088*/ 	.byte	0x04, 0x17
        /*008a*/ 	.short	(.L_1535 - .L_1534)
.L_1534:
        /*008c*/ 	.word	0x00000000
        /*0090*/ 	.short	0x0000
        /*0092*/ 	.short	0x0000
        /*0094*/ 	.byte	0x00, 0xf0, 0x61, 0x03


	//----- nvinfo : EIATTR_SPARSE_MMA_MASK
	.align		4
.L_1535:
        /*0098*/ 	.byte	0x03, 0x50
        /*009a*/ 	.short	0x0000


	//----- nvinfo : EIATTR_MAXREG_COUNT
	.align		4
        /*009c*/ 	.byte	0x03, 0x1b
        /*009e*/ 	.short	0x0020


	//----- nvinfo : EIATTR_MERCURY_ISA_VERSION
	.align		4
        /*00a0*/ 	.byte	0x03, 0x5f
        /*00a2*/ 	.short	0x0101


	//----- nvinfo : EIATTR_EXIT_INSTR_OFFSETS
	.align		4
        /*00a4*/ 	.byte	0x04, 0x1c
        /*00a6*/ 	.short	(.L_1537 - .L_1536)


	//   ....[0]....
.L_1536:
        /*00a8*/ 	.word	0x00000070


	//   ....[1]....
        /*00ac*/ 	.word	0x000008c0


	//----- nvinfo : EIATTR_MAX_THREADS
	.align		4
.L_1537:
        /*00b0*/ 	.byte	0x04, 0x05
        /*00b2*/ 	.short	(.L_1539 - .L_1538)
.L_1538:
        /*00b4*/ 	.word	0x00000200
        /*00b8*/ 	.word	0x00000001
        /*00bc*/ 	.word	0x00000001


	//----- nvinfo : EIATTR_CRS_STACK_SIZE
	.align		4
.L_1539:
        /*00c0*/ 	.byte	0x04, 0x1e
        /*00c2*/ 	.short	(.L_1541 - .L_1540)
.L_1540:
        /*00c4*/ 	.word	0x00000000


	//----- nvinfo : EIATTR_CBANK_PARAM_SIZE
	.align		4
.L_1541:
        /*00c8*/ 	.byte	0x03, 0x19
        /*00ca*/ 	.short	0x05f0


	//----- nvinfo : EIATTR_PARAM_CBANK
	.align		4
        /*00cc*/ 	.byte	0x04, 0x0a
        /*00ce*/ 	.short	(.L_1543 - .L_1542)
	.align		4
.L_1542:
        /*00d0*/ 	.word	index@(.nv.constant0._ZN2at6native38_GLOBAL__N__9a469cfd_6_RNN_cu_eca79a6d6kernel18lstm_cell_backwardIN3c108BFloat16EfiLi1EEEvNS_4cuda6detail10TensorInfoIT_T1_EESB_SB_SB_SB_SB_SB_SA_SA_)
        /*00d4*/ 	.short	0x0210
        /*00d6*/ 	.short	0x05f0


	//----- nvinfo : EIATTR_SW_WAR
	.align		4
.L_1543:
        /*00d8*/ 	.byte	0x04, 0x36
        /*00da*/ 	.short	(.L_1545 - .L_1544)
.L_1544:
        /*00dc*/ 	.word	0x00000008
.L_1545:


//--------------------- .nv.info._ZN2at6native38_GLOBAL__N__9a469cfd_6_RNN_cu_eca79a6d6kernel18lstm_cell_backwardIN3c104HalfEflLi2EEEvNS_4cuda6detail10TensorInfoIT_T1_EESB_SB_SB_SB_SB_SB_SA_SA_ --------------------------
	.section	.nv.info._ZN2at6native38_GLOBAL__N__9a469cfd_6_RNN_cu_eca79a6d6kernel18lstm_cell_backwardIN3c104HalfEflLi2EEEvNS_4cuda6detail10TensorInfoIT_T1_EESB_SB_SB_SB_SB_SB_SA_SA_,"",@"SHT_CUDA_INFO"
	.sectionflags	@""
	.align	4


	//----- nvinfo : EIATTR_CUDA_API_VERSION
	.align		4
        /*0000*/ 	.byte	0x04, 0x37
        /*0002*/ 	.short	(.L_1547 - .L_1546)
.L_1546:
        /*0004*/ 	.word	0x00000082


	//----- nvinfo : EIATTR_KPARAM_INFO
	.align		4
.L_1547:
        /*0008*/ 	.byte	0x04, 0x17
        /*000a*/ 	.short	(.L_1549 - .L_1548)
.L_1548:
        /*000c*/ 	.word	0x00000000
        /*0010*/ 	.short	0x0008
        /*0012*/ 	.short	0x0b68
        /*0014*/ 	.byte	0x00, 0xf0, 0x21, 0x00


	//----- nvinfo : EIATTR_KPARAM_INFO
	.align		4
.L_1549:
        /*0018*/ 	.byte	0x04, 0x17
        /*001a*/ 	.short	(.L_1551 - .L_1550)
.L_1550:
        /*001c*/ 	.word	0x00000000
        /*0020*/ 	.short	0x0007
        /*0022*/ 	.short	0x0b60
        /*0024*/ 	.byte	0x00, 0xf0, 0x21, 0x00


	//----- nvinfo : EIATTR_KPARAM_INFO
	.align		4
.L_1551:
        /*0028*/ 	.byte	0x04, 0x17
        /*002a*/ 	.short	(.L_1553 - .L_1552)
.L_1552:
        /*002c*/ 	.word	0x00000000
        /*0030*/ 	.short	0x0006
        /*0032*/ 	.short	0x09c0
        /*0034*/ 	.byte	0x00, 0xf0, 0x81, 0x06


	//----- nvinfo : EIATTR_KPARAM_INFO
	.align		4
.L_1553:
        /*0038*/ 	.byte	0x04, 0x17
        /*003a*/ 	.short	(.L_1555 - .L_1554)
.L_1554:
        /*003c*/ 	.word	0x00000000
        /*0040*/ 	.short	0x0005
        /*0042*/ 	.short	0x0820
        /*0044*/ 	.byte	0x00, 0xf0, 0x81, 0x06


	//----- nvinfo : EIATTR_KPARAM_INFO
	.align		4
.L_1555:
        /*0048*/ 	.byte	0x04, 0x17
        /*004a*/ 	.short	(.L_1557 - .L_1556)
.L_1556:
        /*004c*/ 	.word	0x00000000
        /*0050*/ 	.short	0x0004
        /*0052*/ 	.short	0x0680
        /*0054*/ 	.byte	0x00, 0xf0, 0x81, 0x06


	//----- nvinfo : EIATTR_KPARAM_INFO
	.align		4
.L_1557:
        /*0058*/ 	.byte	0x04, 0x17
        /*005a*/ 	.short	(.L_1559 - .L_1558)
.L_1558:
        /*005c*/ 	.word	0x00000000
        /*0060*/ 	.short	0x0003
        /*0062*/ 	.short	0x04e0
        /*0064*/ 	.byte	0x00, 0xf0, 0x81, 0x06


	//----- nvinfo : EIATTR_KPARAM_INFO
	.align		4
.L_1559:
        /*0068*/ 	.byte	0x04, 0x17
        /*006a*/ 	.short	(.L_1561 - .L_1560)
.L_1560:
        /*006c*/ 	.word	0x00000000
        /*0070*/ 	.short	0x0002
        /*0072*/ 	.short	0x0340
        /*0074*/ 	.byte	0x00, 0xf0, 0x81, 0x06


	//----- nvinfo : EIATTR_KPARAM_INFO
	.align		4
.L_1561:
        /*0078*/ 	.byte	0x04, 0x17
        /*007a*/ 	.short	(.L_1563 - .L_1562)
.L_1562:
        /*007c*/ 	.word	0x00000000
        /*0080*/ 	.short	0x0001
        /*0082*/ 	.short	0x01a0
        /*0084*/ 	.byte	0x00, 0xf0, 0x81, 0x06


	//----- nvinfo : EIATTR_KPARAM_INFO
	.align		4
.L_1563:
        /*0088*/ 	.byte	0x04, 0x17
        /*008a*/ 	.short	(.L_1565 - .L_1564)
.L_1564:
        /*008c*/ 	.word	0x00000000
        /*0090*/ 	.short	0x0000
        /*0092*/ 	.short	0x0000
        /*0094*/ 	.byte	0x00, 0xf0, 0x81, 0x06


	//----- nvinfo : EIATTR_SPARSE_MMA_MASK
	.align		4
.L_1565:
        /*0098*/ 	.byte	0x03, 0x50
        /*009a*/ 	.short	0x0000


	//----- nvinfo : EIATTR_MAXREG_COUNT
	.align		4
        /*009c*/ 	.byte	0x03, 0x1b
        /*009e*/ 	.short	0x0020


	//----- nvinfo : EIATTR_ANNOTATIONS
	.align		4
        /*00a0*/ 	.byte	0x04, 0x55
        /*00a2*/ 	.short	(.L_1567 - .L_1566)


	//   ....[0]....
.L_1566:
        /* <DEDUP_REMOVED lines=15> */


	//----- nvinfo : EIATTR_MERCURY_ISA_VERSION
	.align		4
.L_1567:
        /*0184*/ 	.byte	0x03, 0x5f
        /*0186*/ 	.short	0x0101


	//----- nvinfo : EIATTR_EXIT_INSTR_OFFSETS
	.align		4
        /*0188*/ 	.byte	0x04, 0x1c
        /*018a*/ 	.short	(.L_1569 - .L_1568)


	//   ....[0]....
.L_1568:
        /*018c*/ 	.word	0x00000090


	//   ....[1]....
        /*0190*/ 	.word	0x00003b80


	//----- nvinfo : EIATTR_MAX_THREADS
	.align		4
.L_1569:
        /*0194*/ 	.byte	0x04, 0x05
        /*0196*/ 	.short	(.L_1571 - .L_1570)
.L_1570:
        /*0198*/ 	.word	0x00000200
        /*019c*/ 	.word	0x00000001
        /*01a0*/ 	.word	0x00000001


	//----- nvinfo : EIATTR_CRS_STACK_SIZE
	.align		4
.L_1571:
        /*01a4*/ 	.byte	0x04, 0x1e
        /*01a6*/ 	.short	(.L_1573 - .L_1572)
.L_1572:
        /*01a8*/ 	.word	0x00000000


	//----- nvinfo : EIATTR_CBANK_PARAM_SIZE
	.align		4
.L_1573:
        /*01ac*/ 	.byte	0x03, 0x19
        /*01ae*/ 	.short	0x0b70


	//----- nvinfo : EIATTR_PARAM_CBANK
	.align		4
        /*01b0*/ 	.byte	0x04, 0x0a
        /*01b2*/ 	.short	(.L_1575 - .L_1574)
	.align		4
.L_1574:
        /*01b4*/ 	.word	index@(.nv.constant0._ZN2at6native38_GLOBAL__N__9a469cfd_6_RNN_cu_eca79a6d6kernel18lstm_cell_backwardIN3c104HalfEflLi2EEEvNS_4cuda6detail10TensorInfoIT_T1_EESB_SB_SB_SB_SB_SB_SA_SA_)
        /*01b8*/ 	.short	0x0210
        /*01ba*/ 	.short	0x0b70


	//----- nvinfo : EIATTR_SW_WAR
	.align		4
.L_1575:
        /*01bc*/ 	.byte	0x04, 0x36
        /*01be*/ 	.short	(.L_1577 - .L_1576)
.L_1576:
        /*01c0*/ 	.word	0x00000008
.L_1577:


//--------------------- .nv.info._ZN2at6native38_GLOBAL__N__9a469cfd_6_RNN_cu_eca79a6d6kernel18lstm_cell_backwardIN3c104HalfEflLi1EEEvNS_4cuda6detail10TensorInfoIT_T1_EESB_SB_SB_SB_SB_SB_SA_SA_ --------------------------
	.section	.nv.info._ZN2at6native38_GLOBAL__N__9a469cfd_6_RNN_cu_eca79a6d6kernel18lstm_cell_backwardIN3c104HalfEflLi1EEEvNS_4cuda6detail10TensorInfoIT_T1_EESB_SB_SB_SB_SB_SB_SA_SA_,"",@"SHT_CUDA_INFO"
	.sectionflags	@""
	.align	4


	//----- nvinfo : EIATTR_CUDA_API_VERSION
	.align		4
        /*0000*/ 	.byte	0x04, 0x37
        /*0002*/ 	.short	(.L_1579 - .L_1578)
.L_1578:
        /*0004*/ 	.word	0x00000082


	//----- nvinfo : EIATTR_KPARAM_INFO
	.align		4
.L_1579:
        /*0008*/ 	.byte	0x04, 0x17
        /*000a*/ 	.short	(.L_1581 - .L_1580)
.L_1580:
        /*000c*/ 	.word	0x00000000
        /*0010*/ 	.short	0x0008
        /*0012*/ 	.short	0x0b68
        /*0014*/ 	.byte	0x00, 0xf0, 0x21, 0x00


	//----- nvinfo : EIATTR_KPARAM_INFO
	.align		4
.L_1581:
        /*0018*/ 	.byte	0x04, 0x17
        /*001a*/ 	.short	(.L_1583 - .L_1582)
.L_1582:
        /*001c*/ 	.word	0x00000000
        /*0020*/ 	.short	0x0007
        /*0022*/ 	.short	0x0b60
        /*0024*/ 	.byte	0x00, 0xf0, 0x21, 0x00


	//----- nvinfo : EIATTR_KPARAM_INFO
	.align		4
.L_1583:
        /*0028*/ 	.byte	0x04, 0x17
        /*002a*/ 	.short	(.L_1585 - .L_1584)
.L_1584:
        /*002c*/ 	.word	0x00000000
        /*0030*/ 	.short	0x0006
        /*0032*/ 	.short	0x09c0
        /*0034*/ 	.byte	0x00, 0xf0, 0x81, 0x06


	//----- nvinfo : EIATTR_KPARAM_INFO
	.align		4
.L_1585:
        /*0038*/ 	.byte	0x04, 0x17
        /*003a*/ 	.short	(.L_1587 - .L_1586)
.L_1586:
        /*003c*/ 	.word	0x00000000
        /*0040*/ 	.short	0x0005
        /*0042*/ 	.short	0x0820
        /*0044*/ 	.byte	0x00, 0xf0, 0x81, 0x06


	//----- nvinfo : EIATTR_KPARAM_INFO
	.align		4
.L_1587:
        /*0048*/ 	.byte	0x04, 0x17
        /*004a*/ 	.short	(.L_1589 - .L_1588)
.L_1588:
        /*004c*/ 	.word	0x00000000
        /*0050*/ 	.short	0x0004
        /*0052*/ 	.short	0x0680
        /*0054*/ 	.byte	0x00, 0xf0, 0x81, 0x06


	//----- nvinfo : EIATTR_KPARAM_INFO
	.align		4
.L_1589:
        /*0058*/ 	.byte	0x04, 0x17
        /*005a*/ 	.short	(.L_1591 - .L_1590)
.L_1590:
        /*005c*/ 	.word	0x00000000
        /*0060*/ 	.short	0x0003
        /*0062*/ 	.short	0x04e0
        /*0064*/ 	.byte	0x00, 0xf0, 0x81, 0x06


	//----- nvinfo : EIATTR_KPARAM_INFO
	.align		4
.L_1591:
        /*0068*/ 	.byte	0x04, 0x17
        /*006a*/ 	.short	(.L_1593 - .L_1592)
.L_1592:
        /*006c*/ 	.word	0x00000000
        /*0070*/ 	.short	0x0002
        /*0072*/ 	.short	0x0340
        /*0074*/ 	.byte	0x00, 0xf0, 0x81, 0x06


	//----- nvinfo : EIATTR_KPARAM_INFO
	.align		4
.L_1593:
        /*0078*/ 	.byte	0x04, 0x17
        /*007a*/ 	.short	(.L_1595 - .L_1594)
.L_1594:
        /*007c*/ 	.word	0x00000000
        /*0080*/ 	.short	0x0001
        /*0082*/ 	.short	0x01a0
        /*0084*/ 	.byte	0x00, 0xf0, 0x81, 0x06


	//----- nvinfo : EIATTR_KPARAM_INFO
	.align		4
.L_1595:
        /*0088*/ 	.byte	0x04, 0x17
        /*008a*/ 	.short	(.L_1597 - .L_1596)
.L_1596:
        /*008c*/ 	.word	0x00000000
        /*0090*/ 	.short	0x0000
        /*0092*/ 	.short	0x0000
        /*0094*/ 	.byte	0x00, 0xf0, 0x81, 0x06


	//----- nvinfo : EIATTR_SPARSE_MMA_MASK
	.align		4
.L_1597:
        /*0098*/ 	.byte	0x03, 0x50
        /*009a*/ 	.short	0x0000


	//----- nvinfo : EIATTR_MAXREG_COUNT
	.align		4
        /*009c*/ 	.byte	0x03, 0x1b
        /*009e*/ 	.short	0x0020


	//----- nvinfo : EIATTR_MERCURY_ISA_VERSION
	.align		4
        /*00a0*/ 	.byte	0x03, 0x5f
        /*00a2*/ 	.short	0x0101


	//----- nvinfo : EIATTR_EXIT_INSTR_OFFSETS
	.align		4
        /*00a4*/ 	.byte	0x04, 0x1c
        /*00a6*/ 	.short	(.L_1599 - .L_1598)


	//   ....[0]....
.L_1598:
        /*00a8*/ 	.word	0x00000080


	//   ....[1]....
        /*00ac*/ 	.word	0x00000cd0


	//----- nvinfo : EIATTR_MAX_THREADS
	.align		4
.L_1599:
        /*00b0*/ 	.byte	0x04, 0x05
        /*00b2*/ 	.short	(.L_1601 - .L_1600)
.L_1600:
        /*00b4*/ 	.word	0x00000200
        /*00b8*/ 	.word	0x00000001
        /*00bc*/ 	.word	0x00000001


	//----- nvinfo : EIATTR_CRS_STACK_SIZE
	.align		4
.L_1601:
        /*00c0*/ 	.byte	0x04, 0x1e
        /*00c2*/ 	.short	(.L_1603 - .L_1602)
.L_1602:
        /*00c4*/ 	.word	0x00000000


	//----- nvinfo : EIATTR_CBANK_PARAM_SIZE
	.align		4
.L_1603:
        /*00c8*/ 	.byte	0x03, 0x19
        /*00ca*/ 	.short	0x0b70


	//----- nvinfo : EIATTR_PARAM_CBANK
	.align		4
        /*00cc*/ 	.byte	0x04, 0x0a
        /*00ce*/ 	.short	(.L_1605 - .L_1604)
	.align		4
.L_1604:
        /*00d0*/ 	.word	index@(.nv.constant0._ZN2at6native38_GLOBAL__N__9a469cfd_6_RNN_cu_eca79a6d6kernel18lstm_cell_backwardIN3c104HalfEflLi1EEEvNS_4cuda6detail10TensorInfoIT_T1_EESB_SB_SB_SB_SB_SB_SA_SA_)
        /*00d4*/ 	.short	0x0210
        /*00d6*/ 	.short	0x0b70


	//----- nvinfo : EIATTR_SW_WAR
	.align		4
.L_1605:
        /*00d8*/ 	.byte	0x04, 0x36
        /*00da*/ 	.short	(.L_1607 - .L_1606)
.L_1606:
        /*00dc*/ 	.word	0x00000008
.L_1607:


//--------------------- .nv.info._ZN2at6native38_GLOBAL__N__9a469cfd_6_RNN_cu_eca79a6d6kernel18lstm_cell_backwardIN3c104HalfEfiLi2EEEvNS_4cuda6detail10TensorInfoIT_T1_EESB_SB_SB_SB_SB_SB_SA_SA_ --------------------------
	.section	.nv.info._ZN2at6native38_GLOBAL__N__9a469cfd_6_RNN_cu_eca79a6d6kernel18lstm_cell_backwardIN3c104HalfEfiLi2EEEvNS_4cuda6detail10TensorInfoIT_T1_EESB_SB_SB_SB_SB_SB_SA_SA_,"",@"SHT_CUDA_INFO"
	.sectionflags	@""
	.align	4


	//----- nvinfo : EIATTR_CUDA_API_VERSION
	.align		4
        /*0000*/ 	.byte	0x04, 0x37
        /*0002*/ 	.short	(.L_1609 - .L_1608)
.L_1608:
        /*0004*/ 	.word	0x00000082


	//----- nvinfo : EIATTR_KPARAM_INFO
	.align		4
.L_1609:
        /*0008*/ 	.byte	0x04, 0x17
        /*000a*/ 	.short	(.L_1611 - .L_1610)
.L_1610:
        /*000c*/ 	.word	0x00000000
        /*0010*/ 	.short	0x0008
        /*0012*/ 	.short	0x05ec
        /*0014*/ 	.byte	0x00, 0xf0, 0x11, 0x00


	//----- nvinfo : EIATTR_KPARAM_INFO
	.align		4
.L_1611:
        /*0018*/ 	.byte	0x04, 0x17
        /*001a*/ 	.short	(.L_1613 - .L_1612)
.L_1612:
        /*001c*/ 	.word	0x00000000
        /*0020*/ 	.short	0x0007
        /*0022*/ 	.short	0x05e8
        /*0024*/ 	.byte	0x00, 0xf0, 0x11, 0x00


	//----- nvinfo : EIATTR_KPARAM_INFO
	.align		4
.L_1613:
        /*0028*/ 	.byte	0x04, 0x17
        /*002a*/ 	.short	(.L_1615 - .L_1614)
.L_1614:
        /*002c*/ 	.word	0x00000000
        /*0030*/ 	.short	0x0006
        /*0032*/ 	.short	0x0510
        /*0034*/ 	.byte	0x00, 0xf0, 0x61, 0x03


	//----- nvinfo : EIATTR_KPARAM_INFO
	.align		4
.L_1615:
        /*0038*/ 	.byte	0x04, 0x17
        /*003a*/ 	.short	(.L_1617 - .L_1616)
.L_1616:
        /*003c*/ 	.word	0x00000000
        /*0040*/ 	.short	0x0005
        /*0042*/ 	.short	0x0438
        /*0044*/ 	.byte	0x00, 0xf0, 0x61, 0x03


	//----- nvinfo : EIATTR_KPARAM_INFO
	.align		4
.L_1617:
        /*0048*/ 	.byte	0x04, 0x17
        /*004a*/ 	.short	(.L_1619 - .L_1618)
.L_1618:
        /*004c*/ 	.word	0x00000000
        /*0050*/ 	.short	0x0004
        /*0052*/ 	.short	0x0360
        /*0054*/ 	.byte	0x00, 0xf0, 0x61, 0x03


	//----- nvinfo : EIATTR_KPARAM_INFO
	.align		4
.L_1619:
        /*0058*/ 	.byte	0x04, 0x17
        /*005a*/ 	.short	(.L_1621 - .L_1620)
.L_1620:
        /*005c*/ 	.word	0x00000000
        /*0060*/ 	.short	0x0003
        /*0062*/ 	.short	0x0288
        /*0064*/ 	.byte	0x00, 0xf0, 0x61, 0x03


	//----- nvinfo : EIATTR_KPARAM_INFO
	.align		4
.L_1621:
        /*0068*/ 	.byte	0x04, 0x17
        /*006a*/ 	.short	(.L_1623 - .L_1622)
.L_1622:
        /*006c*/ 	.word	0x00000000
        /*0070*/ 	.short	0x0002
        /*0072*/ 	.short	0x01b0
        /*0074*/ 	.byte	0x00, 0xf0, 0x61, 0x03


	//----- nvinfo : EIATTR_KPARAM_INFO
	.align		4
.L_1623:
        /*0078*/ 	.byte	0x04, 0x17
        /*007a*/ 	.short	(.L_1625 - .L_1624)
.L_1624:
        /*007c*/ 	.word	0x00000000
        /*0080*/ 	.short	0x0001
        /*0082*/ 	.short	0x00d8
        /*0084*/ 	.byte	0x00, 0xf0, 0x61, 0x03


	//----- nvinfo : EIATTR_KPARAM_INFO
	.align		4
.L_1625:
        /*0088*/ 	.byte	0x04, 0x17
        /*008a*/ 	.short	(.L_1627 - .L_1626)
.L_1626:
        /*008c*/ 	.word	0x00000000
        /*0090*/ 	.short	0x0000
        /*0092*/ 	.short	0x0000
        /*0094*/ 	.byte	0x00, 0xf0, 0x61, 0x03


	//----- nvinfo : EIATTR_SPARSE_MMA_MASK
	.align		4
.L_1627:
        /*0098*/ 	.byte	0x03, 0x50
        /*009a*/ 	.short	0x0000


	//----- nvinfo : EIATTR_MAXREG_COUNT
	.align		4
        /*009c*/ 	.byte	0x03, 0x1b
        /*009e*/ 	.short	0x0020


	//----- nvinfo : EIATTR_MERCURY_ISA_VERSION
	.align		4
        /*00a0*/ 	.byte	0x03, 0x5f
        /*00a2*/ 	.short	0x0101


	//----- nvinfo : EIATTR_EXIT_INSTR_OFFSETS
	.align		4
        /*00a4*/ 	.byte	0x04, 0x1c
        /*00a6*/ 	.short	(.L_1629 - .L_1628)


	//   ....[0]....
.L_1628:
        /*00a8*/ 	.word	0x00000070


	//   ....[1]....
        /*00ac*/ 	.word	0x00001b90


	//----- nvinfo : EIATTR_MAX_THREADS
	.align		4
.L_1629:
        /*00b0*/ 	.byte	0x04, 0x05
        /*00b2*/ 	.short	(.L_1631 - .L_1630)
.L_1630:
        /*00b4*/ 	.word	0x00000200
        /*00b8*/ 	.word	0x00000001
        /*00bc*/ 	.word	0x00000001


	//----- nvinfo : EIATTR_CRS_STACK_SIZE
	.align		4
.L_1631:
        /*00c0*/ 	.byte	0x04, 0x1e
        /*00c2*/ 	.short	(.L_1633 - .L_1632)
.L_1632:
        /*00c4*/ 	.word	0x00000000


	//----- nvinfo : EIATTR_CBANK_PARAM_SIZE
	.align		4
.L_1633:
        /*00c8*/ 	.byte	0x03, 0x19
        /*00ca*/ 	.short	0x05f0


	//----- nvinfo : EIATTR_PARAM_CBANK
	.align		4
        /*00cc*/ 	.byte	0x04, 0x0a
        /*00ce*/ 	.short	(.L_1635 - .L_1634)
	.align		4
.L_1634:
        /*00d0*/ 	.word	index@(.nv.constant0._ZN2at6native38_GLOBAL__N__9a469cfd_6_RNN_cu_eca79a6d6kernel18lstm_cell_backwardIN3c104HalfEfiLi2EEEvNS_4cuda6detail10TensorInfoIT_T1_EESB_SB_SB_SB_SB_SB_SA_SA_)
        /*00d4*/ 	.short	0x0210
        /*00d6*/ 	.short	0x05f0


	//----- nvinfo : EIATTR_SW_WAR
	.align		4
.L_1635:
        /*00d8*/ 	.byte	0x04, 0x36
        /*00da*/ 	.short	(.L_1637 - .L_1636)
.L_1636:
        /*00dc*/ 	.word	0x00000008
.L_1637:


//--------------------- .nv.info._ZN2at6native38_GLOBAL__N__9a469cfd_6_RNN_cu_eca79a6d6kernel18lstm_cell_backwardIN3c104HalfEfiLi1EEEvNS_4cuda6detail10TensorInfoIT_T1_EESB_SB_SB_SB_SB_SB_SA_SA_ --------------------------
	.section	.nv.info._ZN2at6native38_GLOBAL__N__9a469cfd_6_RNN_cu_eca79a6d6kernel18lstm_cell_backwardIN3c104HalfEfiLi1EEEvNS_4cuda6detail10TensorInfoIT_T1_EESB_SB_SB_SB_SB_SB_SA_SA_,"",@"SHT_CUDA_INFO"
	.sectionflags	@""
	.align	4


	//----- nvinfo : EIATTR_CUDA_API_VERSION
	.align		4
        /*0000*/ 	.byte	0x04, 0x37
        /*0002*/ 	.short	(.L_1639 - .L_1638)
.L_1638:
        /*0004*/ 	.word	0x00000082


	//----- nvinfo : EIATTR_KPARAM_INFO
	.align		4
.L_1639:
        /*0008*/ 	.byte	0x04, 0x17
        /*000a*/ 	.short	(.L_1641 - .L_1640)
.L_1640:
        /*000c*/ 	.word	0x00000000
        /*0010*/ 	.short	0x0008
        /*0012*/ 	.short	0x05ec
        /*0014*/ 	.byte	0x00, 0xf0, 0x11, 0x00


	//----- nvinfo : EIATTR_KPARAM_INFO
	.align		4
.L_1641:
        /*0018*/ 	.byte	0x04, 0x17
        /*001a*/ 	.short	(.L_1643 - .L_1642)
.L_1642:
        /*001c*/ 	.word	0x00000000
        /*0020*/ 	.short	0x0007
        /*0022*/ 	.short	0x05e8
        /*0024*/ 	.byte	0x00, 0xf0, 0x11, 0x00


	//----- nvinfo : EIATTR_KPARAM_INFO
	.align		4
.L_1643:
        /*0028*/ 	.byte	0x04, 0x17
        /*002a*/ 	.short	(.L_1645 - .L_1644)
.L_1644:
        /*002c*/ 	.word	0x00000000
        /*0030*/ 	.short	0x0006
        /*0032*/ 	.short	0x0510
        /*0034*/ 	.byte	0x00, 0xf0, 0x61, 0x03


	//----- nvinfo : EIATTR_KPARAM_INFO
	.align		4
.L_1645:
        /*0038*/ 	.byte	0x04, 0x17
        /*003a*/ 	.short	(.L_1647 - .L_1646)
.L_1646:
        /*003c*/ 	.word	0x00000000
        /*0040*/ 	.short	0x0005
        /*0042*/ 	.short	0x0438
        /*0044*/ 	.byte	0x00, 0xf0, 0x61, 0x03


	//----- nvinfo : EIATTR_KPARAM_INFO
	.align		4
.L_1647:
        /*0048*/ 	.byte	0x04, 0x17
        /*004a*/ 	.short	(.L_1649 - .L_1648)
.L_1648:
        /*004c*/ 	.word	0x00000000
        /*0050*/ 	.short	0x0004
        /*0052*/ 	.short	0x0360
        /*0054*/ 	.byte	0x00, 0xf0, 0x61, 0x03


	//----- nvinfo : EIATTR_KPARAM_INFO
	.align		4
.L_1649:
        /*0058*/ 	.byte	0x04, 0x17
        /*005a*/ 	.short	(.L_1651 - .L_1650)
.L_1650:
        /*005c*/ 	.word	0x00000000
        /*0060*/ 	.short	0x0003
        /*0062*/ 	.short	0x0288
        /*0064*/ 	.byte	0x00, 0xf0, 0x61, 0x03


	//----- nvinfo : EIATTR_KPARAM_INFO
	.align		4
.L_1651:
        /*0068*/ 	.byte	0x04, 0x17
        /*006a*/ 	.short	(.L_1653 - .L_1652)
.L_1652:
        /*006c*/ 	.word	0x00000000
        /*0070*/ 	.short	0x0002
        /*0072*/ 	.short	0x01b0
        /*0074*/ 	.byte	0x00, 0xf0, 0x61, 0x03


	//----- nvinfo : EIATTR_KPARAM_INFO
	.align		4
.L_1653:
        /*0078*/ 	.byte	0x04, 0x17
        /*007a*/ 	.short	(.L_1655 - .L_1654)
.L_1654:
        /*007c*/ 	.word	0x00000000
        /*0080*/ 	.short	0x0001
        /*0082*/ 	.short	0x00d8
        /*0084*/ 	.byte	0x00, 0xf0, 0x61, 0x03


	//----- nvinfo : EIATTR_KPARAM_INFO
	.align		4
.L_1655:
        /*0088*/ 	.byte	0x04, 0x17
        /*008a*/ 	.short	(.L_1657 - .L_1656)
.L_1656:
        /*008c*/ 	.word	0x00000000
        /*0090*/ 	.short	0x0000
        /*0092*/ 	.short	0x0000
        /*0094*/ 	.byte	0x00, 0xf0, 0x61, 0x03


	//----- nvinfo : EIATTR_SPARSE_MMA_MASK
	.align		4
.L_1657:
        /*0098*/ 	.byte	0x03, 0x50
        /*009a*/ 	.short	0x0000


	//----- nvinfo : EIATTR_MAXREG_COUNT
	.align		4
        /*009c*/ 	.byte	0x03, 0x1b
        /*009e*/ 	.short	0x0020


	//----- nvinfo : EIATTR_MERCURY_ISA_VERSION
	.align		4
        /*00a0*/ 	.byte	0x03, 0x5f
        /*00a2*/ 	.short	0x0101


	//----- nvinfo : EIATTR_EXIT_INSTR_OFFSETS
	.align		4
        /*00a4*/ 	.byte	0x04, 0x1c
        /*00a6*/ 	.short	(.L_1659 - .L_1658)


	//   ....[0]....
.L_1658:
        /*00a8*/ 	.word	0x00000070


	//   ....[1]....
        /*00ac*/ 	.word	0x000008c0


	//----- nvinfo : EIATTR_MAX_THREADS
	.align		4
.L_1659:
        /*00b0*/ 	.byte	0x04, 0x05
        /*00b2*/ 	.short	(.L_1661 - .L_1660)
.L_1660:
        /*00b4*/ 	.word	0x00000200
        /*00b8*/ 	.word	0x00000001
        /*00bc*/ 	.word	0x00000001


	//----- nvinfo : EIATTR_CRS_STACK_SIZE
	.align		4
.L_1661:
        /*00c0*/ 	.byte	0x04, 0x1e
        /*00c2*/ 	.short	(.L_1663 - .L_1662)
.L_1662:
        /*00c4*/ 	.word	0x00000000


	//----- nvinfo : EIATTR_CBANK_PARAM_SIZE
	.align		4
.L_1663:
        /*00c8*/ 	.byte	0x03, 0x19
        /*00ca*/ 	.short	0x05f0


	//----- nvinfo : EIATTR_PARAM_CBANK
	.align		4
        /*00cc*/ 	.byte	0x04, 0x0a
        /*00ce*/ 	.short	(.L_1665 - .L_1664)
	.align		4
.L_1664:
        /*00d0*/ 	.word	index@(.nv.constant0._ZN2at6native38_GLOBAL__N__9a469cfd_6_RNN_cu_eca79a6d6kernel18lstm_cell_backwardIN3c104HalfEfiLi1EEEvNS_4cuda6detail10TensorInfoIT_T1_EESB_SB_SB_SB_SB_SB_SA_SA_)
        /*00d4*/ 	.short	0x0210
        /*00d6*/ 	.short	0x05f0


	//----- nvinfo : EIATTR_SW_WAR
	.align		4
.L_1665:
        /*00d8*/ 	.byte	0x04, 0x36
        /*00da*/ 	.short	(.L_1667 - .L_1666)
.L_1666:
        /*00dc*/ 	.word	0x00000008
.L_1667:


//--------------------- .nv.info._ZN2at6native38_GLOBAL__N__9a469cfd_6_RNN_cu_eca79a6d6kernel18lstm_cell_backwardIfflLi2EEEvNS_4cuda6detail10TensorInfoIT_T1_EES9_S9_S9_S9_S9_S9_S8_S8_ --------------------------
	.section	.nv.info._ZN2at6native38_GLOBAL__N__9a469cfd_6_RNN_cu_eca79a6d6kernel18lstm_cell_backwardIfflLi2EEEvNS_4cuda6detail10TensorInfoIT_T1_EES9_S9_S9_S9_S9_S9_S8_S8_,"",@"SHT_CUDA_INFO"
	.sectionflags	@""
	.align	4


	//----- nvinfo : EIATTR_CUDA_API_VERSION
	.align		4
        /*0000*/ 	.byte	0x04, 0x37
        /*0002*/ 	.short	(.L_1669 - .L_1668)
.L_1668:
        /*0004*/ 	.word	0x00000082


	//----- nvinfo : EIATTR_KPARAM_INFO
	.align		4
.L_1669:
        /*0008*/ 	.byte	0x04, 0x17
        /*000a*/ 	.short	(.L_1671 - .L_1670)
.L_1670:
        /*000c*/ 	.word	0x00000000
        /*0010*/ 	.short	0x0008
        /*0012*/ 	.short	0x0b68
        /*0014*/ 	.byte	0x00, 0xf0, 0x21, 0x00


	//----- nvinfo : EIATTR_KPARAM_INFO
	.align		4
.L_1671:
        /*0018*/ 	.byte	0x04, 0x17
        /*001a*/ 	.short	(.L_1673 - .L_1672)
.L_1672:
        /*001c*/ 	.word	0x00000000
        /*0020*/ 	.short	0x0007
        /*0022*/ 	.short	0x0b60
        /*0024*/ 	.byte	0x00, 0xf0, 0x21, 0x00


	//----- nvinfo : EIATTR_KPARAM_INFO
	.align		4
.L_1673:
        /*0028*/ 	.byte	0x04, 0x17
        /*002a*/ 	.short	(.L_1675 - .L_1674)
.L_1674:
        /*002c*/ 	.word	0x00000000
        /*0030*/ 	.short	0x0006
        /*0032*/ 	.short	0x09c0
        /*0034*/ 	.byte	0x00, 0xf0, 0x81, 0x06


	//----- nvinfo : EIATTR_KPARAM_INFO
	.align		4
.L_1675:
        /*0038*/ 	.byte	0x04, 0x17
        /*003a*/ 	.short	(.L_1677 - .L_1676)
.L_1676:
        /*003c*/ 	.word	0x00000000
        /*0040*/ 	.short	0x0005
        /*0042*/ 	.short	0x0820
        /*0044*/ 	.byte	0x00, 0xf0, 0x81, 0x06


	//----- nvinfo : EIATTR_KPARAM_INFO
	.align		4
.L_1677:
        /*0048*/ 	.byte	0x04, 0x17
        /*004a*/ 	.short	(.L_1679 - .L_1678)
.L_1678:
        /*004c*/ 	.word	0x00000000
        /*0050*/ 	.short	0x0004
        /*0052*/ 	.short	0x0680
        /*0054*/ 	.byte	0x00, 0xf0, 0x81, 0x06


	//----- nvinfo : EIATTR_KPARAM_INFO
	.align		4
.L_1679:
        /*0058*/ 	.byte	0x04, 0x17
        /*005a*/ 	.short	(.L_1681 - .L_1680)
.L_1680:
        /*005c*/ 	.word	0x00000000
        /*0060*/ 	.short	0x0003
        /*0062*/ 	.short	0x04e0
        /*0064*/ 	.byte	0x00, 0xf0, 0x81, 0x06


	//----- nvinfo : EIATTR_KPARAM_INFO
	.align		4
.L_1681:
        /*0068*/ 	.byte	0x04, 0x17
        /*006a*/ 	.short	(.L_1683 - .L_1682)
.L_1682:
        /*006c*/ 	.word	0x00000000
        /*0070*/ 	.short	0x0002
        /*0072*/ 	.short	0x0340
        /*0074*/ 	.byte	0x00, 0xf0, 0x81, 0x06


	//----- nvinfo : EIATTR_KPARAM_INFO
	.align		4
.L_1683:
        /*0078*/ 	.byte	0x04, 0x17
        /*007a*/ 	.short	(.L_1685 - .L_1684)
.L_1684:
        /*007c*/ 	.word	0x00000000
        /*0080*/ 	.short	0x0001
        /*0082*/ 	.short	0x01a0
        /*0084*/ 	.byte	0x00, 0xf0, 0x81, 0x06


	//----- nvinfo : EIATTR_KPARAM_INFO
	.align		4
.L_1685:
        /*0088*/ 	.byte	0x04, 0x17
        /*008a*/ 	.short	(.L_1687 - .L_1686)
.L_1686:
        /*008c*/ 	.word	0x00000000
        /*0090*/ 	.short	0x0000
        /*0092*/ 	.short	0x0000
        /*0094*/ 	.byte	0x00, 0xf0, 0x81, 0x06


	//----- nvinfo : EIATTR_SPARSE_MMA_MASK
	.align		4
.L_1687:
        /*0098*/ 	.byte	0x03, 0x50
        /*009a*/ 	.short	0x0000


	//----- nvinfo : EIATTR_MAXREG_COUNT
	.align		4
        /*009c*/ 	.byte	0x03, 0x1b
        /*009e*/ 	.short	0x0020


	//----- nvinfo : EIATTR_ANNOTATIONS
	.align		4
        /*00a0*/ 	.byte	0x04, 0x55
        /*00a2*/ 	.short	(.L_1689 - .L_1688)


	//   ....[0]....
.L_1688:
        /*00a4*/ 	.word	0x00000001
        /*00a8*/ 	.byte	0x50, 0x0a, 0x00, 0x00, 0x01, 0x00, 0x00, 0x00, 0xc0, 0x11, 0x00, 0x00, 0x01, 0x00, 0x00, 0x00
        /*00b8*/ 	.byte	0x40, 0x22, 0x00, 0x00, 0x01, 0x00, 0x00, 0x00, 0xc0, 0x25, 0x00, 0x00, 0x01, 0x00, 0x00, 0x00
        /*00c8*/ 	.byte	0x50, 0x29, 0x00, 0x00, 0x01, 0x00, 0x00, 0x00, 0x00, 0x2c, 0x00, 0x00, 0x01, 0x00, 0x00, 0x00
        /*00d8*/ 	.byte	0x80, 0x2c, 0x00, 0x00, 0x01, 0x00, 0x00, 0x00, 0x30, 0x35, 0x00, 0x00, 0x01, 0x00, 0x00, 0x00
        /*00e8*/ 	.byte	0x40, 0x35, 0x00, 0x00, 0x01, 0x00, 0x00, 0x00, 0x50, 0x35, 0x00, 0x00, 0x01, 0x00, 0x00, 0x00
        /*00f8*/ 	.byte	0x60, 0x35, 0x00, 0x00, 0x01, 0x00, 0x00, 0x00, 0x70, 0x35, 0x00, 0x00


	//----- nvinfo : EIATTR_MERCURY_ISA_VERSION
	.align		4
.L_1689:
        /*0104*/ 	.byte	0x03, 0x5f
        /*0106*/ 	.short	0x0101


	//----- nvinfo : EIATTR_EXIT_INSTR_OFFSETS
	.align		4
        /*0108*/ 	.byte	0x04, 0x1c
        /*010a*/ 	.short	(.L_1691 - .L_1690)


	//   ....[0]....
.L_1690:
        /*010c*/ 	.word	0x00000090


	//   ....[1]....
        /*0110*/ 	.word	0x000037a0


	//----- nvinfo : EIATTR_MAX_THREADS
	.align		4
.L_1691:
        /*0114*/ 	.byte	0x04, 0x05
        /*0116*/ 	.short	(.L_1693 - .L_1692)
.L_1692:
        /*0118*/ 	.word	0x00000200
        /*011c*/ 	.word	0x00000001
        /*0120*/ 	.word	0x00000001


	//----- nvinfo : EIATTR_CRS_STACK_SIZE
	.align		4
.L_1693:
        /*0124*/ 	.byte	0x04, 0x1e
        /*0126*/ 	.short	(.L_1695 - .L_1694)
.L_1694:
        /*0128*/ 	.word	0x00000000


	//----- nvinfo : EIATTR_CBANK_PARAM_SIZE
	.align		4
.L_1695:
        /*012c*/ 	.byte	0x03, 0x19
        /*012e*/ 	.short	0x0b70


	//----- nvinfo : EIATTR_PARAM_CBANK
	.align		4
        /*0130*/ 	.byte	0x04, 0x0a
        /*0132*/ 	.short	(.L_1697 - .L_1696)
	.align		4
.L_1696:
        /*0134*/ 	.word	index@(.nv.constant0._ZN2at6native38_GLOBAL__N__9a469cfd_6_RNN_cu_eca79a6d6kernel18lstm_cell_backwardIfflLi2EEEvNS_4cuda6detail10TensorInfoIT_T1_EES9_S9_S9_S9_S9_S9_S8_S8_)
        /*0138*/ 	.short	0x0210
        /*013a*/ 	.short	0x0b70


	//----- nvinfo : EIATTR_SW_WAR
	.align		4
.L_1697:
        /*013c*/ 	.byte	0x04, 0x36
        /*013e*/ 	.short	(.L_1699 - .L_1698)
.L_1698:
        /*0140*/ 	.word	0x00000008
.L_1699:


//--------------------- .nv.info._ZN2at6native38_GLOBAL__N__9a469cfd_6_RNN_cu_eca79a6d6kernel18lstm_cell_backwardIfflLi1EEEvNS_4cuda6detail10TensorInfoIT_T1_EES9_S9_S9_S9_S9_S9_S8_S8_ --------------------------
	.section	.nv.info._ZN2at6native38_GLOBAL__N__9a469cfd_6_RNN_cu_eca79a6d6kernel18lstm_cell_backwardIfflLi1EEEvNS_4cuda6detail10TensorInfoIT_T1_EES9_S9_S9_S9_S9_S9_S8_S8_,"",@"SHT_CUDA_INFO"
	.sectionflags	@""
	.align	4


	//----- nvinfo : EIATTR_CUDA_API_VERSION
	.align		4
        /*0000*/ 	.byte	0x04, 0x37
        /*0002*/ 	.short	(.L_1701 - .L_1700)
.L_1700:
        /*0004*/ 	.word	0x00000082


	//----- nvinfo : EIATTR_KPARAM_INFO
	.align		4
.L_1701:
        /*0008*/ 	.byte	0x04, 0x17
        /*000a*/ 	.short	(.L_1703 - .L_1702)
.L_1702:
        /*000c*/ 	.word	0x00000000
        /*0010*/ 	.short	0x0008
        /*0012*/ 	.short	0x0b68
        /*0014*/ 	.byte	0x00, 0xf0, 0x21, 0x00


	//----- nvinfo : EIATTR_KPARAM_INFO
	.align		4
.L_1703:
        /*0018*/ 	.byte	0x04, 0x17
        /*001a*/ 	.short	(.L_1705 - .L_1704)
.L_1704:
        /*001c*/ 	.word	0x00000000
        /*0020*/ 	.short	0x0007
        /*0022*/ 	.short	0x0b60
        /*0024*/ 	.byte	0x00, 0xf0, 0x21, 0x00


	//----- nvinfo : EIATTR_KPARAM_INFO
	.align		4
.L_1705:
        /*0028*/ 	.byte	0x04, 0x17
        /*002a*/ 	.short	(.L_1707 - .L_1706)
.L_1706:
        /*002c*/ 	.word	0x00000000
        /*0030*/ 	.short	0x0006
        /*0032*/ 	.short	0x09c0
        /*0034*/ 	.byte	0x00, 0xf0, 0x81, 0x06


	//----- nvinfo : EIATTR_KPARAM_INFO
	.align		4
.L_1707:
        /*0038*/ 	.byte	0x04, 0x17
        /*003a*/ 	.short	(.L_1709 - .L_1708)
.L_1708:
        /*003c*/ 	.word	0x00000000
        /*0040*/ 	.short	0x0005
        /*0042*/ 	.short	0x0820
        /*0044*/ 	.byte	0x00, 0xf0, 0x81, 0x06


	//----- nvinfo : EIATTR_KPARAM_INFO
	.align		4
.L_1709:
        /*0048*/ 	.byte	0x04, 0x17
        /*004a*/ 	.short	(.L_1711 - .L_1710)
.L_1710:
        /*004c*/ 	.word	0x00000000
        /*0050*/ 	.short	0x0004
        /*0052*/ 	.short	0x0680
        /*0054*/ 	.byte	0x00, 0xf0, 0x81, 0x06


	//----- nvinfo : EIATTR_KPARAM_INFO
	.align		4
.L_1711:
        /*0058*/ 	.byte	0x04, 0x17
        /*005a*/ 	.short	(.L_1713 - .L_1712)
.L_1712:
        /*005c*/ 	.word	0x00000000
        /*0060*/ 	.short	0x0003
        /*0062*/ 	.short	0x04e0
        /*0064*/ 	.byte	0x00, 0xf0, 0x81, 0x06


	//----- nvinfo : EIATTR_KPARAM_INFO
	.align		4
.L_1713:
        /*0068*/ 	.byte	0x04, 0x17
        /*006a*/ 	.short	(.L_1715 - .L_1714)
.L_1714:
        /*006c*/ 	.word	0x00000000
        /*0070*/ 	.short	0x0002
        /*0072*/ 	.short	0x0340
        /*0074*/ 	.byte	0x00, 0xf0, 0x81, 0x06


	//----- nvinfo : EIATTR_KPARAM_INFO
	.align		4
.L_1715:
        /*0078*/ 	.byte	0x04, 0x17
        /*007a*/ 	.short	(.L_1717 - .L_1716)
.L_1716:
        /*007c*/ 	.word	0x00000000
        /*0080*/ 	.short	0x0001
        /*0082*/ 	.short	0x01a0
        /*0084*/ 	.byte	0x00, 0xf0, 0x81, 0x06


	//----- nvinfo : EIATTR_KPARAM_INFO
	.align		4
.L_1717:
        /*0088*/ 	.byte	0x04, 0x17
        /*008a*/ 	.short	(.L_1719 - .L_1718)
.L_1718:
        /*008c*/ 	.word	0x00000000
        /*0090*/ 	.short	0x0000
        /*0092*/ 	.short	0x0000
        /*0094*/ 	.byte	0x00, 0xf0, 0x81, 0x06


	//----- nvinfo : EIATTR_SPARSE_MMA_MASK
	.align		4
.L_1719:
        /*0098*/ 	.byte	0x03, 0x50
        /*009a*/ 	.short	0x0000


	//----- nvinfo : EIATTR_MAXREG_COUNT
	.align		4
        /*009c*/ 	.byte	0x03, 0x1b
        /*009e*/ 	.short	0x0020


	//----- nvinfo : EIATTR_MERCURY_ISA_VERSION
	.align		4
        /*00a0*/ 	.byte	0x03, 0x5f
        /*00a2*/ 	.short	0x0101


	//----- nvinfo : EIATTR_EXIT_INSTR_OFFSETS
	.align		4
        /*00a4*/ 	.byte	0x04, 0x1c
        /*00a6*/ 	.short	(.L_1721 - .L_1720)


	//   ....[0]....
.L_1720:
        /*00a8*/ 	.word	0x00000080


	//   ....[1]....
        /*00ac*/ 	.word	0x00000ea0


	//   ....[2]....
        /*00b0*/ 	.word	0x00002120


	//   ....[3]....
        /*00b4*/ 	.word	0x00002a60


	//   ....[4]....
        /*00b8*/ 	.word	0x00003d00


	//----- nvinfo : EIATTR_MAX_THREADS
	.align		4
.L_1721:
        /*00bc*/ 	.byte	0x04, 0x05
        /*00be*/ 	.short	(.L_1723 - .L_1722)
.L_1722:
        /*00c0*/ 	.word	0x00000200
        /*00c4*/ 	.word	0x00000001
        /*00c8*/ 	.word	0x00000001


	//----- nvinfo : EIATTR_CRS_STACK_SIZE
	.align		4
.L_1723:
        /*00cc*/ 	.byte	0x04, 0x1e
        /*00ce*/ 	.short	(.L_1725 - .L_1724)
.L_1724:
        /*00d0*/ 	.word	0x00000000


	//----- nvinfo : EIATTR_CBANK_PARAM_SIZE
	.align		4
.L_1725:
        /*00d4*/ 	.byte	0x03, 0x19
        /*00d6*/ 	.short	0x0b70


	//----- nvinfo : EIATTR_PARAM_CBANK
	.align		4
        /*00d8*/ 	.byte	0x04, 0x0a
        /*00da*/ 	.short	(.L_1727 - .L_1726)
	.align		4
.L_1726:
        /*00dc*/ 	.word	index@(.nv.constant0._ZN2at6native38_GLOBAL__N__9a469cfd_6_RNN_cu_eca79a6d6kernel18lstm_cell_backwardIfflLi1EEEvNS_4cuda6detail10TensorInfoIT_T1_EES9_S9_S9_S9_S9_S9_S8_S8_)
        /*00e0*/ 	.short	0x0210
        /*00e2*/ 	.short	0x0b70


	//----- nvinfo : EIATTR_SW_WAR
	.align		4
.L_1727:
        /*00e4*/ 	.byte	0x04, 0x36
        /*00e6*/ 	.short	(.L_1729 - .L_1728)
.L_1728:
        /*00e8*/ 	.word	0x00000008
.L_1729:


//--------------------- .nv.info._ZN2at6native38_GLOBAL__N__9a469cfd_6_RNN_cu_eca79a6d6kernel18lstm_cell_backwardIffiLi2EEEvNS_4cuda6detail10TensorInfoIT_T1_EES9_S9_S9_S9_S9_S9_S8_S8_ --------------------------
	.section	.nv.info._ZN2at6native38_GLOBAL__N__9a469cfd_6_RNN_cu_eca79a6d6kernel18lstm_cell_backwardIffiLi2EEEvNS_4cuda6detail10TensorInfoIT_T1_EES9_S9_S9_S9_S9_S9_S8_S8_,"",@"SHT_CUDA_INFO"
	.sectionflags	@""
	.align	4


	//----- nvinfo : EIATTR_CUDA_API_VERSION
	.align		4
        /*0000*/ 	.byte	0x04, 0x37
        /*0002*/ 	.short	(.L_1731 - .L_1730)
.L_1730:
        /*0004*/ 	.word	0x00000082


	//----- nvinfo : EIATTR_KPARAM_INFO
	.align		4
.L_1731:
        /*0008*/ 	.byte	0x04, 0x17
        /*000a*/ 	.short	(.L_1733 - .L_1732)
.L_1732:
        /*000c*/ 	.word	0x00000000
        /*0010*/ 	.short	0x0008
        /*0012*/ 	.short	0x05ec
        /*0014*/ 	.byte	0x00, 0xf0, 0x11, 0x00


	//----- nvinfo : EIATTR_KPARAM_INFO
	.align		4
.L_1733:
        /*0018*/ 	.byte	0x04, 0x17
        /*001a*/ 	.short	(.L_1735 - .L_1734)
.L_1734:
        /*001c*/ 	.word	0x00000000
        /*0020*/ 	.short	0x0007
        /*0022*/ 	.short	0x05e8
        /*0024*/ 	.byte	0x00, 0xf0, 0x11, 0x00


	//----- nvinfo : EIATTR_KPARAM_INFO
	.align		4
.L_1735:
        /*0028*/ 	.byte	0x04, 0x17
        /*002a*/ 	.short	(.L_1737 - .L_1736)
.L_1736:
        /*002c*/ 	.word	0x00000000
        /*0030*/ 	.short	0x0006
        /*0032*/ 	.short	0x0510
        /*0034*/ 	.byte	0x00, 0xf0, 0x61, 0x03


	//----- nvinfo : EIATTR_KPARAM_INFO
	.align		4
.L_1737:
        /*0038*/ 	.byte	0x04, 0x17
        /*003a*/ 	.short	(.L_1739 - .L_1738)
.L_1738:
        /*003c*/ 	.word	0x00000000
        /*0040*/ 	.short	0x0005
        /*0042*/ 	.short	0x0438
        /*0044*/ 	.byte	0x00, 0xf0, 0x61, 0x03


	//----- nvinfo : EIATTR_KPARAM_INFO
	.align		4
.L_1739:
        /*0048*/ 	.byte	0x04, 0x17
        /*004a*/ 	.short	(.L_1741 - .L_1740)
.L_1740:
        /*004c*/ 	.word	0x00000000
        /*0050*/ 	.short	0x0004
        /*0052*/ 	.short	0x0360
        /*0054*/ 	.byte	0x00, 0xf0, 0x61, 0x03


	//----- nvinfo : EIATTR_KPARAM_INFO
	.align		4
.L_1741:
        /*0058*/ 	.byte	0x04, 0x17
        /*005a*/ 	.short	(.L_1743 - .L_1742)
.L_1742:
        /*005c*/ 	.word	0x00000000
        /*0060*/ 	.short	0x0003
        /*0062*/ 	.short	0x0288
        /*0064*/ 	.byte	0x00, 0xf0, 0x61, 0x03


	//----- nvinfo : EIATTR_KPARAM_INFO
	.align		4
.L_1743:
        /*0068*/ 	.byte	0x04, 0x17
        /*006a*/ 	.short	(.L_1745 - .L_1744)
.L_1744:
        /*006c*/ 	.word	0x00000000
        /*0070*/ 	.short	0x0002
        /*0072*/ 	.short	0x01b0
        /*0074*/ 	.byte	0x00, 0xf0, 0x61, 0x03


	//----- nvinfo : EIATTR_KPARAM_INFO
	.align		4
.L_1745:
        /*0078*/ 	.byte	0x04, 0x17
        /*007a*/ 	.short	(.L_1747 - .L_1746)
.L_1746:
        /*007c*/ 	.word	0x00000000
        /*0080*/ 	.short	0x0001
        /*0082*/ 	.short	0x00d8
        /*0084*/ 	.byte	0x00, 0xf0, 0x61, 0x03


	//----- nvinfo : EIATTR_KPARAM_INFO
	.align		4
.L_1747:
        /*0088*/ 	.byte	0x04, 0x17
        /*008a*/ 	.short	(.L_1749 - .L_1748)
.L_1748:
        /*008c*/ 	.word	0x00000000
        /*0090*/ 	.short	0x0000
        /*0092*/ 	.short	0x0000
        /*0094*/ 	.byte	0x00, 0xf0, 0x61, 0x03


	//----- nvinfo : EIATTR_SPARSE_MMA_MASK
	.align		4
.L_1749:
        /*0098*/ 	.byte	0x03, 0x50
        /*009a*/ 	.short	0x0000


	//----- nvinfo : EIATTR_MAXREG_COUNT
	.align		4
        /*009c*/ 	.byte	0x03, 0x1b
        /*009e*/ 	.short	0x0020


	//----- nvinfo : EIATTR_MERCURY_ISA_VERSION
	.align		4
        /*00a0*/ 	.byte	0x03, 0x5f
        /*00a2*/ 	.short	0x0101


	//----- nvinfo : EIATTR_EXIT_INSTR_OFFSETS
	.align		4
        /*00a4*/ 	.byte	0x04, 0x1c
        /*00a6*/ 	.short	(.L_1751 - .L_1750)


	//   ....[0]....
.L_1750:
        /*00a8*/ 	.word	0x00000070


	//   ....[1]....
        /*00ac*/ 	.word	0x00001a50


	//----- nvinfo : EIATTR_MAX_THREADS
	.align		4
.L_1751:
        /*00b0*/ 	.byte	0x04, 0x05
        /*00b2*/ 	.short	(.L_1753 - .L_1752)
.L_1752:
        /*00b4*/ 	.word	0x00000200
        /*00b8*/ 	.word	0x00000001
        /*00bc*/ 	.word	0x00000001


	//----- nvinfo : EIATTR_CRS_STACK_SIZE
	.align		4
.L_1753:
        /*00c0*/ 	.byte	0x04, 0x1e
        /*00c2*/ 	.short	(.L_1755 - .L_1754)
.L_1754:
        /*00c4*/ 	.word	0x00000000


	//----- nvinfo : EIATTR_CBANK_PARAM_SIZE
	.align		4
.L_1755:
        /*00c8*/ 	.byte	0x03, 0x19
        /*00ca*/ 	.short	0x05f0


	//----- nvinfo : EIATTR_PARAM_CBANK
	.align		4
        /*00cc*/ 	.byte	0x04, 0x0a
        /*00ce*/ 	.short	(.L_1757 - .L_1756)
	.align		4
.L_1756:
        /*00d0*/ 	.word	index@(.nv.constant0._ZN2at6native38_GLOBAL__N__9a469cfd_6_RNN_cu_eca79a6d6kernel18lstm_cell_backwardIffiLi2EEEvNS_4cuda6detail10TensorInfoIT_T1_EES9_S9_S9_S9_S9_S9_S8_S8_)
        /*00d4*/ 	.short	0x0210
        /*00d6*/ 	.short	0x05f0


	//----- nvinfo : EIATTR_SW_WAR
	.align		4
.L_1757:
        /*00d8*/ 	.byte	0x04, 0x36
        /*00da*/ 	.short	(.L_1759 - .L_1758)
.L_1758:
        /*00dc*/ 	.word	0x00000008
.L_1759:


//--------------------- .nv.info._ZN2at6native38_GLOBAL__N__9a469cfd_6_RNN_cu_eca79a6d6kernel18lstm_cell_backwardIffiLi1EEEvNS_4cuda6detail10TensorInfoIT_T1_EES9_S9_S9_S9_S9_S9_S8_S8_ --------------------------
	.section	.nv.info._ZN2at6native38_GLOBAL__N__9a469cfd_6_RNN_cu_eca79a6d6kernel18lstm_cell_backwardIffiLi1EEEvNS_4cuda6detail10TensorInfoIT_T1_EES9_S9_S9_S9_S9_S9_S8_S8_,"",@"SHT_CUDA_INFO"
	.sectionflags	@""
	.align	4


	//----- nvinfo : EIATTR_CUDA_API_VERSION
	.align		4
        /*0000*/ 	.byte	0x04, 0x37
        /*0002*/ 	.short	(.L_1761 - .L_1760)
.L_1760:
        /*0004*/ 	.word	0x00000082


	//----- nvinfo : EIATTR_KPARAM_INFO
	.align		4
.L_1761:
        /*0008*/ 	.byte	0x04, 0x17
        /*000a*/ 	.short	(.L_1763 - .L_1762)
.L_1762:
        /*000c*/ 	.word	0x00000000
        /*0010*/ 	.short	0x0008
        /*0012*/ 	.short	0x05ec
        /*0014*/ 	.byte	0x00, 0xf0, 0x11, 0x00


	//----- nvinfo : EIATTR_KPARAM_INFO
	.align		4
.L_1763:
        /*0018*/ 	.byte	0x04, 0x17
        /*001a*/ 	.short	(.L_1765 - .L_1764)
.L_1764:
        /*001c*/ 	.word	0x00000000
        /*0020*/ 	.short	0x0007
        /*0022*/ 	.short	0x05e8
        /*0024*/ 	.byte	0x00, 0xf0, 0x11, 0x00


	//----- nvinfo : EIATTR_KPARAM_INFO
	.align		4
.L_1765:
        /*0028*/ 	.byte	0x04, 0x17
        /*002a*/ 	.short	(.L_1767 - .L_1766)
.L_1766:
        /*002c*/ 	.word	0x00000000
        /*0030*/ 	.short	0x0006
        /*0032*/ 	.short	0x0510
        /*0034*/ 	.byte	0x00, 0xf0, 0x61, 0x03


	//----- nvinfo : EIATTR_KPARAM_INFO
	.align		4
.L_1767:
        /*0038*/ 	.byte	0x04, 0x17
        /*003a*/ 	.short	(.L_1769 - .L_1768)
.L_1768:
        /*003c*/ 	.word	0x00000000
        /*0040*/ 	.short	0x0005
        /*0042*/ 	.short	0x0438
        /*0044*/ 	.byte	0x00, 0xf0, 0x61, 0x03


	//----- nvinfo : EIATTR_KPARAM_INFO
	.align		4
.L_1769:
        /*0048*/ 	.byte	0x04, 0x17
        /*004a*/ 	.short	(.L_1771 - .L_1770)
.L_1770:
        /*004c*/ 	.word	0x00000000
        /*0050*/ 	.short	0x0004
        /*0052*/ 	.short	0x0360
        /*0054*/ 	.byte	0x00, 0xf0, 0x61, 0x03


	//----- nvinfo : EIATTR_KPARAM_INFO
	.align		4
.L_1771:
        /*0058*/ 	.byte	0x04, 0x17
        /*005a*/ 	.short	(.L_1773 - .L_1772)
.L_1772:
        /*005c*/ 	.word	0x00000000
        /*0060*/ 	.short	0x0003
        /*0062*/ 	.short	0x0288
        /*0064*/ 	.byte	0x00, 0xf0, 0x61, 0x03


	//----- nvinfo : EIATTR_KPARAM_INFO
	.align		4
.L_1773:
        /*0068*/ 	.byte	0x04, 0x17
        /*006a*/ 	.short	(.L_1775 - .L_1774)
.L_1774:
        /*006c*/ 	.word	0x00000000
        /*0070*/ 	.short	0x0002
        /*0072*/ 	.short	0x01b0
        /*0074*/ 	.byte	0x00, 0xf0, 0x61, 0x03


	//----- nvinfo : EIATTR_KPARAM_INFO
	.align		4
.L_1775:
        /*0078*/ 	.byte	0x04, 0x17
        /*007a*/ 	.short	(.L_1777 - .L_1776)
.L_1776:
        /*007c*/ 	.word	0x00000000
        /*0080*/ 	.short	0x0001
        /*0082*/ 	.short	0x00d8
        /*0084*/ 	.byte	0x00, 0xf0, 0x61, 0x03


	//----- nvinfo : EIATTR_KPARAM_INFO
	.align		4
.L_1777:
        /*0088*/ 	.byte	0x04, 0x17
        /*008a*/ 	.short	(.L_1779 - .L_1778)
.L_1778:
        /*008c*/ 	.word	0x00000000
        /*0090*/ 	.short	0x0000
        /*0092*/ 	.short	0x0000
        /*0094*/ 	.byte	0x00, 0xf0, 0x61, 0x03


	//----- nvinfo : EIATTR_SPARSE_MMA_MASK
	.align		4
.L_1779:
        /*0098*/ 	.byte	0x03, 0x50
        /*009a*/ 	.short	0x0000


	//----- nvinfo : EIATTR_MAXREG_COUNT
	.align		4
        /*009c*/ 	.byte	0x03, 0x1b
        /*009e*/ 	.short	0x0020


	//----- nvinfo : EIATTR_MERCURY_ISA_VERSION
	.align		4
        /*00a0*/ 	.byte	0x03, 0x5f
        /*00a2*/ 	.short	0x0101


	//----- nvinfo : EIATTR_EXIT_INSTR_OFFSETS
	.align		4
        /*00a4*/ 	.byte	0x04, 0x1c
        /*00a6*/ 	.short	(.L_1781 - .L_1780)


	//   ....[0]....
.L_1780:
        /*00a8*/ 	.word	0x00000070


	//   ....[1]....
        /*00ac*/ 	.word	0x000007c0


	//   ....[2]....
        /*00b0*/ 	.word	0x00000e50


	//----- nvinfo : EIATTR_MAX_THREADS
	.align		4
.L_1781:
        /*00b4*/ 	.byte	0x04, 0x05
        /*00b6*/ 	.short	(.L_1783 - .L_1782)
.L_1782:
        /*00b8*/ 	.word	0x00000200
        /*00bc*/ 	.word	0x00000001
        /*00c0*/ 	.word	0x00000001


	//----- nvinfo : EIATTR_CRS_STACK_SIZE
	.align		4
.L_1783:
        /*00c4*/ 	.byte	0x04, 0x1e
        /*00c6*/ 	.short	(.L_1785 - .L_1784)
.L_1784:
        /*00c8*/ 	.word	0x00000000


	//----- nvinfo : EIATTR_CBANK_PARAM_SIZE
	.align		4
.L_1785:
        /*00cc*/ 	.byte	0x03, 0x19
        /*00ce*/ 	.short	0x05f0


	//----- nvinfo : EIATTR_PARAM_CBANK
	.align		4
        /*00d0*/ 	.byte	0x04, 0x0a
        /*00d2*/ 	.short	(.L_1787 - .L_1786)
	.align		4
.L_1786:
        /*00d4*/ 	.word	index@(.nv.constant0._ZN2at6native38_GLOBAL__N__9a469cfd_6_RNN_cu_eca79a6d6kernel18lstm_cell_backwardIffiLi1EEEvNS_4cuda6detail10TensorInfoIT_T1_EES9_S9_S9_S9_S9_S9_S8_S8_)
        /*00d8*/ 	.short	0x0210
        /*00da*/ 	.short	0x05f0


	//----- nvinfo : EIATTR_SW_WAR
	.align		4
.L_1787:
        /*00dc*/ 	.byte	0x04, 0x36
        /*00de*/ 	.short	(.L_1789 - .L_1788)
.L_1788:
        /*00e0*/ 	.word	0x00000008
.L_1789:


//--------------------- .nv.info._ZN2at6native38_GLOBAL__N__9a469cfd_6_RNN_cu_eca79a6d6kernel18lstm_cell_backwardIddlLi2EEEvNS_4cuda6detail10TensorInfoIT_T1_EES9_S9_S9_S9_S9_S9_S8_S8_ --------------------------
	.section	.nv.info._ZN2at6native38_GLOBAL__N__9a469cfd_6_RNN_cu_eca79a6d6kernel18lstm_cell_backwardIddlLi2EEEvNS_4cuda6detail10TensorInfoIT_T1_EES9_S9_S9_S9_S9_S9_S8_S8_,"",@"SHT_CUDA_INFO"
	.sectionflags	@""
	.align	4


	//----- nvinfo : EIATTR_CUDA_API_VERSION
	.align		4
        /*0000*/ 	.byte	0x04, 0x37
        /*0002*/ 	.short	(.L_1791 - .L_1790)
.L_1790:
        /*0004*/ 	.word	0x00000082


	//----- nvinfo : EIATTR_KPARAM_INFO
	.align		4
.L_1791:
        /*0008*/ 	.byte	0x04, 0x17
        /*000a*/ 	.short	(.L_1793 - .L_1792)
.L_1792:
        /*000c*/ 	.word	0x00000000
        /*0010*/ 	.short	0x0008
        /*0012*/ 	.short	0x0b68
        /*0014*/ 	.byte	0x00, 0xf0, 0x21, 0x00


	//----- nvinfo : EIATTR_KPARAM_INFO
	.align		4
.L_1793:
        /*0018*/ 	.byte	0x04, 0x17
        /*001a*/ 	.short	(.L_1795 - .L_1794)
.L_1794:
        /*001c*/ 	.word	0x00000000
        /*0020*/ 	.short	0x0007
        /*0022*/ 	.short	0x0b60
        /*0024*/ 	.byte	0x00, 0xf0, 0x21, 0x00


	//----- nvinfo : EIATTR_KPARAM_INFO
	.align		4
.L_1795:
        /*0028*/ 	.byte	0x04, 0x17
        /*002a*/ 	.short	(.L_1797 - .L_1796)
.L_1796:
        /*002c*/ 	.word	0x00000000
        /*0030*/ 	.short	0x0006
        /*0032*/ 	.short	0x09c0
        /*0034*/ 	.byte	0x00, 0xf0, 0x81, 0x06


	//----- nvinfo : EIATTR_KPARAM_INFO
	.align		4
.L_1797:
        /*0038*/ 	.byte	0x04, 0x17
        /*003a*/ 	.short	(.L_1799 - .L_1798)
.L_1798:
        /*003c*/ 	.word	0x00000000
        /*0040*/ 	.short	0x0005
        /*0042*/ 	.short	0x0820
        /*0044*/ 	.byte	0x00, 0xf0, 0x81, 0x06


	//----- nvinfo : EIATTR_KPARAM_INFO
	.align		4
.L_1799:
        /*0048*/ 	.byte	0x04, 0x17
        /*004a*/ 	.short	(.L_1801 - .L_1800)
.L_1800:
        /*004c*/ 	.word	0x00000000
        /*0050*/ 	.short	0x0004
        /*0052*/ 	.short	0x0680
        /*0054*/ 	.byte	0x00, 0xf0, 0x81, 0x06


	//----- nvinfo : EIATTR_KPARAM_INFO
	.align		4
.L_1801:
        /*0058*/ 	.byte	0x04, 0x17
        /*005a*/ 	.short	(.L_1803 - .L_1802)
.L_1802:
        /*005c*/ 	.word	0x00000000
        /*0060*/ 	.short	0x0003
        /*0062*/ 	.short	0x04e0
        /*0064*/ 	.byte	0x00, 0xf0, 0x81, 0x06


	//----- nvinfo : EIATTR_KPARAM_INFO
	.align		4
.L_1803:
        /*0068*/ 	.byte	0x04, 0x17
        /*006a*/ 	.short	(.L_1805 - .L_1804)
.L_1804:
        /*006c*/ 	.word	0x00000000
        /*0070*/ 	.short	0x0002
        /*0072*/ 	.short	0x0340
        /*0074*/ 	.byte	0x00, 0xf0, 0x81, 0x06


	//----- nvinfo : EIATTR_KPARAM_INFO
	.align		4
.L_1805:
        /*0078*/ 	.byte	0x04, 0x17
        /*007a*/ 	.short	(.L_1807 - .L_1806)
.L_1806:
        /*007c*/ 	.word	0x00000000
        /*0080*/ 	.short	0x0001
        /*0082*/ 	.short	0x01a0
        /*0084*/ 	.byte	0x00, 0xf0, 0x81, 0x06


	//----- nvinfo : EIATTR_KPARAM_INFO
	.align		4
.L_1807:
        /*0088*/ 	.byte	0x04, 0x17
        /*008a*/ 	.short	(.L_1809 - .L_1808)
.L_1808:
        /*008c*/ 	.word	0x00000000
        /*0090*/ 	.short	0x0000
        /*0092*/ 	.short	0x0000
        /*0094*/ 	.byte	0x00, 0xf0, 0x81, 0x06


	//----- nvinfo : EIATTR_SPARSE_MMA_MASK
	.align		4
.L_1809:
        /*0098*/ 	.byte	0x03, 0x50
        /*009a*/ 	.short	0x0000


	//----- nvinfo : EIATTR_MAXREG_COUNT
	.align		4
        /*009c*/ 	.byte	0x03, 0x1b
        /*009e*/ 	.short	0x0020


	//----- nvinfo : EIATTR_ANNOTATIONS
	.align		4
        /*00a0*/ 	.byte	0x04, 0x55
        /*00a2*/ 	.short	(.L_1811 - .L_1810)


	//   ....[0]....
.L_1810:
        /* <DEDUP_REMOVED lines=12> */


	//----- nvinfo : EIATTR_MERCURY_ISA_VERSION
	.align		4
.L_1811:
        /*014c*/ 	.byte	0x03, 0x5f
        /*014e*/ 	.short	0x0101


	//----- nvinfo : EIATTR_EXIT_INSTR_OFFSETS
	.align		4
        /*0150*/ 	.byte	0x04, 0x1c
        /*0152*/ 	.short	(.L_1813 - .L_1812)


	//   ....[0]....
.L_1812:
        /*0154*/ 	.word	0x00000090


	//   ....[1]....
        /*0158*/ 	.word	0x00003ea0


	//----- nvinfo : EIATTR_MAX_THREADS
	.align		4
.L_1813:
        /*015c*/ 	.byte	0x04, 0x05
        /*015e*/ 	.short	(.L_1815 - .L_1814)
.L_1814:
        /*0160*/ 	.word	0x00000200
        /*0164*/ 	.word	0x00000001
        /*0168*/ 	.word	0x00000001


	//----- nvinfo : EIATTR_CRS_STACK_SIZE
	.align		4
.L_1815:
        /*016c*/ 	.byte	0x04, 0x1e
        /*016e*/ 	.short	(.L_1817 - .L_1816)
.L_1816:
        /*0170*/ 	.word	0x00000000


	//----- nvinfo : EIATTR_CBANK_PARAM_SIZE
	.align		4
.L_1817:
        /*0174*/ 	.byte	0x03, 0x19
        /*0176*/ 	.short	0x0b70


	//----- nvinfo : EIATTR_PARAM_CBANK
	.align		4
        /*0178*/ 	.byte	0x04, 0x0a
        /*017a*/ 	.short	(.L_1819 - .L_1818)
	.align		4
.L_1818:
        /*017c*/ 	.word	index@(.nv.constant0._ZN2at6native38_GLOBAL__N__9a469cfd_6_RNN_cu_eca79a6d6kernel18lstm_cell_backwardIddlLi2EEEvNS_4cuda6detail10TensorInfoIT_T1_EES9_S9_S9_S9_S9_S9_S8_S8_)
        /*0180*/ 	.short	0x0210
        /*0182*/ 	.short	0x0b70


	//----- nvinfo : EIATTR_SW_WAR
	.align		4
.L_1819:
        /*0184*/ 	.byte	0x04, 0x36
        /*0186*/ 	.short	(.L_1821 - .L_1820)
.L_1820:
        /*0188*/ 	.word	0x00000008
.L_1821:


//--------------------- .nv.info._ZN2at6native38_GLOBAL__N__9a469cfd_6_RNN_cu_eca79a6d6kernel18lstm_cell_backwardIddlLi1EEEvNS_4cuda6detail10TensorInfoIT_T1_EES9_S9_S9_S9_S9_S9_S8_S8_ --------------------------
	.section	.nv.info._ZN2at6native38_GLOBAL__N__9a469cfd_6_RNN_cu_eca79a6d6kernel18lstm_cell_backwardIddlLi1EEEvNS_4cuda6detail10TensorInfoIT_T1_EES9_S9_S9_S9_S9_S9_S8_S8_,"",@"SHT_CUDA_INFO"
	.sectionflags	@""
	.align	4


	//----- nvinfo : EIATTR_CUDA_API_VERSION
	.align		4
        /*0000*/ 	.byte	0x04, 0x37
        /*0002*/ 	.short	(.L_1823 - .L_1822)
.L_1822:
        /*0004*/ 	.word	0x00000082


	//----- nvinfo : EIATTR_KPARAM_INFO
	.align		4
.L_1823:
        /*0008*/ 	.byte	0x04, 0x17
        /*000a*/ 	.short	(.L_1825 - .L_1824)
.L_1824:
        /*000c*/ 	.word	0x00000000
        /*0010*/ 	.short	0x0008
        /*0012*/ 	.short	0x0b68
        /*0014*/ 	.byte	0x00, 0xf0, 0x21, 0x00


	//----- nvinfo : EIATTR_KPARAM_INFO
	.align		4
.L_1825:
        /*0018*/ 	.byte	0x04, 0x17
        /*001a*/ 	.short	(.L_1827 - .L_1826)
.L_1826:
        /*001c*/ 	.word	0x00000000
        /*0020*/ 	.short	0x0007
        /*0022*/ 	.short	0x0b60
        /*0024*/ 	.byte	0x00, 0xf0, 0x21, 0x00


	//----- nvinfo : EIATTR_KPARAM_INFO
	.align		4
.L_1827:
        /*0028*/ 	.byte	0x04, 0x17
        /*002a*/ 	.short	(.L_1829 - .L_1828)
.L_1828:
        /*002c*/ 	.word	0x00000000
        /*0030*/ 	.short	0x0006
        /*0032*/ 	.short	0x09c0
        /*0034*/ 	.byte	0x00, 0xf0, 0x81, 0x06


	//----- nvinfo : EIATTR_KPARAM_INFO
	.align		4
.L_1829:
        /*0038*/ 	.byte	0x04, 0x17
        /*003a*/ 	.short	(.L_1831 - .L_1830)
.L_1830:
        /*003c*/ 	.word	0x00000000
        /*0040*/ 	.short	0x0005
        /*0042*/ 	.short	0x0820
        /*0044*/ 	.byte	0x00, 0xf0, 0x81, 0x06


	//----- nvinfo : EIATTR_KPARAM_INFO
	.align		4
.L_1831:
        /*0048*/ 	.byte	0x04, 0x17
        /*004a*/ 	.short	(.L_1833 - .L_1832)
.L_1832:
        /*004c*/ 	.word	0x00000000
        /*0050*/ 	.short	0x0004
        /*0052*/ 	.short	0x0680
        /*0054*/ 	.byte	0x00, 0xf0, 0x81, 0x06


	//----- nvinfo : EIATTR_KPARAM_INFO
	.align		4
.L_1833:
        /*0058*/ 	.byte	0x04, 0x17
        /*005a*/ 	.short	(.L_1835 - .L_1834)
.L_1834:
        /*005c*/ 	.word	0x00000000
        /*0060*/ 	.short	0x0003
        /*0062*/ 	.short	0x04e0
        /*0064*/ 	.byte	0x00, 0xf0, 0x81, 0x06


	//----- nvinfo : EIATTR_KPARAM_INFO
	.align		4
.L_1835:
        /*0068*/ 	.byte	0x04, 0x17
        /*006a*/ 	.short	(.L_1837 - .L_1836)
.L_1836:
        /*006c*/ 	.word	0x00000000
        /*0070*/ 	.short	0x0002
        /*0072*/ 	.short	0x0340
        /*0074*/ 	.byte	0x00, 0xf0, 0x81, 0x06


	//----- nvinfo : EIATTR_KPARAM_INFO
	.align		4
.L_1837:
        /*0078*/ 	.byte	0x04, 0x17
        /*007a*/ 	.short	(.L_1839 - .L_1838)
.L_1838:
        /*007c*/ 	.word	0x00000000
        /*0080*/ 	.short	0x0001
        /*0082*/ 	.short	0x01a0
        /*0084*/ 	.byte	0x00, 0xf0, 0x81, 0x06


	//----- nvinfo : EIATTR_KPARAM_INFO
	.align		4
.L_1839:
        /*0088*/ 	.byte	0x04, 0x17
        /*008a*/ 	.short	(.L_1841 - .L_1840)
.L_1840:
        /*008c*/ 	.word	0x00000000
        /*0090*/ 	.short	0x0000
        /*0092*/ 	.short	0x0000
        /*0094*/ 	.byte	0x00, 0xf0, 0x81, 0x06


	//----- nvinfo : EIATTR_SPARSE_MMA_MASK
	.align		4
.L_1841:
        /*0098*/ 	.byte	0x03, 0x50
        /*009a*/ 	.short	0x0000


	//----- nvinfo : EIATTR_MAXREG_COUNT
	.align		4
        /*009c*/ 	.byte	0x03, 0x1b
        /*009e*/ 	.short	0x0020


	//----- nvinfo : EIATTR_ANNOTATIONS
	.align		4
        /*00a0*/ 	.byte	0x04, 0x55
        /*00a2*/ 	.short	(.L_1843 - .L_1842)


	//   ....[0]....
.L_1842:
        /* <DEDUP_REMOVED lines=35> */


	//----- nvinfo : EIATTR_MERCURY_ISA_VERSION
	.align		4
.L_1843:
        /*02c4*/ 	.byte	0x03, 0x5f
        /*02c6*/ 	.short	0x0101


	//----- nvinfo : EIATTR_EXIT_INSTR_OFFSETS
	.align		4
        /*02c8*/ 	.byte	0x04, 0x1c
        /*02ca*/ 	.short	(.L_1845 - .L_1844)


	//   ....[0]....
.L_1844:
        /*02cc*/ 	.word	0x00000090


	//   ....[1]....
        /*02d0*/ 	.word	0x000017c0


	//   ....[2]....
        /*02d4*/ 	.word	0x00002ca0


	//----- nvinfo : EIATTR_MAX_THREADS
	.align		4
.L_1845:
        /*02d8*/ 	.byte	0x04, 0x05
        /*02da*/ 	.short	(.L_1847 - .L_1846)
.L_1846:
        /*02dc*/ 	.word	0x00000200
        /*02e0*/ 	.word	0x00000001
        /*02e4*/ 	.word	0x00000001


	//----- nvinfo : EIATTR_CRS_STACK_SIZE
	.align		4
.L_1847:
        /*02e8*/ 	.byte	0x04, 0x1e
        /*02ea*/ 	.short	(.L_1849 - .L_1848)
.L_1848:
        /*02ec*/ 	.word	0x00000000


	//----- nvinfo : EIATTR_CBANK_PARAM_SIZE
	.align		4
.L_1849:
        /*02f0*/ 	.byte	0x03, 0x19
        /*02f2*/ 	.short	0x0b70


	//----- nvinfo : EIATTR_PARAM_CBANK
	.align		4
        /*02f4*/ 	.byte	0x04, 0x0a
        /*02f6*/ 	.short	(.L_1851 - .L_1850)
	.align		4
.L_1850:
        /*02f8*/ 	.word	index@(.nv.constant0._ZN2at6native38_GLOBAL__N__9a469cfd_6_RNN_cu_eca79a6d6kernel18lstm_cell_backwardIddlLi1EEEvNS_4cuda6detail10TensorInfoIT_T1_EES9_S9_S9_S9_S9_S9_S8_S8_)
        /*02fc*/ 	.short	0x0210
        /*02fe*/ 	.short	0x0b70


	//----- nvinfo : EIATTR_SW_WAR
	.align		4
.L_1851:
        /*0300*/ 	.byte	0x04, 0x36
        /*0302*/ 	.short	(.L_1853 - .L_1852)
.L_1852:
        /*0304*/ 	.word	0x00000008
.L_1853:


//--------------------- .nv.info._ZN2at6native38_GLOBAL__N__9a469cfd_6_RNN_cu_eca79a6d6kernel18lstm_cell_backwardIddiLi2EEEvNS_4cuda6detail10TensorInfoIT_T1_EES9_S9_S9_S9_S9_S9_S8_S8_ --------------------------
	.section	.nv.info._ZN2at6native38_GLOBAL__N__9a469cfd_6_RNN_cu_eca79a6d6kernel18lstm_cell_backwardIddiLi2EEEvNS_4cuda6detail10TensorInfoIT_T1_EES9_S9_S9_S9_S9_S9_S8_S8_,"",@"SHT_CUDA_INFO"
	.sectionflags	@""
	.align	4


	//----- nvinfo : EIATTR_CUDA_API_VERSION
	.align		4
        /*0000*/ 	.byte	0x04, 0x37
        /*0002*/ 	.short	(.L_1855 - .L_1854)
.L_1854:
        /*0004*/ 	.word	0x00000082


	//----- nvinfo : EIATTR_KPARAM_INFO
	.align		4
.L_1855:
        /*0008*/ 	.byte	0x04, 0x17
        /*000a*/ 	.short	(.L_1857 - .L_1856)
.L_1856:
        /*000c*/ 	.word	0x00000000
        /*0010*/ 	.short	0x0008
        /*0012*/ 	.short	0x05ec
        /*0014*/ 	.byte	0x00, 0xf0, 0x11, 0x00


	//----- nvinfo : EIATTR_KPARAM_INFO
	.align		4
.L_1857:
        /*0018*/ 	.byte	0x04, 0x17
        /*001a*/ 	.short	(.L_1859 - .L_1858)
.L_1858:
        /*001c*/ 	.word	0x00000000
        /*0020*/ 	.short	0x0007
        /*0022*/ 	.short	0x05e8
        /*0024*/ 	.byte	0x00, 0xf0, 0x11, 0x00


	//----- nvinfo : EIATTR_KPARAM_INFO
	.align		4
.L_1859:
        /*0028*/ 	.byte	0x04, 0x17
        /*002a*/ 	.short	(.L_1861 - .L_1860)
.L_1860:
        /*002c*/ 	.word	0x00000000
        /*0030*/ 	.short	0x0006
        /*0032*/ 	.short	0x0510
        /*0034*/ 	.byte	0x00, 0xf0, 0x61, 0x03


	//----- nvinfo : EIATTR_KPARAM_INFO
	.align		4
.L_1861:
        /*0038*/ 	.byte	0x04, 0x17
        /*003a*/ 	.short	(.L_1863 - .L_1862)
.L_1862:
        /*003c*/ 	.word	0x00000000
        /*0040*/ 	.short	0x0005
        /*0042*/ 	.short	0x0438
        /*0044*/ 	.byte	0x00, 0xf0, 0x61, 0x03


	//----- nvinfo : EIATTR_KPARAM_INFO
	.align		4
.L_1863:
        /*0048*/ 	.byte	0x04, 0x17
        /*004a*/ 	.short	(.L_1865 - .L_1864)
.L_1864:
        /*004c*/ 	.word	0x00000000
        /*0050*/ 	.short	0x0004
        /*0052*/ 	.short	0x0360
        /*0054*/ 	.byte	0x00, 0xf0, 0x61, 0x03


	//----- nvinfo : EIATTR_KPARAM_INFO
	.align		4
.L_1865:
        /*0058*/ 	.byte	0x04, 0x17
        /*005a*/ 	.short	(.L_1867 - .L_1866)
.L_1866:
        /*005c*/ 	.word	0x00000000
        /*0060*/ 	.short	0x0003
        /*0062*/ 	.short	0x0288
        /*0064*/ 	.byte	0x00, 0xf0, 0x61, 0x03


	//----- nvinfo : EIATTR_KPARAM_INFO
	.align		4
.L_1867:
        /*0068*/ 	.byte	0x04, 0x17
        /*006a*/ 	.short	(.L_1869 - .L_1868)
.L_1868:
        /*006c*/ 	.word	0x00000000
        /*0070*/ 	.short	0x0002
        /*0072*/ 	.short	0x01b0
        /*0074*/ 	.byte	0x00, 0xf0, 0x61, 0x03


	//----- nvinfo : EIATTR_KPARAM_INFO
	.align		4
.L_1869:
        /*0078*/ 	.byte	0x04, 0x17
        /*007a*/ 	.short	(.L_1871 - .L_1870)
.L_1870:
        /*007c*/ 	.word	0x00000000
        /*0080*/ 	.short	0x0001
        /*0082*/ 	.short	0x00d8
        /*0084*/ 	.byte	0x00, 0xf0, 0x61, 0x03


	//----- nvinfo : EIATTR_KPARAM_INFO
	.align		4
.L_1871:
        /*0088*/ 	.byte	0x04, 0x17
        /*008a*/ 	.short	(.L_1873 - .L_1872)
.L_1872:
        /*008c*/ 	.word	0x00000000
        /*0090*/ 	.short	0x0000
        /*0092*/ 	.short	0x0000
        /*0094*/ 	.byte	0x00, 0xf0, 0x61, 0x03


	//----- nvinfo : EIATTR_SPARSE_MMA_MASK
	.align		4
.L_1873:
        /*0098*/ 	.byte	0x03, 0x50
        /*009a*/ 	.short	0x0000


	//----- nvinfo : EIATTR_MAXREG_COUNT
	.align		4
        /*009c*/ 	.byte	0x03, 0x1b
        /*009e*/ 	.short	0x0020


	//----- nvinfo : EIATTR_ANNOTATIONS
	.align		4
        /*00a0*/ 	.byte	0x04, 0x55
        /*00a2*/ 	.short	(.L_1875 - .L_1874)


	//   ....[0]....
.L_1874:
        /*00a4*/ 	.word	0x00000001
        /*00a8*/ 	.byte	0x70, 0x02, 0x00, 0x00, 0x01, 0x00, 0x00, 0x00, 0x80, 0x02, 0x00, 0x00, 0x01, 0x00, 0x00, 0x00
        /*00b8*/ 	.byte	0x50, 0x0e, 0x00, 0x00, 0x01, 0x00, 0x00, 0x00, 0x80, 0x14, 0x00, 0x00, 0x01, 0x00, 0x00, 0x00
        /*00c8*/ 	.byte	0x90, 0x1f, 0x00, 0x00, 0x01, 0x00, 0x00, 0x00, 0x30, 0x20, 0x00, 0x00


	//----- nvinfo : EIATTR_MERCURY_ISA_VERSION
	.align		4
.L_1875:
        /*00d4*/ 	.byte	0x03, 0x5f
        /*00d6*/ 	.short	0x0101


	//----- nvinfo : EIATTR_EXIT_INSTR_OFFSETS
	.align		4
        /*00d8*/ 	.byte	0x04, 0x1c
        /*00da*/ 	.short	(.L_1877 - .L_1876)


	//   ....[0]....
.L_1876:
        /*00dc*/ 	.word	0x00000080


	//   ....[1]....
        /*00e0*/ 	.word	0x00002190


	//----- nvinfo : EIATTR_MAX_THREADS
	.align		4
.L_1877:
        /*00e4*/ 	.byte	0x04, 0x05
        /*00e6*/ 	.short	(.L_1879 - .L_1878)
.L_1878:
        /*00e8*/ 	.word	0x00000200
        /*00ec*/ 	.word	0x00000001
        /*00f0*/ 	.word	0x00000001


	//----- nvinfo : EIATTR_CRS_STACK_SIZE
	.align		4
.L_1879:
        /*00f4*/ 	.byte	0x04, 0x1e
        /*00f6*/ 	.short	(.L_1881 - .L_1880)
.L_1880:
        /*00f8*/ 	.word	0x00000000


	//----- nvinfo : EIATTR_CBANK_PARAM_SIZE
	.align		4
.L_1881:
        /*00fc*/ 	.byte	0x03, 0x19
        /*00fe*/ 	.short	0x05f0


	//----- nvinfo : EIATTR_PARAM_CBANK
	.align		4
        /*0100*/ 	.byte	0x04, 0x0a
        /*0102*/ 	.short	(.L_1883 - .L_1882)
	.align		4
.L_1882:
        /*0104*/ 	.word	index@(.nv.constant0._ZN2at6native38_GLOBAL__N__9a469cfd_6_RNN_cu_eca79a6d6kernel18lstm_cell_backwardIddiLi2EEEvNS_4cuda6detail10TensorInfoIT_T1_EES9_S9_S9_S9_S9_S9_S8_S8_)
        /*0108*/ 	.short	0x0210
        /*010a*/ 	.short	0x05f0


	//----- nvinfo : EIATTR_SW_WAR
	.align		4
.L_1883:
        /*010c*/ 	.byte	0x04, 0x36
        /*010e*/ 	.short	(.L_1885 - .L_1884)
.L_1884:
        /*0110*/ 	.word	0x00000008
.L_1885:


//--------------------- .nv.info._ZN2at6native38_GLOBAL__N__9a469cfd_6_RNN_cu_eca79a6d6kernel18lstm_cell_backwardIddiLi1EEEvNS_4cuda6detail10TensorInfoIT_T1_EES9_S9_S9_S9_S9_S9_S8_S8_ --------------------------
	.section	.nv.info._ZN2at6native38_GLOBAL__N__9a469cfd_6_RNN_cu_eca79a6d6kernel18lstm_cell_backwardIddiLi1EEEvNS_4cuda6detail10TensorInfoIT_T1_EES9_S9_S9_S9_S9_S9_S8_S8_,"",@"SHT_CUDA_INFO"
	.sectionflags	@""
	.align	4


	//----- nvinfo : EIATTR_CUDA_API_VERSION
	.align		4
        /*0000*/ 	.byte	0x04, 0x37
        /*0002*/ 	.short	(.L_1887 - .L_1886)
.L_1886:
        /*0004*/ 	.word	0x00000082


	//----- nvinfo : EIATTR_KPARAM_INFO
	.align		4
.L_1887:
        /*0008*/ 	.byte	0x04, 0x17
        /*000a*/ 	.short	(.L_1889 - .L_1888)
.L_1888:
        /*000c*/ 	.word	0x00000000
        /*0010*/ 	.short	0x0008
        /*0012*/ 	.short	0x05ec
        /*0014*/ 	.byte	0x00, 0xf0, 0x11, 0x00


	//----- nvinfo : EIATTR_KPARAM_INFO
	.align		4
.L_1889:
        /*0018*/ 	.byte	0x04, 0x17
        /*001a*/ 	.short	(.L_1891 - .L_1890)
.L_1890:
        /*001c*/ 	.word	0x00000000
        /*0020*/ 	.short	0x0007
        /*0022*/ 	.short	0x05e8
        /*0024*/ 	.byte	0x00, 0xf0, 0x11, 0x00


	//----- nvinfo : EIATTR_KPARAM_INFO
	.align		4
.L_1891:
        /*0028*/ 	.byte	0x04, 0x17
        /*002a*/ 	.short	(.L_1893 - .L_1892)
.L_1892:
        /*002c*/ 	.word	0x00000000
        /*0030*/ 	.short	0x0006
        /*0032*/ 	.short	0x0510
        /*0034*/ 	.byte	0x00, 0xf0, 0x61, 0x03


	//----- nvinfo : EIATTR_KPARAM_INFO
	.align		4
.L_1893:
        /*0038*/ 	.byte	0x04, 0x17
        /*003a*/ 	.short	(.L_1895 - .L_1894)
.L_1894:
        /*003c*/ 	.word	0x00000000
        /*0040*/ 	.short	0x0005
        /*0042*/ 	.short	0x0438
        /*0044*/ 	.byte	0x00, 0xf0, 0x61, 0x03


	//----- nvinfo : EIATTR_KPARAM_INFO
	.align		4
.L_1895:
        /*0048*/ 	.byte	0x04, 0x17
        /*004a*/ 	.short	(.L_1897 - .L_1896)
.L_1896:
        /*004c*/ 	.word	0x00000000
        /*0050*/ 	.short	0x0004
        /*0052*/ 	.short	0x0360
        /*0054*/ 	.byte	0x00, 0xf0, 0x61, 0x03


	//----- nvinfo : EIATTR_KPARAM_INFO
	.align		4
.L_1897:
        /*0058*/ 	.byte	0x04, 0x17
        /*005a*/ 	.short	(.L_1899 - .L_1898)
.L_1898:
        /*005c*/ 	.word	0x00000000
        /*0060*/ 	.short	0x0003
        /*0062*/ 	.short	0x0288
        /*0064*/ 	.byte	0x00, 0xf0, 0x61, 0x03


	//----- nvinfo : EIATTR_KPARAM_INFO
	.align		4
.L_1899:
        /*0068*/ 	.byte	0x04, 0x17
        /*006a*/ 	.short	(.L_1901 - .L_1900)
.L_1900:
        /*006c*/ 	.word	0x00000000
        /*0070*/ 	.short	0x0002
        /*0072*/ 	.short	0x01b0
        /*0074*/ 	.byte	0x00, 0xf0, 0x61, 0x03


	//----- nvinfo : EIATTR_KPARAM_INFO
	.align		4
.L_1901:
        /*0078*/ 	.byte	0x04, 0x17
        /*007a*/ 	.short	(.L_1903 - .L_1902)
.L_1902:
        /*007c*/ 	.word	0x00000000
        /*0080*/ 	.short	0x0001
        /*0082*/ 	.short	0x00d8
        /*0084*/ 	.byte	0x00, 0xf0, 0x61, 0x03


	//----- nvinfo : EIATTR_KPARAM_INFO
	.align		4
.L_1903:
        /*0088*/ 	.byte	0x04, 0x17
        /*008a*/ 	.short	(.L_1905 - .L_1904)
.L_1904:
        /*008c*/ 	.word	0x00000000
        /*0090*/ 	.short	0x0000
        /*0092*/ 	.short	0x0000
        /*0094*/ 	.byte	0x00, 0xf0, 0x61, 0x03


	//----- nvinfo : EIATTR_SPARSE_MMA_MASK
	.align		4
.L_1905:
        /*0098*/ 	.byte	0x03, 0x50
        /*009a*/ 	.short	0x0000


	//----- nvinfo : EIATTR_MAXREG_COUNT
	.align		4
        /*009c*/ 	.byte	0x03, 0x1b
        /*009e*/ 	.short	0x0020


	//----- nvinfo : EIATTR_MERCURY_ISA_VERSION
	.align		4
        /*00a0*/ 	.byte	0x03, 0x5f
        /*00a2*/ 	.short	0x0101


	//----- nvinfo : EIATTR_EXIT_INSTR_OFFSETS
	.align		4
        /*00a4*/ 	.byte	0x04, 0x1c
        /*00a6*/ 	.short	(.L_1907 - .L_1906)


	//   ....[0]....
.L_1906:
        /*00a8*/ 	.word	0x00000070


	//   ....[1]....
        /*00ac*/ 	.word	0x00000e50


	//   ....[2]....
        /*00b0*/ 	.word	0x00001b90


	//----- nvinfo : EIATTR_MAX_THREADS
	.align		4
.L_1907:
        /*00b4*/ 	.byte	0x04, 0x05
        /*00b6*/ 	.short	(.L_1909 - .L_1908)
.L_1908:
        /*00b8*/ 	.word	0x00000200
        /*00bc*/ 	.word	0x00000001
        /*00c0*/ 	.word	0x00000001


	//----- nvinfo : EIATTR_CRS_STACK_SIZE
	.align		4
.L_1909:
        /*00c4*/ 	.byte	0x04, 0x1e
        /*00c6*/ 	.short	(.L_1911 - .L_1910)
.L_1910:
        /*00c8*/ 	.word	0x00000000


	//----- nvinfo : EIATTR_CBANK_PARAM_SIZE
	.align		4
.L_1911:
        /*00cc*/ 	.byte	0x03, 0x19
        /*00ce*/ 	.short	0x05f0


	//----- nvinfo : EIATTR_PARAM_CBANK
	.align		4
        /*00d0*/ 	.byte	0x04, 0x0a
        /*00d2*/ 	.short	(.L_1913 - .L_1912)
	.align		4
.L_1912:
        /*00d4*/ 	.word	index@(.nv.constant0._ZN2at6native38_GLOBAL__N__9a469cfd_6_RNN_cu_eca79a6d6kernel18lstm_cell_backwardIddiLi1EEEvNS_4cuda6detail10TensorInfoIT_T1_EES9_S9_S9_S9_S9_S9_S8_S8_)
        /*00d8*/ 	.short	0x0210
        /*00da*/ 	.short	0x05f0


	//----- nvinfo : EIATTR_SW_WAR
	.align		4
.L_1913:
        /*00dc*/ 	.byte	0x04, 0x36
        /*00de*/ 	.short	(.L_1915 - .L_1914)
.L_1914:
        /*00e0*/ 	.word	0x00000008
.L_1915:


//--------------------- .nv.info._ZN2at6native38_GLOBAL__N__9a469cfd_6_RNN_cu_eca79a6d6kernel17lstm_cell_forwardIN3c108BFloat16EflLi2EEEvNS_4cuda6detail10TensorInfoIT_T1_EESB_SB_SB_SB_SB_SB_SB_SA_SA_ --------------------------
	.section	.nv.info._ZN2at6native38_GLOBAL__N__9a469cfd_6_RNN_cu_eca79a6d6kernel17lstm_cell_forwardIN3c108BFloat16EflLi2EEEvNS_4cuda6detail10TensorInfoIT_T1_EESB_SB_SB_SB_SB_SB_SB_SA_SA_,"",@"SHT_CUDA_INFO"
	.sectionflags	@""
	.align	4


	//----- nvinfo : EIATTR_CUDA_API_VERSION
	.align		4
        /*0000*/ 	.byte	0x04, 0x37
        /*0002*/ 	.short	(.L_1917 - .L_1916)
.L_1916:
        /*0004*/ 	.word	0x00000082


	//----- nvinfo : EIATTR_KPARAM_INFO
	.align		4
.L_1917:
        /*0008*/ 	.byte	0x04, 0x17
        /*000a*/ 	.short	(.L_1919 - .L_1918)
.L_1918:
        /*000c*/ 	.word	0x00000000
        /*0010*/ 	.short	0x0009
        /*0012*/ 	.short	0x0d08
        /*0014*/ 	.byte	0x00, 0xf0, 0x21, 0x00


	//----- nvinfo : EIATTR_KPARAM_INFO
	.align		4
.L_1919:
        /*0018*/ 	.byte	0x04, 0x17
        /*001a*/ 	.short	(.L_1921 - .L_1920)
.L_1920:
        /*001c*/ 	.word	0x00000000
        /*0020*/ 	.short	0x0008
        /*0022*/ 	.short	0x0d00
        /*0024*/ 	.byte	0x00, 0xf0, 0x21, 0x00


	//----- nvinfo : EIATTR_KPARAM_INFO
	.align		4
.L_1921:
        /*0028*/ 	.byte	0x04, 0x17
        /*002a*/ 	.short	(.L_1923 - .L_1922)
.L_1922:
        /*002c*/ 	.word	0x00000000
        /*0030*/ 	.short	0x0007
        /*0032*/ 	.short	0x0b60
        /*0034*/ 	.byte	0x00, 0xf0, 0x81, 0x06


	//----- nvinfo : EIATTR_KPARAM_INFO
	.align		4
.L_1923:
        /*0038*/ 	.byte	0x04, 0x17
        /*003a*/ 	.short	(.L_1925 - .L_1924)
.L_1924:
        /*003c*/ 	.word	0x00000000
        /*0040*/ 	.short	0x0006
        /*0042*/ 	.short	0x09c0
        /*0044*/ 	.byte	0x00, 0xf0, 0x81, 0x06


	//----- nvinfo : EIATTR_KPARAM_INFO
	.align		4
.L_1925:
        /*0048*/ 	.byte	0x04, 0x17
        /*004a*/ 	.short	(.L_1927 - .L_1926)
.L_1926:
        /*004c*/ 	.word	0x00000000
        /*0050*/ 	.short	0x0005
        /*0052*/ 	.short	0x0820
        /*0054*/ 	.byte	0x00, 0xf0, 0x81, 0x06


	//----- nvinfo : EIATTR_KPARAM_INFO
	.align		4
.L_1927:
        /*0058*/ 	.byte	0x04, 0x17
        /*005a*/ 	.short	(.L_1929 - .L_1928)
.L_1928:
        /*005c*/ 	.word	0x00000000
        /*0060*/ 	.short	0x0004
        /*0062*/ 	.short	0x0680
        /*0064*/ 	.byte	0x00, 0xf0, 0x81, 0x06


	//----- nvinfo : EIATTR_KPARAM_INFO
	.align		4
.L_1929:
        /*0068*/ 	.byte	0x04, 0x17
        /*006a*/ 	.short	(.L_1931 - .L_1930)
.L_1930:
        /*006c*/ 	.word	0x00000000
        /*0070*/ 	.short	0x0003
        /*0072*/ 	.short	0x04e0
        /*0074*/ 	.byte	0x00, 0xf0, 0x81, 0x06


	//----- nvinfo : EIATTR_KPARAM_INFO
	.align		4
.L_1931:
        /*0078*/ 	.byte	0x04, 0x17
        /*007a*/ 	.short	(.L_1933 - .L_1932)
.L_1932:
        /*007c*/ 	.word	0x00000000
        /*0080*/ 	.short	0x0002
        /*0082*/ 	.short	0x0340
        /*0084*/ 	.byte	0x00, 0xf0, 0x81, 0x06


	//----- nvinfo : EIATTR_KPARAM_INFO
	.align		4
.L_1933:
        /*0088*/ 	.byte	0x04, 0x17
        /*008a*/ 	.short	(.L_1935 - .L_1934)
.L_1934:
        /*008c*/ 	.word	0x00000000
        /*0090*/ 	.short	0x0001
        /*0092*/ 	.short	0x01a0
        /*0094*/ 	.byte	0x00, 0xf0, 0x81, 0x06


	//----- nvinfo : EIATTR_KPARAM_INFO
	.align		4
.L_1935:
        /*0098*/ 	.byte	0x04, 0x17
        /*009a*/ 	.short	(.L_1937 - .L_1936)
.L_1936:
        /*009c*/ 	.word	0x00000000
        /*00a0*/ 	.short	0x0000
        /*00a2*/ 	.short	0x0000
        /*00a4*/ 	.byte	0x00, 0xf0, 0x81, 0x06


	//----- nvinfo : EIATTR_SPARSE_MMA_MASK
	.align		4
.L_1937:
        /*00a8*/ 	.byte	0x03, 0x50
        /*00aa*/ 	.short	0x0000


	//----- nvinfo : EIATTR_MAXREG_COUNT
	.align		4
        /*00ac*/ 	.byte	0x03, 0x1b
        /*00ae*/ 	.short	0x0020


	//----- nvinfo : EIATTR_ANNOTATIONS
	.align		4
        /*00b0*/ 	.byte	0x04, 0x55
        /*00b2*/ 	.short	(.L_1939 - .L_1938)


	//   ....[0]....
.L_1938:
        /* <DEDUP_REMOVED lines=23> */


	//----- nvinfo : EIATTR_MERCURY_ISA_VERSION
	.align		4
.L_1939:
        /*0214*/ 	.byte	0x03, 0x5f
        /*0216*/ 	.short	0x0101


	//----- nvinfo : EIATTR_EXIT_INSTR_OFFSETS
	.align		4
        /*0218*/ 	.byte	0x04, 0x1c
        /*021a*/ 	.short	(.L_1941 - .L_1940)


	//   ....[0]....
.L_1940:
        /*021c*/ 	.word	0x00000090


	//   ....[1]....
        /*0220*/ 	.word	0x00004830


	//----- nvinfo : EIATTR_MAX_THREADS
	.align		4
.L_1941:
        /*0224*/ 	.byte	0x04, 0x05
        /*0226*/ 	.short	(.L_1943 - .L_1942)
.L_1942:
        /*0228*/ 	.word	0x00000200
        /*022c*/ 	.word	0x00000001
        /*0230*/ 	.word	0x00000001


	//----- nvinfo : EIATTR_CRS_STACK_SIZE
	.align		4
.L_1943:
        /*0234*/ 	.byte	0x04, 0x1e
        /*0236*/ 	.short	(.L_1945 - .L_1944)
.L_1944:
        /*0238*/ 	.word	0x00000000


	//----- nvinfo : EIATTR_CBANK_PARAM_SIZE
	.align		4
.L_1945:
        /*023c*/ 	.byte	0x03, 0x19
        /*023e*/ 	.short	0x0d10


	//----- nvinfo : EIATTR_PARAM_CBANK
	.align		4
        /*0240*/ 	.byte	0x04, 0x0a
        /*0242*/ 	.short	(.L_1947 - .L_1946)
	.align		4
.L_1946:
        /*0244*/ 	.word	index@(.nv.constant0._ZN2at6native38_GLOBAL__N__9a469cfd_6_RNN_cu_eca79a6d6kernel17lstm_cell_forwardIN3c108BFloat16EflLi2EEEvNS_4cuda6detail10TensorInfoIT_T1_EESB_SB_SB_SB_SB_SB_SB_SA_SA_)
        /*0248*/ 	.short	0x0210
        /*024a*/ 	.short	0x0d10


	//----- nvinfo : EIATTR_SW_WAR
	.align		4
.L_1947:
        /*024c*/ 	.byte	0x04, 0x36
        /*024e*/ 	.short	(.L_1949 - .L_1948)
.L_1948:
        /*0250*/ 	.word	0x00000008
.L_1949:


//--------------------- .nv.info._ZN2at6native38_GLOBAL__N__9a469cfd_6_RNN_cu_eca79a6d6kernel17lstm_cell_forwardIN3c108BFloat16EflLi1EEEvNS_4cuda6detail10TensorInfoIT_T1_EESB_SB_SB_SB_SB_SB_SB_SA_SA_ --------------------------
	.section	.nv.info._ZN2at6native38_GLOBAL__N__9a469cfd_6_RNN_cu_eca79a6d6kernel17lstm_cell_forwardIN3c108BFloat16EflLi1EEEvNS_4cuda6detail10TensorInfoIT_T1_EESB_SB_SB_SB_SB_SB_SB_SA_SA_,"",@"SHT_CUDA_INFO"
	.sectionflags	@""
	.align	4


	//----- nvinfo : EIATTR_CUDA_API_VERSION
	.align		4
        /*0000*/ 	.byte	0x04, 0x37
        /*0002*/ 	.short	(.L_1951 - .L_1950)
.L_1950:
        /*0004*/ 	.word	0x00000082


	//----- nvinfo : EIATTR_KPARAM_INFO
	.align		4
.L_1951:
        /*0008*/ 	.byte	0x04, 0x17
        /*000a*/ 	.short	(.L_1953 - .L_1952)
.L_1952:
        /*000c*/ 	.word	0x00000000
        /*0010*/ 	.short	0x0009
        /*0012*/ 	.short	0x0d08
        /*0014*/ 	.byte	0x00, 0xf0, 0x21, 0x00


	//----- nvinfo : EIATTR_KPARAM_INFO
	.align		4
.L_1953:
        /*0018*/ 	.byte	0x04, 0x17
        /*001a*/ 	.short	(.L_1955 - .L_1954)
.L_1954:
        /*001c*/ 	.word	0x00000000
        /*0020*/ 	.short	0x0008
        /*0022*/ 	.short	0x0d00
        /*0024*/ 	.byte	0x00, 0xf0, 0x21, 0x00


	//----- nvinfo : EIATTR_KPARAM_INFO
	.align		4
.L_1955:
        /*0028*/ 	.byte	0x04, 0x17
        /*002a*/ 	.short	(.L_1957 - .L_1956)
.L_1956:
        /*002c*/ 	.word	0x00000000
        /*0030*/ 	.short	0x0007
        /*0032*/ 	.short	0x0b60
        /*0034*/ 	.byte	0x00, 0xf0, 0x81, 0x06


	//----- nvinfo : EIATTR_KPARAM_INFO
	.align		4
.L_1957:
        /*0038*/ 	.byte	0x04, 0x17
        /*003a*/ 	.short	(.L_1959 - .L_1958)
.L_1958:
        /*003c*/ 	.word	0x00000000
        /*0040*/ 	.short	0x0006
        /*0042*/ 	.short	0x09c0
        /*0044*/ 	.byte	0x00, 0xf0, 0x81, 0x06


	//----- nvinfo : EIATTR_KPARAM_INFO
	.align		4
.L_1959:
        /*0048*/ 	.byte	0x04, 0x17
        /*004a*/ 	.short	(.L_1961 - .L_1960)
.L_1960:
        /*004c*/ 	.word	0x00000000
        /*0050*/ 	.short	0x0005
        /*0052*/ 	.short	0x0820
        /*0054*/ 	.byte	0x00, 0xf0, 0x81, 0x06


	//----- nvinfo : EIATTR_KPARAM_INFO
	.align		4
.L_1961:
        /*0058*/ 	.byte	0x04, 0x17
        /*005a*/ 	.short	(.L_1963 - .L_1962)
.L_1962:
        /*005c*/ 	.word	0x00000000
        /*0060*/ 	.short	0x0004
        /*0062*/ 	.short	0x0680
        /*0064*/ 	.byte	0x00, 0xf0, 0x81, 0x06


	//----- nvinfo : EIATTR_KPARAM_INFO
	.align		4
.L_1963:
        /*0068*/ 	.byte	0x04, 0x17
        /*006a*/ 	.short	(.L_1965 - .L_1964)
.L_1964:
        /*006c*/ 	.word	0x00000000
        /*0070*/ 	.short	0x0003
        /*0072*/ 	.short	0x04e0
        /*0074*/ 	.byte	0x00, 0xf0, 0x81, 0x06


	//----- nvinfo : EIATTR_KPARAM_INFO
	.align		4
.L_1965:
        /*0078*/ 	.byte	0x04, 0x17
        /*007a*/ 	.short	(.L_1967 - .L_1966)
.L_1966:
        /*007c*/ 	.word	0x00000000
        /*0080*/ 	.short	0x0002
        /*0082*/ 	.short	0x0340
        /*0084*/ 	.byte	0x00, 0xf0, 0x81, 0x06


	//----- nvinfo : EIATTR_KPARAM_INFO
	.align		4
.L_1967:
        /*0088*/ 	.byte	0x04, 0x17
        /*008a*/ 	.short	(.L_1969 - .L_1968)
.L_1968:
        /*008c*/ 	.word	0x00000000
        /*0090*/ 	.short	0x0001
        /*0092*/ 	.short	0x01a0
        /*0094*/ 	.byte	0x00, 0xf0, 0x81, 0x06


	//----- nvinfo : EIATTR_KPARAM_INFO
	.align		4
.L_1969:
        /*0098*/ 	.byte	0x04, 0x17
        /*009a*/ 	.short	(.L_1971 - .L_1970)
.L_1970:
        /*009c*/ 	.word	0x00000000
        /*00a0*/ 	.short	0x0000
        /*00a2*/ 	.short	0x0000
        /*00a4*/ 	.byte	0x00, 0xf0, 0x81, 0x06


	//----- nvinfo : EIATTR_SPARSE_MMA_MASK
	.align		4
.L_1971:
        /*00a8*/ 	.byte	0x03, 0x50
        /*00aa*/ 	.short	0x0000


	//----- nvinfo : EIATTR_MAXREG_COUNT
	.align		4
        /*00ac*/ 	.byte	0x03, 0x1b
        /*00ae*/ 	.short	0x0020


	//----- nvinfo : EIATTR_MERCURY_ISA_VERSION
	.align		4
        /*00b0*/ 	.byte	0x03, 0x5f
        /*00b2*/ 	.short	0x0101


	//----- nvinfo : EIATTR_EXIT_INSTR_OFFSETS
	.align		4
        /*00b4*/ 	.byte	0x04, 0x1c
        /*00b6*/ 	.short	(.L_1973 - .L_1972)


	//   ....[0]....
.L_1972:
        /*00b8*/ 	.word	0x00000080


	//   ....[1]....
        /*00bc*/ 	.word	0x000011f0


	//----- nvinfo : EIATTR_MAX_THREADS
	.align		4
.L_1973:
        /*00c0*/ 	.byte	0x04, 0x05
        /*00c2*/ 	.short	(.L_1975 - .L_1974)
.L_1974:
        /*00c4*/ 	.word	0x00000200
        /*00c8*/ 	.word	0x00000001
        /*00cc*/ 	.word	0x00000001


	//----- nvinfo : EIATTR_CRS_STACK_SIZE
	.align		4
.L_1975:
        /*00d0*/ 	.byte	0x04, 0x1e
        /*00d2*/ 	.short	(.L_1977 - .L_1976)
.L_1976:
        /*00d4*/ 	.word	0x00000000


	//----- nvinfo : EIATTR_CBANK_PARAM_SIZE
	.align		4
.L_1977:
        /*00d8*/ 	.byte	0x03, 0x19
        /*00da*/ 	.short	0x0d10


	//----- nvinfo : EIATTR_PARAM_CBANK
	.align		4
        /*00dc*/ 	.byte	0x04, 0x0a
        /*00de*/ 	.short	(.L_1979 - .L_1978)
	.align		4
.L_1978:
        /*00e0*/ 	.word	index@(.nv.constant0._ZN2at6native38_GLOBAL__N__9a469cfd_6_RNN_cu_eca79a6d6kernel17lstm_cell_forwardIN3c108BFloat16EflLi1EEEvNS_4cuda6detail10TensorInfoIT_T1_EESB_SB_SB_SB_SB_SB_SB_SA_SA_)
        /*00e4*/ 	.short	0x0210
        /*00e6*/ 	.short	0x0d10


	//----- nvinfo : EIATTR_SW_WAR
	.align		4
.L_1979:
        /*00e8*/ 	.byte	0x04, 0x36
        /*00ea*/ 	.short	(.L_1981 - .L_1980)
.L_1980:
        /*00ec*/ 	.word	0x00000008
.L_1981:


//--------------------- .nv.info._ZN2at6native38_GLOBAL__N__9a469cfd_6_RNN_cu_eca79a6d6kernel17lstm_cell_forwardIN3c108BFloat16EfiLi2EEEvNS_4cuda6detail10TensorInfoIT_T1_EESB_SB_SB_SB_SB_SB_SB_SA_SA_ --------------------------
	.section	.nv.info._ZN2at6native38_GLOBAL__N__9a469cfd_6_RNN_cu_eca79a6d6kernel17lstm_cell_forwardIN3c108BFloat16EfiLi2EEEvNS_4cuda6detail10TensorInfoIT_T1_EESB_SB_SB_SB_SB_SB_SB_SA_SA_,"",@"SHT_CUDA_INFO"
	.sectionflags	@""
	.align	4


	//----- nvinfo : EIATTR_CUDA_API_VERSION
	.align		4
        /*0000*/ 	.byte	0x04, 0x37
        /*0002*/ 	.short	(.L_1983 - .L_1982)
.L_1982:
        /*0004*/ 	.word	0x00000082


	//----- nvinfo : EIATTR_KPARAM_INFO
	.align		4
.L_1983:
        /*0008*/ 	.byte	0x04, 0x17
        /*000a*/ 	.short	(.L_1985 - .L_1984)
.L_1984:
        /*000c*/ 	.word	0x00000000
        /*0010*/ 	.short	0x0009
        /*0012*/ 	.short	0x06c4
        /*0014*/ 	.byte	0x00, 0xf0, 0x11, 0x00


	//----- nvinfo : EIATTR_KPARAM_INFO
	.align		4
.L_1985:
        /*0018*/ 	.byte	0x04, 0x17
        /*001a*/ 	.short	(.L_1987 - .L_1986)
.L_1986:
        /*001c*/ 	.word	0x00000000
        /*0020*/ 	.short	0x0008
        /*0022*/ 	.short	0x06c0
        /*0024*/ 	.byte	0x00, 0xf0, 0x11, 0x00


	//----- nvinfo : EIATTR_KPARAM_INFO
	.align		4
.L_1987:
        /*0028*/ 	.byte	0x04, 0x17
        /*002a*/ 	.short	(.L_1989 - .L_1988)
.L_1988:
        /*002c*/ 	.word	0x00000000
        /*0030*/ 	.short	0x0007
        /*0032*/ 	.short	0x05e8
        /*0034*/ 	.byte	0x00, 0xf0, 0x61, 0x03


	//----- nvinfo : EIATTR_KPARAM_INFO
	.align		4
.L_1989:
        /*0038*/ 	.byte	0x04, 0x17
        /*003a*/ 	.short	(.L_1991 - .L_1990)
.L_1990:
        /*003c*/ 	.word	0x00000000
        /*0040*/ 	.short	0x0006
        /*0042*/ 	.short	0x0510
        /*0044*/ 	.byte	0x00, 0xf0, 0x61, 0x03


	//----- nvinfo : EIATTR_KPARAM_INFO
	.align		4
.L_1991:
        /*0048*/ 	.byte	0x04, 0x17
        /*004a*/ 	.short	(.L_1993 - .L_1992)
.L_1992:
        /*004c*/ 	.word	0x00000000
        /*0050*/ 	.short	0x0005
        /*0052*/ 	.short	0x0438
        /*0054*/ 	.byte	0x00, 0xf0, 0x61, 0x03


	//----- nvinfo : EIATTR_KPARAM_INFO
	.align		4
.L_1993:
        /*0058*/ 	.byte	0x04, 0x17
        /*005a*/ 	.short	(.L_1995 - .L_1994)
.L_1994:
        /*005c*/ 	.word	0x00000000
        /*0060*/ 	.short	0x0004
        /*0062*/ 	.short	0x0360
        /*0064*/ 	.byte	0x00, 0xf0, 0x61, 0x03


	//----- nvinfo : EIATTR_KPARAM_INFO
	.align		4
.L_1995:
        /*0068*/ 	.byte	0x04, 0x17
        /*006a*/ 	.short	(.L_1997 - .L_1996)
.L_1996:
        /*006c*/ 	.word	0x00000000
        /*0070*/ 	.short	0x0003
        /*0072*/ 	.short	0x0288
        /*0074*/ 	.byte	0x00, 0xf0, 0x61, 0x03


	//----- nvinfo : EIATTR_KPARAM_INFO
	.align		4
.L_1997:
        /*0078*/ 	.byte	0x04, 0x17
        /*007a*/ 	.short	(.L_1999 - .L_1998)
.L_1998:
        /*007c*/ 	.word	0x00000000
        /*0080*/ 	.short	0x0002
        /*0082*/ 	.short	0x01b0
        /*0084*/ 	.byte	0x00, 0xf0, 0x61, 0x03


	//----- nvinfo : EIATTR_KPARAM_INFO
	.align		4
.L_1999:
        /*0088*/ 	.byte	0x04, 0x17
        /*008a*/ 	.short	(.L_2001 - .L_2000)
.L_2000:
        /*008c*/ 	.word	0x00000000
        /*0090*/ 	.short	0x0001
        /*0092*/ 	.short	0x00d8
        /*0094*/ 	.byte	0x00, 0xf0, 0x61, 0x03


	//----- nvinfo : EIATTR_KPARAM_INFO
	.align		4
.L_2001:
        /*0098*/ 	.byte	0x04, 0x17
        /*009a*/ 	.short	(.L_2003 - .L_2002)
.L_2002:
        /*009c*/ 	.word	0x00000000
        /*00a0*/ 	.short	0x0000
        /*00a2*/ 	.short	0x0000
        /*00a4*/ 	.byte	0x00, 0xf0, 0x61, 0x03


	//----- nvinfo : EIATTR_SPARSE_MMA_MASK
	.align		4
.L_2003:
        /*00a8*/ 	.byte	0x03, 0x50
        /*00aa*/ 	.short	0x0000


	//----- nvinfo : EIATTR_MAXREG_COUNT
	.align		4
        /*00ac*/ 	.byte	0x03, 0x1b
        /*00ae*/ 	.short	0x0020


	//----- nvinfo : EIATTR_ANNOTATIONS
	.align		4
        /*00b0*/ 	.byte	0x04, 0x55
        /*00b2*/ 	.short	(.L_2005 - .L_2004)


	//   ....[0]....
.L_2004:
        /*00b4*/ 	.word	0x00000001
        /*00b8*/ 	.byte	0x80, 0x02, 0x00, 0x00, 0x01, 0x00, 0x00, 0x00, 0x90, 0x02, 0x00, 0x00, 0x01, 0x00, 0x00, 0x00
        /*00c8*/ 	.byte	0xa0, 0x16, 0x00, 0x00, 0x01, 0x00, 0x00, 0x00, 0xd0, 0x18, 0x00, 0x00, 0x01, 0x00, 0x00, 0x00
        /*00d8*/ 	.byte	0x60, 0x1c, 0x00, 0x00, 0x01, 0x00, 0x00, 0x00, 0x70, 0x1c, 0x00, 0x00


	//----- nvinfo : EIATTR_MERCURY_ISA_VERSION
	.align		4
.L_2005:
        /*00e4*/ 	.byte	0x03, 0x5f
        /*00e6*/ 	.short	0x0101


	//----- nvinfo : EIATTR_EXIT_INSTR_OFFSETS
	.align		4
        /*00e8*/ 	.byte	0x04, 0x1c
        /*00ea*/ 	.short	(.L_2007 - .L_2006)


	//   ....[0]....
.L_2006:
        /*00ec*/ 	.word	0x00000080


	//   ....[1]....
        /*00f0*/ 	.word	0x000021a0


	//----- nvinfo : EIATTR_MAX_THREADS
	.align		4
.L_2007:
        /*00f4*/ 	.byte	0x04, 0x05
        /*00f6*/ 	.short	(.L_2009 - .L_2008)
.L_2008:
        /*00f8*/ 	.word	0x00000200
        /*00fc*/ 	.word	0x00000001
        /*0100*/ 	.word	0x00000001


	//----- nvinfo : EIATTR_CRS_STACK_SIZE
	.align		4
.L_2009:
        /*0104*/ 	.byte	0x04, 0x1e
        /*0106*/ 	.short	(.L_2011 - .L_2010)
.L_2010:
        /*0108*/ 	.word	0x00000000


	//----- nvinfo : EIATTR_CBANK_PARAM_SIZE
	.align		4
.L_2011:
        /*010c*/ 	.byte	0x03, 0x19
        /*010e*/ 	.short	0x06c8


	//----- nvinfo : EIATTR_PARAM_CBANK
	.align		4
        /*0110*/ 	.byte	0x04, 0x0a
        /*0112*/ 	.short	(.L_2013 - .L_2012)
	.align		4
.L_2012:
        /*0114*/ 	.word	index@(.nv.constant0._ZN2at6native38_GLOBAL__N__9a469cfd_6_RNN_cu_eca79a6d6kernel17lstm_cell_forwardIN3c108BFloat16EfiLi2EEEvNS_4cuda6detail10TensorInfoIT_T1_EESB_SB_SB_SB_SB_SB_SB_SA_SA_)
        /*0118*/ 	.short	0x0210
        /*011a*/ 	.short	0x06c8


	//----- nvinfo : EIATTR_SW_WAR
	.align		4
.L_2013:
        /*011c*/ 	.byte	0x04, 0x36
        /*011e*/ 	.short	(.L_2015 - .L_2014)
.L_2014:
        /*0120*/ 	.word	0x00000008
.L_2015:


//--------------------- .nv.info._ZN2at6native38_GLOBAL__N__9a469cfd_6_RNN_cu_eca79a6d6kernel17lstm_cell_forwardIN3c108BFloat16EfiLi1EEEvNS_4cuda6detail10TensorInfoIT_T1_EESB_SB_SB_SB_SB_SB_SB_SA_SA_ --------------------------
	.section	.nv.info._ZN2at6native38_GLOBAL__N__9a469cfd_6_RNN_cu_eca79a6d6kernel17lstm_cell_forwardIN3c108BFloat16EfiLi1EEEvNS_4cuda6detail10TensorInfoIT_T1_EESB_SB_SB_SB_SB_SB_SB_SA_SA_,"",@"SHT_CUDA_INFO"
	.sectionflags	@""
	.align	4


	//----- nvinfo : EIATTR_CUDA_API_VERSION
	.align		4
        /*0000*/ 	.byte	0x04, 0x37
        /*0002*/ 	.short	(.L_2017 - .L_2016)
.L_2016:
        /*0004*/ 	.word	0x00000082


	//----- nvinfo : EIATTR_KPARAM_INFO
	.align		4
.L_2017:
        /*0008*/ 	.byte	0x04, 0x17
        /*000a*/ 	.short	(.L_2019 - .L_2018)
.L_2018:
        /*000c*/ 	.word	0x00000000
        /*0010*/ 	.short	0x0009
        /*0012*/ 	.short	0x06c4
        /*0014*/ 	.byte	0x00, 0xf0, 0x11, 0x00


	//----- nvinfo : EIATTR_KPARAM_INFO
	.align		4
.L_2019:
        /*0018*/ 	.byte	0x04, 0x17
        /*001a*/ 	.short	(.L_2021 - .L_2020)
.L_2020:
        /*001c*/ 	.word	0x00000000
        /*0020*/ 	.short	0x0008
        /*0022*/ 	.short	0x06c0
        /*0024*/ 	.byte	0x00, 0xf0, 0x11, 0x00


	//----- nvinfo : EIATTR_KPARAM_INFO
	.align		4
.L_2021:
        /*0028*/ 	.byte	0x04, 0x17
        /*002a*/ 	.short	(.L_2023 - .L_2022)
.L_2022:
        /*002c*/ 	.word	0x00000000
        /*0030*/ 	.short	0x0007
        /*0032*/ 	.short	0x05e8
        /*0034*/ 	.byte	0x00, 0xf0, 0x61, 0x03


	//----- nvinfo : EIATTR_KPARAM_INFO
	.align		4
.L_2023:
        /*0038*/ 	.byte	0x04, 0x17
        /*003a*/ 	.short	(.L_2025 - .L_2024)
.L_2024:
        /*003c*/ 	.word	0x00000000
        /*0040*/ 	.short	0x0006
        /*0042*/ 	.short	0x0510
        /*0044*/ 	.byte	0x00, 0xf0, 0x61, 0x03


	//----- nvinfo : EIATTR_KPARAM_INFO
	.align		4
.L_2025:
        /*0048*/ 	.byte	0x04, 0x17
        /*004a*/ 	.short	(.L_2027 - .L_2026)
.L_2026:
        /*004c*/ 	.word	0x00000000
        /*0050*/ 	.short	0x0005
        /*0052*/ 	.short	0x0438
        /*0054*/ 	.byte	0x00, 0xf0, 0x61, 0x03


	//----- nvinfo : EIATTR_KPARAM_INFO
	.align		4
.L_2027:
        /*0058*/ 	.byte	0x04, 0x17
        /*005a*/ 	.short	(.L_2029 - .L_2028)
.L_2028:
        /*005c*/ 	.word	0x00000000
        /*0060*/ 	.short	0x0004
        /*0062*/ 	.short	0x0360
        /*0064*/ 	.byte	0x00, 0xf0, 0x61, 0x03


	//----- nvinfo : EIATTR_KPARAM_INFO
	.align		4
.L_2029:
        /*0068*/ 	.byte	0x04, 0x17
        /*006a*/ 	.short	(.L_2031 - .L_2030)
.L_2030:
        /*006c*/ 	.word	0x00000000
        /*0070*/ 	.short	0x0003
        /*0072*/ 	.short	0x0288
        /*0074*/ 	.byte	0x00, 0xf0, 0x61, 0x03


	//----- nvinfo : EIATTR_KPARAM_INFO
	.align		4
.L_2031:
        /*0078*/ 	.byte	0x04, 0x17
        /*007a*/ 	.short	(.L_2033 - .L_2032)
.L_2032:
        /*007c*/ 	.word	0x00000000
        /*0080*/ 	.short	0x0002
        /*0082*/ 	.short	0x01b0
        /*0084*/ 	.byte	0x00, 0xf0, 0x61, 0x03


	//----- nvinfo : EIATTR_KPARAM_INFO
	.align		4
.L_2033:
        /*0088*/ 	.byte	0x04, 0x17
        /*008a*/ 	.short	(.L_2035 - .L_2034)
.L_2034:
        /*008c*/ 	.word	0x00000000
        /*0090*/ 	.short	0x0001
        /*0092*/ 	.short	0x00d8
        /*0094*/ 	.byte	0x00, 0xf0, 0x61, 0x03


	//----- nvinfo : EIATTR_KPARAM_INFO
	.align		4
.L_2035:
        /*0098*/ 	.byte	0x04, 0x17
        /*009a*/ 	.short	(.L_2037 - .L_2036)
.L_2036:
        /*009c*/ 	.word	0x00000000
        /*00a0*/ 	.short	0x0000
        /*00a2*/ 	.short	0x0000
        /*00a4*/ 	.byte	0x00, 0xf0, 0x61, 0x03


	//----- nvinfo : EIATTR_SPARSE_MMA_MASK
	.align		4
.L_2037:
        /*00a8*/ 	.byte	0x03, 0x50
        /*00aa*/ 	.short	0x0000


	//----- nvinfo : EIATTR_MAXREG_COUNT
	.align		4
        /*00ac*/ 	.byte	0x03, 0x1b
        /*00ae*/ 	.short	0x0020


	//----- nvinfo : EIATTR_MERCURY_ISA_VERSION
	.align		4
        /*00b0*/ 	.byte	0x03, 0x5f
        /*00b2*/ 	.short	0x0101


	//----- nvinfo : EIATTR_EXIT_INSTR_OFFSETS
	.align		4
        /*00b4*/ 	.byte	0x04, 0x1c
        /*00b6*/ 	.short	(.L_2039 - .L_2038)


	//   ....[0]....
.L_2038:
        /*00b8*/ 	.word	0x00000070


	//   ....[1]....
        /*00bc*/ 	.word	0x00000c00


	//----- nvinfo : EIATTR_MAX_THREADS
	.align		4
.L_2039:
        /*00c0*/ 	.byte	0x04, 0x05
        /*00c2*/ 	.short	(.L_2041 - .L_2040)
.L_2040:
        /*00c4*/ 	.word	0x00000200
        /*00c8*/ 	.word	0x00000001
        /*00cc*/ 	.word	0x00000001


	//----- nvinfo : EIATTR_CRS_STACK_SIZE
	.align		4
.L_2041:
        /*00d0*/ 	.byte	0x04, 0x1e
        /*00d2*/ 	.short	(.L_2043 - .L_2042)
.L_2042:
        /*00d4*/ 	.word	0x00000000


	//----- nvinfo : EIATTR_CBANK_PARAM_SIZE
	.align		4
.L_2043:
        /*00d8*/ 	.byte	0x03, 0x19
        /*00da*/ 	.short	0x06c8


	//----- nvinfo : EIATTR_PARAM_CBANK
	.align		4
        /*00dc*/ 	.byte	0x04, 0x0a
        /*00de*/ 	.short	(.L_2045 - .L_2044)
	.align		4
.L_2044:
        /*00e0*/ 	.word	index@(.nv.constant0._ZN2at6native38_GLOBAL__N__9a469cfd_6_RNN_cu_eca79a6d6kernel17lstm_cell_forwardIN3c108BFloat16EfiLi1EEEvNS_4cuda6detail10TensorInfoIT_T1_EESB_SB_SB_SB_SB_SB_SB_SA_SA_)
        /*00e4*/ 	.short	0x0210
        /*00e6*/ 	.short	0x06c8


	//----- nvinfo : EIATTR_SW_WAR
	.align		4
.L_2045:
        /*00e8*/ 	.byte	0x04, 0x36
        /*00ea*/ 	.short	(.L_2047 - .L_2046)
.L_2046:
        /*00ec*/ 	.word	0x00000008
.L_2047:


//--------------------- .nv.info._ZN2at6native38_GLOBAL__N__9a469cfd_6_RNN_cu_eca79a6d6kernel17lstm_cell_forwardIN3c104HalfEflLi2EEEvNS_4cuda6detail10TensorInfoIT_T1_EESB_SB_SB_SB_SB_SB_SB_SA_SA_ --------------------------
	.section	.nv.info._ZN2at6native38_GLOBAL__N__9a469cfd_6_RNN_cu_eca79a6d6kernel17lstm_cell_forwardIN3c104HalfEflLi2EEEvNS_4cuda6detail10TensorInfoIT_T1_EESB_SB_SB_SB_SB_SB_SB_SA_SA_,"",@"SHT_CUDA_INFO"
	.sectionflags	@""
	.align	4


	//----- nvinfo : EIATTR_CUDA_API_VERSION
	.align		4
        /*0000*/ 	.byte	0x04, 0x37
        /*0002*/ 	.short	(.L_2049 - .L_2048)
.L_2048:
        /*0004*/ 	.word	0x00000082


	//----- nvinfo : EIATTR_KPARAM_INFO
	.align		4
.L_2049:
        /*0008*/ 	.byte	0x04, 0x17
        /*000a*/ 	.short	(.L_2051 - .L_2050)
.L_2050:
        /*000c*/ 	.word	0x00000000
        /*0010*/ 	.short	0x0009
        /*0012*/ 	.short	0x0d08
        /*0014*/ 	.byte	0x00, 0xf0, 0x21, 0x00


	//----- nvinfo : EIATTR_KPARAM_INFO
	.align		4
.L_2051:
        /*0018*/ 	.byte	0x04, 0x17
        /*001a*/ 	.short	(.L_2053 - .L_2052)
.L_2052:
        /*001c*/ 	.word	0x00000000
        /*0020*/ 	.short	0x0008
        /*0022*/ 	.short	0x0d00
        /*0024*/ 	.byte	0x00, 0xf0, 0x21, 0x00


	//----- nvinfo : EIATTR_KPARAM_INFO
	.align		4
.L_2053:
        /*0028*/ 	.byte	0x04, 0x17
        /*002a*/ 	.short	(.L_2055 - .L_2054)
.L_2054:
        /*002c*/ 	.word	0x00000000
        /*0030*/ 	.short	0x0007
        /*0032*/ 	.short	0x0b60
        /*0034*/ 	.byte	0x00, 0xf0, 0x81, 0x06


	//----- nvinfo : EIATTR_KPARAM_INFO
	.align		4
.L_2055:
        /*0038*/ 	.byte	0x04, 0x17
        /*003a*/ 	.short	(.L_2057 - .L_2056)
.L_2056:
        /*003c*/ 	.word	0x00000000
        /*0040*/ 	.short	0x0006
        /*0042*/ 	.short	0x09c0
        /*0044*/ 	.byte	0x00, 0xf0, 0x81, 0x06


	//----- nvinfo : EIATTR_KPARAM_INFO
	.align		4
.L_2057:
        /*0048*/ 	.byte	0x04, 0x17
        /*004a*/ 	.short	(.L_2059 - .L_2058)
.L_2058:
        /*004c*/ 	.word	0x00000000
        /*0050*/ 	.short	0x0005
        /*0052*/ 	.short	0x0820
        /*0054*/ 	.byte	0x00, 0xf0, 0x81, 0x06


	//----- nvinfo : EIATTR_KPARAM_INFO
	.align		4
.L_2059:
        /*0058*/ 	.byte	0x04, 0x17
        /*005a*/ 	.short	(.L_2061 - .L_2060)
.L_2060:
        /*005c*/ 	.word	0x00000000
        /*0060*/ 	.short	0x0004
        /*0062*/ 	.short	0x0680
        /*0064*/ 	.byte	0x00, 0xf0, 0x81, 0x06


	//----- nvinfo : EIATTR_KPARAM_INFO
	.align		4
.L_2061:
        /*0068*/ 	.byte	0x04, 0x17
        /*006a*/ 	.short	(.L_2063 - .L_2062)
.L_2062:
        /*006c*/ 	.word	0x00000000
        /*0070*/ 	.short	0x0003
        /*0072*/ 	.short	0x04e0
        /*0074*/ 	.byte	0x00, 0xf0, 0x81, 0x06


	//----- nvinfo : EIATTR_KPARAM_INFO
	.align		4
.L_2063:
        /*0078*/ 	.byte	0x04, 0x17
        /*007a*/ 	.short	(.L_2065 - .L_2064)
.L_2064:
        /*007c*/ 	.word	0x00000000
        /*0080*/ 	.short	0x0002
        /*0082*/ 	.short	0x0340
        /*0084*/ 	.byte	0x00, 0xf0, 0x81, 0x06


	//----- nvinfo : EIATTR_KPARAM_INFO
	.align		4
.L_2065:
        /*0088*/ 	.byte	0x04, 0x17
        /*008a*/ 	.short	(.L_2067 - .L_2066)
.L_2066:
        /*008c*/ 	.word	0x00000000
        /*0090*/ 	.short	0x0001
        /*0092*/ 	.short	0x01a0
        /*0094*/ 	.byte	0x00, 0xf0, 0x81, 0x06


	//----- nvinfo : EIATTR_KPARAM_INFO
	.align		4
.L_2067:
        /*0098*/ 	.byte	0x04, 0x17
        /*009a*/ 	.short	(.L_2069 - .L_2068)
.L_2068:
        /*009c*/ 	.word	0x00000000
        /*00a0*/ 	.short	0x0000
        /*00a2*/ 	.short	0x0000
        /*00a4*/ 	.byte	0x00, 0xf0, 0x81, 0x06


	//----- nvinfo : EIATTR_SPARSE_MMA_MASK
	.align		4
.L_2069:
        /*00a8*/ 	.byte	0x03, 0x50
        /*00aa*/ 	.short	0x0000


	//----- nvinfo : EIATTR_MAXREG_COUNT
	.align		4
        /*00ac*/ 	.byte	0x03, 0x1b
        /*00ae*/ 	.short	0x0020


	//----- nvinfo : EIATTR_ANNOTATIONS
	.align		4
        /*00b0*/ 	.byte	0x04, 0x55
        /*00b2*/ 	.short	(.L_2071 - .L_2070)


	//   ....[0]....
.L_2070:
        /* <DEDUP_REMOVED lines=23> */


	//----- nvinfo : EIATTR_MERCURY_ISA_VERSION
	.align		4
.L_2071:
        /*0214*/ 	.byte	0x03, 0x5f
        /*0216*/ 	.short	0x0101


	//----- nvinfo : EIATTR_EXIT_INSTR_OFFSETS
	.align		4
        /*0218*/ 	.byte	0x04, 0x1c
        /*021a*/ 	.short	(.L_2073 - .L_2072)


	//   ....[0]....
.L_2072:
        /*021c*/ 	.word	0x00000090


	//   ....[1]....
        /*0220*/ 	.word	0x00004830


	//----- nvinfo : EIATTR_MAX_THREADS
	.align		4
.L_2073:
        /*0224*/ 	.byte	0x04, 0x05
        /*0226*/ 	.short	(.L_2075 - .L_2074)
.L_2074:
        /*0228*/ 	.word	0x00000200
        /*022c*/ 	.word	0x00000001
        /*0230*/ 	.word	0x00000001


	//----- nvinfo : EIATTR_CRS_STACK_SIZE
	.align		4
.L_2075:
        /*0234*/ 	.byte	0x04, 0x1e
        /*0236*/ 	.short	(.L_2077 - .L_2076)
.L_2076:
        /*0238*/ 	.word	0x00000000


	//----- nvinfo : EIATTR_CBANK_PARAM_SIZE
	.align		4
.L_2077:
        /*023c*/ 	.byte	0x03, 0x19
        /*023e*/ 	.short	0x0d10


	//----- nvinfo : EIATTR_PARAM_CBANK
	.align		4
        /*0240*/ 	.byte	0x04, 0x0a
        /*0242*/ 	.short	(.L_2079 - .L_2078)
	.align		4
.L_2078:
        /*0244*/ 	.word	index@(.nv.constant0._ZN2at6native38_GLOBAL__N__9a469cfd_6_RNN_cu_eca79a6d6kernel17lstm_cell_forwardIN3c104HalfEflLi2EEEvNS_4cuda6detail10TensorInfoIT_T1_EESB_SB_SB_SB_SB_SB_SB_SA_SA_)
        /*0248*/ 	.short	0x0210
        /*024a*/ 	.short	0x0d10


	//----- nvinfo : EIATTR_SW_WAR
	.align		4
.L_2079:
        /*024c*/ 	.byte	0x04, 0x36
        /*024e*/ 	.short	(.L_2081 - .L_2080)
.L_2080:
        /*0250*/ 	.word	0x00000008
.L_2081:


//--------------------- .nv.info._ZN2at6native38_GLOBAL__N__9a469cfd_6_RNN_cu_eca79a6d6kernel17lstm_cell_forwardIN3c104HalfEflLi1EEEvNS_4cuda6detail10TensorInfoIT_T1_EESB_SB_SB_SB_SB_SB_SB_SA_SA_ --------------------------
	.section	.nv.info._ZN2at6native38_GLOBAL__N__9a469cfd_6_RNN_cu_eca79a6d6kernel17lstm_cell_forwardIN3c104HalfEflLi1EEEvNS_4cuda6detail10TensorInfoIT_T1_EESB_SB_SB_SB_SB_SB_SB_SA_SA_,"",@"SHT_CUDA_INFO"
	.sectionflags	@""
	.align	4


	//----- nvinfo : EIATTR_CUDA_API_VERSION
	.align		4
        /*0000*/ 	.byte	0x04, 0x37
        /*0002*/ 	.short	(.L_2083 - .L_2082)
.L_2082:
        /*0004*/ 	.word	0x00000082


	//----- nvinfo : EIATTR_KPARAM_INFO
	.align		4
.L_2083:
        /*0008*/ 	.byte	0x04, 0x17
        /*000a*/ 	.short	(.L_2085 - .L_2084)
.L_2084:
        /*000c*/ 	.word	0x00000000
        /*0010*/ 	.short	0x0009
        /*0012*/ 	.short	0x0d08
        /*0014*/ 	.byte	0x00, 0xf0, 0x21, 0x00


	//----- nvinfo : EIATTR_KPARAM_INFO
	.align		4
.L_2085:
        /*0018*/ 	.byte	0x04, 0x17
        /*001a*/ 	.short	(.L_2087 - .L_2086)
.L_2086:
        /*001c*/ 	.word	0x00000000
        /*0020*/ 	.short	0x0008
        /*0022*/ 	.short	0x0d00
        /*0024*/ 	.byte	0x00, 0xf0, 0x21, 0x00


	//----- nvinfo : EIATTR_KPARAM_INFO
	.align		4
.L_2087:
        /*0028*/ 	.byte	0x04, 0x17
        /*002a*/ 	.short	(.L_2089 - .L_2088)
.L_2088:
        /*002c*/ 	.word	0x00000000
        /*0030*/ 	.short	0x0007
        /*0032*/ 	.short	0x0b60
        /*0034*/ 	.byte	0x00, 0xf0, 0x81, 0x06


	//----- nvinfo : EIATTR_KPARAM_INFO
	.align		4
.L_2089:
        /*0038*/ 	.byte	0x04, 0x17
        /*003a*/ 	.short	(.L_2091 - .L_2090)
.L_2090:
        /*003c*/ 	.word	0x00000000
        /*0040*/ 	.short	0x0006
        /*0042*/ 	.short	0x09c0
        /*0044*/ 	.byte	0x00, 0xf0, 0x81, 0x06


	//----- nvinfo : EIATTR_KPARAM_INFO
	.align		4
.L_2091:
        /*0048*/ 	.byte	0x04, 0x17
        /*004a*/ 	.short	(.L_2093 - .L_2092)
.L_2092:
        /*004c*/ 	.word	0x00000000
        /*0050*/ 	.short	0x0005
        /*0052*/ 	.short	0x0820
        /*0054*/ 	.byte	0x00, 0xf0, 0x81, 0x06


	//----- nvinfo : EIATTR_KPARAM_INFO
	.align		4
.L_2093:
        /*0058*/ 	.byte	0x04, 0x17
        /*005a*/ 	.short	(.L_2095 - .L_2094)
.L_2094:
        /*005c*/ 	.word	0x00000000
        /*0060*/ 	.short	0x0004
        /*0062*/ 	.short	0x0680
        /*0064*/ 	.byte	0x00, 0xf0, 0x81, 0x06


	//----- nvinfo : EIATTR_KPARAM_INFO
	.align		4
.L_2095:
        /*0068*/ 	.byte	0x04, 0x17
        /*006a*/ 	.short	(.L_2097 - .L_2096)
.L_2096:
        /*006c*/ 	.word	0x00000000
        /*0070*/ 	.short	0x0003
        /*0072*/ 	.short	0x04e0
        /*0074*/ 	.byte	0x00, 0xf0, 0x81, 0x06


	//----- nvinfo : EIATTR_KPARAM_INFO
	.align		4
.L_2097:
        /*0078*/ 	.byte	0x04, 0x17
        /*007a*/ 	.short	(.L_2099 - .L_2098)
.L_2098:
        /*007c*/ 	.word	0x00000000
        /*0080*/ 	.short	0x0002
        /*0082*/ 	.short	0x0340
        /*0084*/ 	.byte	0x00, 0xf0, 0x81, 0x06


	//----- nvinfo : EIATTR_KPARAM_INFO
	.align		4
.L_2099:
        /*0088*/ 	.byte	0x04, 0x17
        /*008a*/ 	.short	(.L_2101 - .L_2100)
.L_2100:
        /*008c*/ 	.word	0x00000000
        /*0090*/ 	.short	0x0001
        /*0092*/ 	.short	0x01a0
        /*0094*/ 	.byte	0x00, 0xf0, 0x81, 0x06


	//----- nvinfo : EIATTR_KPARAM_INFO
	.align		4
.L_2101:
        /*0098*/ 	.byte	0x04, 0x17
        /*009a*/ 	.short	(.L_2103 - .L_2102)
.L_2102:
        /*009c*/ 	.word	0x00000000
        /*00a0*/ 	.short	0x0000
        /*00a2*/ 	.short	0x0000
        /*00a4*/ 	.byte	0x00, 0xf0, 0x81, 0x06


	//----- nvinfo : EIATTR_SPARSE_MMA_MASK
	.align		4
.L_2103:
        /*00a8*/ 	.byte	0x03, 0x50
        /*00aa*/ 	.short	0x0000


	//----- nvinfo : EIATTR_MAXREG_COUNT
	.align		4
        /*00ac*/ 	.byte	0x03, 0x1b
        /*00ae*/ 	.short	0x0020


	//----- nvinfo : EIATTR_MERCURY_ISA_VERSION
	.align		4
        /*00b0*/ 	.byte	0x03, 0x5f
        /*00b2*/ 	.short	0x0101


	//----- nvinfo : EIATTR_EXIT_INSTR_OFFSETS
	.align		4
        /*00b4*/ 	.byte	0x04, 0x1c
        /*00b6*/ 	.short	(.L_2105 - .L_2104)


	//   ....[0]....
.L_2104:
        /*00b8*/ 	.word	0x00000080


	//   ....[1]....
        /*00bc*/ 	.word	0x000011f0


	//----- nvinfo : EIATTR_MAX_THREADS
	.align		4
.L_2105:
        /*00c0*/ 	.byte	0x04, 0x05
        /*00c2*/ 	.short	(.L_2107 - .L_2106)
.L_2106:
        /*00c4*/ 	.word	0x00000200
        /*00c8*/ 	.word	0x00000001
        /*00cc*/ 	.word	0x00000001


	//----- nvinfo : EIATTR_CRS_STACK_SIZE
	.align		4
.L_2107:
        /*00d0*/ 	.byte	0x04, 0x1e
        /*00d2*/ 	.short	(.L_2109 - .L_2108)
.L_2108:
        /*00d4*/ 	.word	0x00000000


	//----- nvinfo : EIATTR_CBANK_PARAM_SIZE
	.align		4
.L_2109:
        /*00d8*/ 	.byte	0x03, 0x19
        /*00da*/ 	.short	0x0d10


	//----- nvinfo : EIATTR_PARAM_CBANK
	.align		4
        /*00dc*/ 	.byte	0x04, 0x0a
        /*00de*/ 	.short	(.L_2111 - .L_2110)
	.align		4
.L_2110:
        /*00e0*/ 	.word	index@(.nv.constant0._ZN2at6native38_GLOBAL__N__9a469cfd_6_RNN_cu_eca79a6d6kernel17lstm_cell_forwardIN3c104HalfEflLi1EEEvNS_4cuda6detail10TensorInfoIT_T1_EESB_SB_SB_SB_SB_SB_SB_SA_SA_)
        /*00e4*/ 	.short	0x0210
        /*00e6*/ 	.short	0x0d10


	//----- nvinfo : EIATTR_SW_WAR
	.align		4
.L_2111:
        /*00e8*/ 	.byte	0x04, 0x36
        /*00ea*/ 	.short	(.L_2113 - .L_2112)
.L_2112:
        /*00ec*/ 	.word	0x00000008
.L_2113:


//--------------------- .nv.info._ZN2at6native38_GLOBAL__N__9a469cfd_6_RNN_cu_eca79a6d6kernel17lstm_cell_forwardIN3c104HalfEfiLi2EEEvNS_4cuda6detail10TensorInfoIT_T1_EESB_SB_SB_SB_SB_SB_SB_SA_SA_ --------------------------
	.section	.nv.info._ZN2at6native38_GLOBAL__N__9a469cfd_6_RNN_cu_eca79a6d6kernel17lstm_cell_forwardIN3c104HalfEfiLi2EEEvNS_4cuda6detail10TensorInfoIT_T1_EESB_SB_SB_SB_SB_SB_SB_SA_SA_,"",@"SHT_CUDA_INFO"
	.sectionflags	@""
	.align	4


	//----- nvinfo : EIATTR_CUDA_API_VERSION
	.align		4
        /*0000*/ 	.byte	0x04, 0x37
        /*0002*/ 	.short	(.L_2115 - .L_2114)
.L_2114:
        /*0004*/ 	.word	0x00000082


	//----- nvinfo : EIATTR_KPARAM_INFO
	.align		4
.L_2115:
        /*0008*/ 	.byte	0x04, 0x17
        /*000a*/ 	.short	(.L_2117 - .L_2116)
.L_2116:
        /*000c*/ 	.word	0x00000000
        /*0010*/ 	.short	0x0009
        /*0012*/ 	.short	0x06c4
        /*0014*/ 	.byte	0x00, 0xf0, 0x11, 0x00


	//----- nvinfo : EIATTR_KPARAM_INFO
	.align		4
.L_2117:
        /*0018*/ 	.byte	0x04, 0x17
        /*001a*/ 	.short	(.L_2119 - .L_2118)
.L_2118:
        /*001c*/ 	.word	0x00000000
        /*0020*/ 	.short	0x0008
        /*0022*/ 	.short	0x06c0
        /*0024*/ 	.byte	0x00, 0xf0, 0x11, 0x00


	//----- nvinfo : EIATTR_KPARAM_INFO
	.align		4
.L_2119:
        /*0028*/ 	.byte	0x04, 0x17
        /*002a*/ 	.short	(.L_2121 - .L_2120)
.L_2120:
        /*002c*/ 	.word	0x00000000
        /*0030*/ 	.short	0x0007
        /*0032*/ 	.short	0x05e8
        /*0034*/ 	.byte	0x00, 0xf0, 0x61, 0x03


	//----- nvinfo : EIATTR_KPARAM_INFO
	.align		4
.L_2121:
        /*0038*/ 	.byte	0x04, 0x17
        /*003a*/ 	.short	(.L_2123 - .L_2122)
.L_2122:
        /*003c*/ 	.word	0x00000000
        /*0040*/ 	.short	0x0006
        /*0042*/ 	.short	0x0510
        /*0044*/ 	.byte	0x00, 0xf0, 0x61, 0x03


	//----- nvinfo : EIATTR_KPARAM_INFO
	.align		4
.L_2123:
        /*0048*/ 	.byte	0x04, 0x17
        /*004a*/ 	.short	(.L_2125 - .L_2124)
.L_2124:
        /*004c*/ 	.word	0x00000000
        /*0050*/ 	.short	0x0005
        /*0052*/ 	.short	0x0438
        /*0054*/ 	.byte	0x00, 0xf0, 0x61, 0x03


	//----- nvinfo : EIATTR_KPARAM_INFO
	.align		4
.L_2125:
        /*0058*/ 	.byte	0x04, 0x17
        /*005a*/ 	.short	(.L_2127 - .L_2126)
.L_2126:
        /*005c*/ 	.word	0x00000000
        /*0060*/ 	.short	0x0004
        /*0062*/ 	.short	0x0360
        /*0064*/ 	.byte	0x00, 0xf0, 0x61, 0x03


	//----- nvinfo : EIATTR_KPARAM_INFO
	.align		4
.L_2127:
        /*0068*/ 	.byte	0x04, 0x17
        /*006a*/ 	.short	(.L_2129 - .L_2128)
.L_2128:
        /*006c*/ 	.word	0x00000000
        /*0070*/ 	.short	0x0003
        /*0072*/ 	.short	0x0288
        /*0074*/ 	.byte	0x00, 0xf0, 0x61, 0x03


	//----- nvinfo : EIATTR_KPARAM_INFO
	.align		4
.L_2129:
        /*0078*/ 	.byte	0x04, 0x17
        /*007a*/ 	.short	(.L_2131 - .L_2130)
.L_2130:
        /*007c*/ 	.word	0x00000000
        /*0080*/ 	.short	0x0002
        /*0082*/ 	.short	0x01b0
        /*0084*/ 	.byte	0x00, 0xf0, 0x61, 0x03


	//----- nvinfo : EIATTR_KPARAM_INFO
	.align		4
.L_2131:
        /*0088*/ 	.byte	0x04, 0x17
        /*008a*/ 	.short	(.L_2133 - .L_2132)
.L_2132:
        /*008c*/ 	.word	0x00000000
        /*0090*/ 	.short	0x0001
        /*0092*/ 	.short	0x00d8
        /*0094*/ 	.byte	0x00, 0xf0, 0x61, 0x03


	//----- nvinfo : EIATTR_KPARAM_INFO
	.align		4
.L_2133:
        /*0098*/ 	.byte	0x04, 0x17
        /*009a*/ 	.short	(.L_2135 - .L_2134)
.L_2134:
        /*009c*/ 	.word	0x00000000
        /*00a0*/ 	.short	0x0000
        /*00a2*/ 	.short	0x0000
        /*00a4*/ 	.byte	0x00, 0xf0, 0x61, 0x03


	//----- nvinfo : EIATTR_SPARSE_MMA_MASK
	.align		4
.L_2135:
        /*00a8*/ 	.byte	0x03, 0x50
        /*00aa*/ 	.short	0x0000


	//----- nvinfo : EIATTR_MAXREG_COUNT
	.align		4
        /*00ac*/ 	.byte	0x03, 0x1b
        /*00ae*/ 	.short	0x0020


	//----- nvinfo : EIATTR_ANNOTATIONS
	.align		4
        /*00b0*/ 	.byte	0x04, 0x55
        /*00b2*/ 	.short	(.L_2137 - .L_2136)


	//   ....[0]....
.L_2136:
        /*00b4*/ 	.word	0x00000001
        /*00b8*/ 	.byte	0x80, 0x02, 0x00, 0x00, 0x01, 0x00, 0x00, 0x00, 0x90, 0x02, 0x00, 0x00, 0x01, 0x00, 0x00, 0x00
        /*00c8*/ 	.byte	0xa0, 0x16, 0x00, 0x00, 0x01, 0x00, 0x00, 0x00, 0xd0, 0x18, 0x00, 0x00, 0x01, 0x00, 0x00, 0x00
        /*00d8*/ 	.byte	0x60, 0x1c, 0x00, 0x00, 0x01, 0x00, 0x00, 0x00, 0x70, 0x1c, 0x00, 0x00


	//----- nvinfo : EIATTR_MERCURY_ISA_VERSION
	.align		4
.L_2137:
        /*00e4*/ 	.byte	0x03, 0x5f
        /*00e6*/ 	.short	0x0101


	//----- nvinfo : EIATTR_EXIT_INSTR_OFFSETS
	.align		4
        /*00e8*/ 	.byte	0x04, 0x1c
        /*00ea*/ 	.short	(.L_2139 - .L_2138)


	//   ....[0]....
.L_2138:
        /*00ec*/ 	.word	0x00000080


	//   ....[1]....
        /*00f0*/ 	.word	0x000021a0


	//----- nvinfo : EIATTR_MAX_THREADS
	.align		4
.L_2139:
        /*00f4*/ 	.byte	0x04, 0x05
        /*00f6*/ 	.short	(.L_2141 - .L_2140)
.L_2140:
        /*00f8*/ 	.word	0x00000200
        /*00fc*/ 	.word	0x00000001
        /*0100*/ 	.word	0x00000001


	//----- nvinfo : EIATTR_CRS_STACK_SIZE
	.align		4
.L_2141:
        /*0104*/ 	.byte	0x04, 0x1e
        /*0106*/ 	.short	(.L_2143 - .L_2142)
.L_2142:
        /*0108*/ 	.word	0x00000000


	//----- nvinfo : EIATTR_CBANK_PARAM_SIZE
	.align		4
.L_2143:
        /*010c*/ 	.byte	0x03, 0x19
        /*010e*/ 	.short	0x06c8


	//----- nvinfo : EIATTR_PARAM_CBANK
	.align		4
        /*0110*/ 	.byte	0x04, 0x0a
        /*0112*/ 	.short	(.L_2145 - .L_2144)
	.align		4
.L_2144:
        /*0114*/ 	.word	index@(.nv.constant0._ZN2at6native38_GLOBAL__N__9a469cfd_6_RNN_cu_eca79a6d6kernel17lstm_cell_forwardIN3c104HalfEfiLi2EEEvNS_4cuda6detail10TensorInfoIT_T1_EESB_SB_SB_SB_SB_SB_SB_SA_SA_)
        /*0118*/ 	.short	0x0210
        /*011a*/ 	.short	0x06c8


	//----- nvinfo : EIATTR_SW_WAR
	.align		4
.L_2145:
        /*011c*/ 	.byte	0x04, 0x36
        /*011e*/ 	.short	(.L_2147 - .L_2146)
.L_2146:
        /*0120*/ 	.word	0x00000008
.L_2147:


//--------------------- .nv.info._ZN2at6native38_GLOBAL__N__9a469cfd_6_RNN_cu_eca79a6d6kernel17lstm_cell_forwardIN3c104HalfEfiLi1EEEvNS_4cuda6detail10TensorInfoIT_T1_EESB_SB_SB_SB_SB_SB_SB_SA_SA_ --------------------------
	.section	.nv.info._ZN2at6native38_GLOBAL__N__9a469cfd_6_RNN_cu_eca79a6d6kernel17lstm_cell_forwardIN3c104HalfEfiLi1EEEvNS_4cuda6detail10TensorInfoIT_T1_EESB_SB_SB_SB_SB_SB_SB_SA_SA_,"",@"SHT_CUDA_INFO"
	.sectionflags	@""
	.align	4


	//----- nvinfo : EIATTR_CUDA_API_VERSION
	.align		4
        /*0000*/ 	.byte	0x04, 0x37
        /*0002*/ 	.short	(.L_2149 - .L_2148)
.L_2148:
        /*0004*/ 	.word	0x00000082


	//----- nvinfo : EIATTR_KPARAM_INFO
	.align		4
.L_2149:
        /*0008*/ 	.byte	0x04, 0x17
        /*000a*/ 	.short	(.L_2151 - .L_2150)
.L_2150:
        /*000c*/ 	.word	0x00000000
        /*0010*/ 	.short	0x0009
        /*0012*/ 	.short	0x06c4
        /*0014*/ 	.byte	0x00, 0xf0, 0x11, 0x00


	//----- nvinfo : EIATTR_KPARAM_INFO
	.align		4
.L_2151:
        /*0018*/ 	.byte	0x04, 0x17
        /*001a*/ 	.short	(.L_2153 - .L_2152)
.L_2152:
        /*001c*/ 	.word	0x00000000
        /*0020*/ 	.short	0x0008
        /*0022*/ 	.short	0x06c0
        /*0024*/ 	.byte	0x00, 0xf0, 0x11, 0x00


	//----- nvinfo : EIATTR_KPARAM_INFO
	.align		4
.L_2153:
        /*0028*/ 	.byte	0x04, 0x17
        /*002a*/ 	.short	(.L_2155 - .L_2154)
.L_2154:
        /*002c*/ 	.word	0x00000000
        /*0030*/ 	.short	0x0007
        /*0032*/ 	.short	0x05e8
        /*0034*/ 	.byte	0x00, 0xf0, 0x61, 0x03


	//----- nvinfo : EIATTR_KPARAM_INFO
	.align		4
.L_2155:
        /*0038*/ 	.byte	0x04, 0x17
        /*003a*/ 	.short	(.L_2157 - .L_2156)
.L_2156:
        /*003c*/ 	.word	0x00000000
        /*0040*/ 	.short	0x0006
        /*0042*/ 	.short	0x0510
        /*0044*/ 	.byte	0x00, 0xf0, 0x61, 0x03


	//----- nvinfo : EIATTR_KPARAM_INFO
	.align		4
.L_2157:
        /*0048*/ 	.byte	0x04, 0x17
        /*004a*/ 	.short	(.L_2159 - .L_2158)
.L_2158:
        /*004c*/ 	.word	0x00000000
        /*0050*/ 	.short	0x0005
        /*0052*/ 	.short	0x0438
        /*0054*/ 	.byte	0x00, 0xf0, 0x61, 0x03


	//----- nvinfo : EIATTR_KPARAM_INFO
	.align		4
.L_2159:
        /*0058*/ 	.byte	0x04, 0x17
        /*005a*/ 	.short	(.L_2161 - .L_2160)
.L_2160:
        /*005c*/ 	.word	0x00000000
        /*0060*/ 	.short	0x0004
        /*0062*/ 	.short	0x0360
        /*0064*/ 	.byte	0x00, 0xf0, 0x61, 0x03


	//----- nvinfo : EIATTR_KPARAM_INFO
	.align		4
.L_2161:
        /*0068*/ 	.byte	0x04, 0x17
        /*006a*/ 	.short	(.L_2163 - .L_2162)
.L_2162:
        /*006c*/ 	.word	0x00000000
        /*0070*/ 	.short	0x0003
        /*0072*/ 	.short	0x0288
        /*0074*/ 	.byte	0x00, 0xf0, 0x61, 0x03


	//----- nvinfo : EIATTR_KPARAM_INFO
	.align		4
.L_2163:
        /*0078*/ 	.byte	0x04, 0x17
        /*007a*/ 	.short	(.L_2165 - .L_2164)
.L_2164:
        /*007c*/ 	.word	0x00000000
        /*0080*/ 	.short	0x0002
        /*0082*/ 	.short	0x01b0
        /*0084*/ 	.byte	0x00, 0xf0, 0x61, 0x03


	//----- nvinfo : EIATTR_KPARAM_INFO
	.align		4
.L_2165:
        /*0088*/ 	.byte	0x04, 0x17
        /*008a*/ 	.short	(.L_2167 - .L_2166)
.L_2166:
        /*008c*/ 	.word	0x00000000
        /*0090*/ 	.short	0x0001
        /*0092*/ 	.short	0x00d8
        /*0094*/ 	.byte	0x00, 0xf0, 0x61, 0x03


	//----- nvinfo : EIATTR_KPARAM_INFO
	.align		4
.L_2167:
        /*0098*/ 	.byte	0x04, 0x17
        /*009a*/ 	.short	(.L_2169 - .L_2168)
.L_2168:
        /*009c*/ 	.word	0x00000000
        /*00a0*/ 	.short	0x0000
        /*00a2*/ 	.short	0x0000
        /*00a4*/ 	.byte	0x00, 0xf0, 0x61, 0x03


	//----- nvinfo : EIATTR_SPARSE_MMA_MASK
	.align		4
.L_2169:
        /*00a8*/ 	.byte	0x03, 0x50
        /*00aa*/ 	.short	0x0000


	//----- nvinfo : EIATTR_MAXREG_COUNT
	.align		4
        /*00ac*/ 	.byte	0x03, 0x1b
        /*00ae*/ 	.short	0x0020


	//----- nvinfo : EIATTR_MERCURY_ISA_VERSION
	.align		4
        /*00b0*/ 	.byte	0x03, 0x5f
        /*00b2*/ 	.short	0x0101


	//----- nvinfo : EIATTR_EXIT_INSTR_OFFSETS
	.align		4
        /*00b4*/ 	.byte	0x04, 0x1c
        /*00b6*/ 	.short	(.L_2171 - .L_2170)


	//   ....[0]....
.L_2170:
        /*00b8*/ 	.word	0x00000070


	//   ....[1]....
        /*00bc*/ 	.word	0x00000c00


	//----- nvinfo : EIATTR_MAX_THREADS
	.align		4
.L_2171:
        /*00c0*/ 	.byte	0x04, 0x05
        /*00c2*/ 	.short	(.L_2173 - .L_2172)
.L_2172:
        /*00c4*/ 	.word	0x00000200
        /*00c8*/ 	.word	0x00000001
        /*00cc*/ 	.word	0x00000001


	//----- nvinfo : EIATTR_CRS_STACK_SIZE
	.align		4
.L_2173:
        /*00d0*/ 	.byte	0x04, 0x1e
        /*00d2*/ 	.short	(.L_2175 - .L_2174)
.L_2174:
        /*00d4*/ 	.word	0x00000000


	//----- nvinfo : EIATTR_CBANK_PARAM_SIZE
	.align		4
.L_2175:
        /*00d8*/ 	.byte	0x03, 0x19
        /*00da*/ 	.short	0x06c8


	//----- nvinfo : EIATTR_PARAM_CBANK
	.align		4
        /*00dc*/ 	.byte	0x04, 0x0a
        /*00de*/ 	.short	(.L_2177 - .L_2176)
	.align		4
.L_2176:
        /*00e0*/ 	.word	index@(.nv.constant0._ZN2at6native38_GLOBAL__N__9a469cfd_6_RNN_cu_eca79a6d6kernel17lstm_cell_forwardIN3c104HalfEfiLi1EEEvNS_4cuda6detail10TensorInfoIT_T1_EESB_SB_SB_SB_SB_SB_SB_SA_SA_)
        /*00e4*/ 	.short	0x0210
        /*00e6*/ 	.short	0x06c8


	//----- nvinfo : EIATTR_SW_WAR
	.align		4
.L_2177:
        /*00e8*/ 	.byte	0x04, 0x36
        /*00ea*/ 	.short	(.L_2179 - .L_2178)
.L_2178:
        /*00ec*/ 	.word	0x00000008
.L_2179:


//--------------------- .nv.info._ZN2at6native38_GLOBAL__N__9a469cfd_6_RNN_cu_eca79a6d6kernel17lstm_cell_forwardIfflLi2EEEvNS_4cuda6detail10TensorInfoIT_T1_EES9_S9_S9_S9_S9_S9_S9_S8_S8_ --------------------------
	.section	.nv.info._ZN2at6native38_GLOBAL__N__9a469cfd_6_RNN_cu_eca79a6d6kernel17lstm_cell_forwardIfflLi2EEEvNS_4cuda6detail10TensorInfoIT_T1_EES9_S9_S9_S9_S9_S9_S9_S8_S8_,"",@"SHT_CUDA_INFO"
	.sectionflags	@""
	.align	4


	//----- nvinfo : EIATTR_CUDA_API_VERSION
	.align		4
        /*0000*/ 	.byte	0x04, 0x37
        /*0002*/ 	.short	(.L_2181 - .L_2180)
.L_2180:
        /*0004*/ 	.word	0x00000082


	//----- nvinfo : EIATTR_KPARAM_INFO
	.align		4
.L_2181:
        /*0008*/ 	.byte	0x04, 0x17
        /*000a*/ 	.short	(.L_2183 - .L_2182)
.L_2182:
        /*000c*/ 	.word	0x00000000
        /*0010*/ 	.short	0x0009
        /*0012*/ 	.short	0x0d08
        /*0014*/ 	.byte	0x00, 0xf0, 0x21, 0x00


	//----- nvinfo : EIATTR_KPARAM_INFO
	.align		4
.L_2183:
        /*0018*/ 	.byte	0x04, 0x17
        /*001a*/ 	.short	(.L_2185 - .L_2184)
.L_2184:
        /*001c*/ 	.word	0x00000000
        /*0020*/ 	.short	0x0008
        /*0022*/ 	.short	0x0d00
        /*0024*/ 	.byte	0x00, 0xf0, 0x21, 0x00


	//----- nvinfo : EIATTR_KPARAM_INFO
	.align		4
.L_2185:
        /*0028*/ 	.byte	0x04, 0x17
        /*002a*/ 	.short	(.L_2187 - .L_2186)
.L_2186:
        /*002c*/ 	.word	0x00000000
        /*0030*/ 	.short	0x0007
        /*0032*/ 	.short	0x0b60
        /*0034*/ 	.byte	0x00, 0xf0, 0x81, 0x06


	//----- nvinfo : EIATTR_KPARAM_INFO
	.align		4
.L_2187:
        /*0038*/ 	.byte	0x04, 0x17
        /*003a*/ 	.short	(.L_2189 - .L_2188)
.L_2188:
        /*003c*/ 	.word	0x00000000
        /*0040*/ 	.short	0x0006
        /*0042*/ 	.short	0x09c0
        /*0044*/ 	.byte	0x00, 0xf0, 0x81, 0x06


	//----- nvinfo : EIATTR_KPARAM_INFO
	.align		4
.L_2189:
        /*0048*/ 	.byte	0x04, 0x17
        /*004a*/ 	.short	(.L_2191 - .L_2190)
.L_2190:
        /*004c*/ 	.word	0x00000000
        /*0050*/ 	.short	0x0005
        /*0052*/ 	.short	0x0820
        /*0054*/ 	.byte	0x00, 0xf0, 0x81, 0x06


	//----- nvinfo : EIATTR_KPARAM_INFO
	.align		4
.L_2191:
        /*0058*/ 	.byte	0x04, 0x17
        /*005a*/ 	.short	(.L_2193 - .L_2192)
.L_2192:
        /*005c*/ 	.word	0x00000000
        /*0060*/ 	.short	0x0004
        /*0062*/ 	.short	0x0680
        /*0064*/ 	.byte	0x00, 0xf0, 0x81, 0x06


	//----- nvinfo : EIATTR_KPARAM_INFO
	.align		4
.L_2193:
        /*0068*/ 	.byte	0x04, 0x17
        /*006a*/ 	.short	(.L_2195 - .L_2194)
.L_2194:
        /*006c*/ 	.word	0x00000000
        /*0070*/ 	.short	0x0003
        /*0072*/ 	.short	0x04e0
        /*0074*/ 	.byte	0x00, 0xf0, 0x81, 0x06


	//----- nvinfo : EIATTR_KPARAM_INFO
	.align		4
.L_2195:
        /*0078*/ 	.byte	0x04, 0x17
        /*007a*/ 	.short	(.L_2197 - .L_2196)
.L_2196:
        /*007c*/ 	.word	0x00000000
        /*0080*/ 	.short	0x0002
        /*0082*/ 	.short	0x0340
        /*0084*/ 	.byte	0x00, 0xf0, 0x81, 0x06


	//----- nvinfo : EIATTR_KPARAM_INFO
	.align		4
.L_2197:
        /*0088*/ 	.byte	0x04, 0x17
        /*008a*/ 	.short	(.L_2199 - .L_2198)
.L_2198:
        /*008c*/ 	.word	0x00000000
        /*0090*/ 	.short	0x0001
        /*0092*/ 	.short	0x01a0
        /*0094*/ 	.byte	0x00, 0xf0, 0x81, 0x06


	//----- nvinfo : EIATTR_KPARAM_INFO
	.align		4
.L_2199:
        /*0098*/ 	.byte	0x04, 0x17
        /*009a*/ 	.short	(.L_2201 - .L_2200)
.L_2200:
        /*009c*/ 	.word	0x00000000
        /*00a0*/ 	.short	0x0000
        /*00a2*/ 	.short	0x0000
        /*00a4*/ 	.byte	0x00, 0xf0, 0x81, 0x06


	//----- nvinfo : EIATTR_SPARSE_MMA_MASK
	.align		4
.L_2201:
        /*00a8*/ 	.byte	0x03, 0x50
        /*00aa*/ 	.short	0x0000


	//----- nvinfo : EIATTR_MAXREG_COUNT
	.align		4
        /*00ac*/ 	.byte	0x03, 0x1b
        /*00ae*/ 	.short	0x0020


	//----- nvinfo : EIATTR_ANNOTATIONS
	.align		4
        /*00b0*/ 	.byte	0x04, 0x55
        /*00b2*/ 	.short	(.L_2203 - .L_2202)


	//   ....[0]....
.L_2202:
        /* <DEDUP_REMOVED lines=15> */


	//----- nvinfo : EIATTR_MERCURY_ISA_VERSION
	.align		4
.L_2203:
        /*0194*/ 	.byte	0x03, 0x5f
        /*0196*/ 	.short	0x0101


	//----- nvinfo : EIATTR_EXIT_INSTR_OFFSETS
	.align		4
        /*0198*/ 	.byte	0x04, 0x1c
        /*019a*/ 	.short	(.L_2205 - .L_2204)


	//   ....[0]....
.L_2204:
        /*019c*/ 	.word	0x00000090


	//   ....[1]....
        /*01a0*/ 	.word	0x00004360


	//----- nvinfo : EIATTR_MAX_THREADS
	.align		4
.L_2205:
        /*01a4*/ 	.byte	0x04, 0x05
        /*01a6*/ 	.short	(.L_2207 - .L_2206)
.L_2206:
        /*01a8*/ 	.word	0x00000200
        /*01ac*/ 	.word	0x00000001
        /*01b0*/ 	.word	0x00000001


	//----- nvinfo : EIATTR_CRS_STACK_SIZE
	.align		4
.L_2207:
        /*01b4*/ 	.byte	0x04, 0x1e
        /*01b6*/ 	.short	(.L_2209 - .L_2208)
.L_2208:
        /*01b8*/ 	.word	0x00000000


	//----- nvinfo : EIATTR_CBANK_PARAM_SIZE
	.align		4
.L_2209:
        /*01bc*/ 	.byte	0x03, 0x19
        /*01be*/ 	.short	0x0d10


	//----- nvinfo : EIATTR_PARAM_CBANK
	.align		4
        /*01c0*/ 	.byte	0x04, 0x0a
        /*01c2*/ 	.short	(.L_2211 - .L_2210)
	.align		4
.L_2210:
        /*01c4*/ 	.word	index@(.nv.constant0._ZN2at6native38_GLOBAL__N__9a469cfd_6_RNN_cu_eca79a6d6kernel17lstm_cell_forwardIfflLi2EEEvNS_4cuda6detail10TensorInfoIT_T1_EES9_S9_S9_S9_S9_S9_S9_S8_S8_)
        /*01c8*/ 	.short	0x0210
        /*01ca*/ 	.short	0x0d10


	//----- nvinfo : EIATTR_SW_WAR
	.align		4
.L_2211:
        /*01cc*/ 	.byte	0x04, 0x36
        /*01ce*/ 	.short	(.L_2213 - .L_2212)
.L_2212:
        /*01d0*/ 	.word	0x00000008
.L_2213:


//--------------------- .nv.info._ZN2at6native38_GLOBAL__N__9a469cfd_6_RNN_cu_eca79a6d6kernel17lstm_cell_forwardIfflLi1EEEvNS_4cuda6detail10TensorInfoIT_T1_EES9_S9_S9_S9_S9_S9_S9_S8_S8_ --------------------------
	.section	.nv.info._ZN2at6native38_GLOBAL__N__9a469cfd_6_RNN_cu_eca79a6d6kernel17lstm_cell_forwardIfflLi1EEEvNS_4cuda6detail10TensorInfoIT_T1_EES9_S9_S9_S9_S9_S9_S9_S8_S8_,"",@"SHT_CUDA_INFO"
	.sectionflags	@""
	.align	4


	//----- nvinfo : EIATTR_CUDA_API_VERSION
	.align		4
        /*0000*/ 	.byte	0x04, 0x37
        /*0002*/ 	.short	(.L_2215 - .L_2214)
.L_2214:
        /*0004*/ 	.word	0x00000082


	//----- nvinfo : EIATTR_KPARAM_INFO
	.align		4
.L_2215:
        /*0008*/ 	.byte	0x04, 0x17
        /*000a*/ 	.short	(.L_2217 - .L_2216)
.L_2216:
        /*000c*/ 	.word	0x00000000
        /*0010*/ 	.short	0x0009
        /*0012*/ 	.short	0x0d08
        /*0014*/ 	.byte	0x00, 0xf0, 0x21, 0x00


	//----- nvinfo : EIATTR_KPARAM_INFO
	.align		4
.L_2217:
        /*0018*/ 	.byte	0x04, 0x17
        /*001a*/ 	.short	(.L_2219 - .L_2218)
.L_2218:
        /*001c*/ 	.word	0x00000000
        /*0020*/ 	.short	0x0008
        /*0022*/ 	.short	0x0d00
        /*0024*/ 	.byte	0x00, 0xf0, 0x21, 0x00


	//----- nvinfo : EIATTR_KPARAM_INFO
	.align		4
.L_2219:
        /*0028*/ 	.byte	0x04, 0x17
        /*002a*/ 	.short	(.L_2221 - .L_2220)
.L_2220:
        /*002c*/ 	.word	0x00000000
        /*0030*/ 	.short	0x0007
        /*0032*/ 	.short	0x0b60
        /*0034*/ 	.byte	0x00, 0xf0, 0x81, 0x06


	//----- nvinfo : EIATTR_KPARAM_INFO
	.align		4
.L_2221:
        /*0038*/ 	.byte	0x04, 0x17
        /*003a*/ 	.short	(.L_2223 - .L_2222)
.L_2222:
        /*003c*/ 	.word	0x00000000
        /*0040*/ 	.short	0x0006
        /*0042*/ 	.short	0x09c0
        /*0044*/ 	.byte	0x00, 0xf0, 0x81, 0x06


	//----- nvinfo : EIATTR_KPARAM_INFO
	.align		4
.L_2223:
        /*0048*/ 	.byte	0x04, 0x17
        /*004a*/ 	.short	(.L_2225 - .L_2224)
.L_2224:
        /*004c*/ 	.word	0x00000000
        /*0050*/ 	.short	0x0005
        /*0052*/ 	.short	0x0820
        /*0054*/ 	.byte	0x00, 0xf0, 0x81, 0x06


	//----- nvinfo : EIATTR_KPARAM_INFO
	.align		4
.L_2225:
        /*0058*/ 	.byte	0x04, 0x17
        /*005a*/ 	.short	(.L_2227 - .L_2226)
.L_2226:
        /*005c*/ 	.word	0x00000000
        /*0060*/ 	.short	0x0004
        /*0062*/ 	.short	0x0680
        /*0064*/ 	.byte	0x00, 0xf0, 0x81, 0x06


	//----- nvinfo : EIATTR_KPARAM_INFO
	.align		4
.L_2227:
        /*0068*/ 	.byte	0x04, 0x17
        /*006a*/ 	.short	(.L_2229 - .L_2228)
.L_2228:
        /*006c*/ 	.word	0x00000000
        /*0070*/ 	.short	0x0003
        /*0072*/ 	.short	0x04e0
        /*0074*/ 	.byte	0x00, 0xf0, 0x81, 0x06


	//----- nvinfo : EIATTR_KPARAM_INFO
	.align		4
.L_2229:
        /*0078*/ 	.byte	0x04, 0x17
        /*007a*/ 	.short	(.L_2231 - .L_2230)
.L_2230:
        /*007c*/ 	.word	0x00000000
        /*0080*/ 	.short	0x0002
        /*0082*/ 	.short	0x0340
        /*0084*/ 	.byte	0x00, 0xf0, 0x81, 0x06


	//----- nvinfo : EIATTR_KPARAM_INFO
	.align		4
.L_2231:
        /*0088*/ 	.byte	0x04, 0x17
        /*008a*/ 	.short	(.L_2233 - .L_2232)
.L_2232:
        /*008c*/ 	.word	0x00000000
        /*0090*/ 	.short	0x0001
        /*0092*/ 	.short	0x01a0
        /*0094*/ 	.byte	0x00, 0xf0, 0x81, 0x06


	//----- nvinfo : EIATTR_KPARAM_INFO
	.align		4
.L_2233:
        /*0098*/ 	.byte	0x04, 0x17
        /*009a*/ 	.short	(.L_2235 - .L_2234)
.L_2234:
        /*009c*/ 	.word	0x00000000
        /*00a0*/ 	.short	0x0000
        /*00a2*/ 	.short	0x0000
        /*00a4*/ 	.byte	0x00, 0xf0, 0x81, 0x06


	//----- nvinfo : EIATTR_SPARSE_MMA_MASK
	.align		4
.L_2235:
        /*00a8*/ 	.byte	0x03, 0x50
        /*00aa*/ 	.short	0x0000


	//----- nvinfo : EIATTR_MAXREG_COUNT
	.align		4
        /*00ac*/ 	.byte	0x03, 0x1b
        /*00ae*/ 	.short	0x0020


	//----- nvinfo : EIATTR_MERCURY_ISA_VERSION
	.align		4
        /*00b0*/ 	.byte	0x03, 0x5f
        /*00b2*/ 	.short	0x0101


	//----- nvinfo : EIATTR_EXIT_INSTR_OFFSETS
	.align		4
        /*00b4*/ 	.byte	0x04, 0x1c
        /*00b6*/ 	.short	(.L_2237 - .L_2236)


	//   ....[0]....
.L_2236:
        /*00b8*/ 	.word	0x00000080


	//   ....[1]....
        /*00bc*/ 	.word	0x00001130


	//   ....[2]....
        /*00c0*/ 	.word	0x00001f30


	//   ....[3]....
        /*00c4*/ 	.word	0x000032e0


	//----- nvinfo : EIATTR_MAX_THREADS
	.align		4
.L_2237:
        /*00c8*/ 	.byte	0x04, 0x05
        /*00ca*/ 	.short	(.L_2239 - .L_2238)
.L_2238:
        /*00cc*/ 	.word	0x00000200
        /*00d0*/ 	.word	0x00000001
        /*00d4*/ 	.word	0x00000001


	//----- nvinfo : EIATTR_CRS_STACK_SIZE
	.align		4
.L_2239:
        /*00d8*/ 	.byte	0x04, 0x1e
        /*00da*/ 	.short	(.L_2241 - .L_2240)
.L_2240:
        /*00dc*/ 	.word	0x00000000


	//----- nvinfo : EIATTR_CBANK_PARAM_SIZE
	.align		4
.L_2241:
        /*00e0*/ 	.byte	0x03, 0x19
        /*00e2*/ 	.short	0x0d10


	//----- nvinfo : EIATTR_PARAM_CBANK
	.align		4
        /*00e4*/ 	.byte	0x04, 0x0a
        /*00e6*/ 	.short	(.L_2243 - .L_2242)
	.align		4
.L_2242:
        /*00e8*/ 	.word	index@(.nv.constant0._ZN2at6native38_GLOBAL__N__9a469cfd_6_RNN_cu_eca79a6d6kernel17lstm_cell_forwardIfflLi1EEEvNS_4cuda6detail10TensorInfoIT_T1_EES9_S9_S9_S9_S9_S9_S9_S8_S8_)
        /*00ec*/ 	.short	0x0210
        /*00ee*/ 	.short	0x0d10


	//----- nvinfo : EIATTR_SW_WAR
	.align		4
.L_2243:
        /*00f0*/ 	.byte	0x04, 0x36
        /*00f2*/ 	.short	(.L_2245 - .L_2244)
.L_2244:
        /*00f4*/ 	.word	0x00000008
.L_2245:


//--------------------- .nv.info._ZN2at6native38_GLOBAL__N__9a469cfd_6_RNN_cu_eca79a6d6kernel17lstm_cell_forwardIffiLi2EEEvNS_4cuda6detail10TensorInfoIT_T1_EES9_S9_S9_S9_S9_S9_S9_S8_S8_ --------------------------
	.section	.nv.info._ZN2at6native38_GLOBAL__N__9a469cfd_6_RNN_cu_eca79a6d6kernel17lstm_cell_forwardIffiLi2EEEvNS_4cuda6detail10TensorInfoIT_T1_EES9_S9_S9_S9_S9_S9_S9_S8_S8_,"",@"SHT_CUDA_INFO"
	.sectionflags	@""
	.align	4


	//----- nvinfo : EIATTR_CUDA_API_VERSION
	.align		4
        /*0000*/ 	.byte	0x04, 0x37
        /*0002*/ 	.short	(.L_2247 - .L_2246)
.L_2246:
        /*0004*/ 	.word	0x00000082


	//----- nvinfo : EIATTR_KPARAM_INFO
	.align		4
.L_2247:
        /*0008*/ 	.byte	0x04, 0x17
        /*000a*/ 	.short	(.L_2249 - .L_2248)
.L_2248:
        /*000c*/ 	.word	0x00000000
        /*0010*/ 	.short	0x0009
        /*0012*/ 	.short	0x06c4
        /*0014*/ 	.byte	0x00, 0xf0, 0x11, 0x00


	//----- nvinfo : EIATTR_KPARAM_INFO
	.align		4
.L_2249:
        /*0018*/ 	.byte	0x04, 0x17
        /*001a*/ 	.short	(.L_2251 - .L_2250)
.L_2250:
        /*001c*/ 	.word	0x00000000
        /*0020*/ 	.short	0x0008
        /*0022*/ 	.short	0x06c0
        /*0024*/ 	.byte	0x00, 0xf0, 0x11, 0x00


	//----- nvinfo : EIATTR_KPARAM_INFO
	.align		4
.L_2251:
        /*0028*/ 	.byte	0x04, 0x17
        /*002a*/ 	.short	(.L_2253 - .L_2252)
.L_2252:
        /*002c*/ 	.word	0x00000000
        /*0030*/ 	.short	0x0007
        /*0032*/ 	.short	0x05e8
        /*0034*/ 	.byte	0x00, 0xf0, 0x61, 0x03


	//----- nvinfo : EIATTR_KPARAM_INFO
	.align		4
.L_2253:
        /*0038*/ 	.byte	0x04, 0x17
        /*003a*/ 	.short	(.L_2255 - .L_2254)
.L_2254:
        /*003c*/ 	.word	0x00000000
        /*0040*/ 	.short	0x0006
        /*0042*/ 	.short	0x0510
        /*0044*/ 	.byte	0x00, 0xf0, 0x61, 0x03


	//----- nvinfo : EIATTR_KPARAM_INFO
	.align		4
.L_2255:
        /*0048*/ 	.byte	0x04, 0x17
        /*004a*/ 	.short	(.L_2257 - .L_2256)
.L_2256:
        /*004c*/ 	.word	0x00000000
        /*0050*/ 	.short	0x0005
        /*0052*/ 	.short	0x0438
        /*0054*/ 	.byte	0x00, 0xf0, 0x61, 0x03


	//----- nvinfo : EIATTR_KPARAM_INFO
	.align		4
.L_2257:
        /*0058*/ 	.byte	0x04, 0x17
        /*005a*/ 	.short	(.L_2259 - .L_2258)
.L_2258:
        /*005c*/ 	.word	0x00000000
        /*0060*/ 	.short	0x0004
        /*0062*/ 	.short	0x0360
        /*0064*/ 	.byte	0x00, 0xf0, 0x61, 0x03


	//----- nvinfo : EIATTR_KPARAM_INFO
	.align		4
.L_2259:
        /*0068*/ 	.byte	0x04, 0x17
        /*006a*/ 	.short	(.L_2261 - .L_2260)
.L_2260:
        /*006c*/ 	.word	0x00000000
        /*0070*/ 	.short	0x0003
        /*0072*/ 	.short	0x0288
        /*0074*/ 	.byte	0x00, 0xf0, 0x61, 0x03


	//----- nvinfo : EIATTR_KPARAM_INFO
	.align		4
.L_2261:
        /*0078*/ 	.byte	0x04, 0x17
        /*007a*/ 	.short	(.L_2263 - .L_2262)
.L_2262:
        /*007c*/ 	.word	0x00000000
        /*0080*/ 	.short	0x0002
        /*0082*/ 	.short	0x01b0
        /*0084*/ 	.byte	0x00, 0xf0, 0x61, 0x03


	//----- nvinfo : EIATTR_KPARAM_INFO
	.align		4
.L_2263:
        /*0088*/ 	.byte	0x04, 0x17
        /*008a*/ 	.short	(.L_2265 - .L_2264)
.L_2264:
        /*008c*/ 	.word	0x00000000
        /*0090*/ 	.short	0x0001
        /*0092*/ 	.short	0x00d8
        /*0094*/ 	.byte	0x00, 0xf0, 0x61, 0x03


	//----- nvinfo : EIATTR_KPARAM_INFO
	.align		4
.L_2265:
        /*0098*/ 	.byte	0x04, 0x17
        /*009a*/ 	.short	(.L_2267 - .L_2266)
.L_2266:
        /*009c*/ 	.word	0x00000000
        /*00a0*/ 	.short	0x0000
        /*00a2*/ 	.short	0x0000
        /*00a4*/ 	.byte	0x00, 0xf0, 0x61, 0x03


	//----- nvinfo : EIATTR_SPARSE_MMA_MASK
	.align		4
.L_2267:
        /*00a8*/ 	.byte	0x03, 0x50
        /*00aa*/ 	.short	0x0000


	//----- nvinfo : EIATTR_MAXREG_COUNT
	.align		4
        /*00ac*/ 	.byte	0x03, 0x1b
        /*00ae*/ 	.short	0x0020


	//----- nvinfo : EIATTR_ANNOTATIONS
	.align		4
        /*00b0*/ 	.byte	0x04, 0x55
        /*00b2*/ 	.short	(.L_2269 - .L_2268)


	//   ....[0]....
.L_2268:
        /*00b4*/ 	.word	0x00000001
        /*00b8*/ 	.byte	0x10, 0x06, 0x00, 0x00, 0x01, 0x00, 0x00, 0x00, 0xe0, 0x0e, 0x00, 0x00, 0x01, 0x00, 0x00, 0x00
        /*00c8*/ 	.byte	0x10, 0x11, 0x00, 0x00, 0x01, 0x00, 0x00, 0x00, 0x30, 0x11, 0x00, 0x00, 0x01, 0x00, 0x00, 0x00
        /*00d8*/ 	.byte	0x70, 0x11, 0x00, 0x00, 0x01, 0x00, 0x00, 0x00, 0x00, 0x12, 0x00, 0x00, 0x01, 0x00, 0x00, 0x00
        /*00e8*/ 	.byte	0x30, 0x18, 0x00, 0x00, 0x01, 0x00, 0x00, 0x00, 0x00, 0x1a, 0x00, 0x00, 0x01, 0x00, 0x00, 0x00
        /*00f8*/ 	.byte	0x20, 0x1a, 0x00, 0x00, 0x01, 0x00, 0x00, 0x00, 0x30, 0x1a, 0x00, 0x00, 0x01, 0x00, 0x00, 0x00
        /*0108*/ 	.byte	0x40, 0x1a, 0x00, 0x00, 0x01, 0x00, 0x00, 0x00, 0x60, 0x1a, 0x00, 0x00


	//----- nvinfo : EIATTR_MERCURY_ISA_VERSION
	.align		4
.L_2269:
        /*0114*/ 	.byte	0x03, 0x5f
        /*0116*/ 	.short	0x0101


	//----- nvinfo : EIATTR_EXIT_INSTR_OFFSETS
	.align		4
        /*0118*/ 	.byte	0x04, 0x1c
        /*011a*/ 	.short	(.L_2271 - .L_2270)


	//   ....[0]....
.L_2270:
        /*011c*/ 	.word	0x00000080


	//   ....[1]....
        /*0120*/ 	.word	0x00002020


	//----- nvinfo : EIATTR_MAX_THREADS
	.align		4
.L_2271:
        /*0124*/ 	.byte	0x04, 0x05
        /*0126*/ 	.short	(.L_2273 - .L_2272)
.L_2272:
        /*0128*/ 	.word	0x00000200
        /*012c*/ 	.word	0x00000001
        /*0130*/ 	.word	0x00000001


	//----- nvinfo : EIATTR_CRS_STACK_SIZE
	.align		4
.L_2273:
        /*0134*/ 	.byte	0x04, 0x1e
        /*0136*/ 	.short	(.L_2275 - .L_2274)
.L_2274:
        /*0138*/ 	.word	0x00000000


	//----- nvinfo : EIATTR_CBANK_PARAM_SIZE
	.align		4
.L_2275:
        /*013c*/ 	.byte	0x03, 0x19
        /*013e*/ 	.short	0x06c8


	//----- nvinfo : EIATTR_PARAM_CBANK
	.align		4
        /*0140*/ 	.byte	0x04, 0x0a
        /*0142*/ 	.short	(.L_2277 - .L_2276)
	.align		4
.L_2276:
        /*0144*/ 	.word	index@(.nv.constant0._ZN2at6native38_GLOBAL__N__9a469cfd_6_RNN_cu_eca79a6d6kernel17lstm_cell_forwardIffiLi2EEEvNS_4cuda6detail10TensorInfoIT_T1_EES9_S9_S9_S9_S9_S9_S9_S8_S8_)
        /*0148*/ 	.short	0x0210
        /*014a*/ 	.short	0x06c8


	//----- nvinfo : EIATTR_SW_WAR
	.align		4
.L_2277:
        /*014c*/ 	.byte	0x04, 0x36
        /*014e*/ 	.short	(.L_2279 - .L_2278)
.L_2278:
        /*0150*/ 	.word	0x00000008
.L_2279:


//--------------------- .nv.info._ZN2at6native38_GLOBAL__N__9a469cfd_6_RNN_cu_eca79a6d6kernel17lstm_cell_forwardIffiLi1EEEvNS_4cuda6detail10TensorInfoIT_T1_EES9_S9_S9_S9_S9_S9_S9_S8_S8_ --------------------------
	.section	.nv.info._ZN2at6native38_GLOBAL__N__9a469cfd_6_RNN_cu_eca79a6d6kernel17lstm_cell_forwardIffiLi1EEEvNS_4cuda6detail10TensorInfoIT_T1_EES9_S9_S9_S9_S9_S9_S9_S8_S8_,"",@"SHT_CUDA_INFO"
	.sectionflags	@""
	.align	4


	//----- nvinfo : EIATTR_CUDA_API_VERSION
	.align		4
        /*0000*/ 	.byte	0x04, 0x37
        /*0002*/ 	.short	(.L_2281 - .L_2280)
.L_2280:
        /*0004*/ 	.word	0x00000082


	//----- nvinfo : EIATTR_KPARAM_INFO
	.align		4
.L_2281:
        /*0008*/ 	.byte	0x04, 0x17
        /*000a*/ 	.short	(.L_2283 - .L_2282)
.L_2282:
        /*000c*/ 	.word	0x00000000
        /*0010*/ 	.short	0x0009
        /*0012*/ 	.short	0x06c4
        /*0014*/ 	.byte	0x00, 0xf0, 0x11, 0x00


	//----- nvinfo : EIATTR_KPARAM_INFO
	.align		4
.L_2283:
        /*0018*/ 	.byte	0x04, 0x17
        /*001a*/ 	.short	(.L_2285 - .L_2284)
.L_2284:
        /*001c*/ 	.word	0x00000000
        /*0020*/ 	.short	0x0008
        /*0022*/ 	.short	0x06c0
        /*0024*/ 	.byte	0x00, 0xf0, 0x11, 0x00


	//----- nvinfo : EIATTR_KPARAM_INFO
	.align		4
.L_2285:
        /*0028*/ 	.byte	0x04, 0x17
        /*002a*/ 	.short	(.L_2287 - .L_2286)
.L_2286:
        /*002c*/ 	.word	0x00000000
        /*0030*/ 	.short	0x0007
        /*0032*/ 	.short	0x05e8
        /*0034*/ 	.byte	0x00, 0xf0, 0x61, 0x03


	//----- nvinfo : EIATTR_KPARAM_INFO
	.align		4
.L_2287:
        /*0038*/ 	.byte	0x04, 0x17
        /*003a*/ 	.short	(.L_2289 - .L_2288)
.L_2288:
        /*003c*/ 	.word	0x00000000
        /*0040*/ 	.short	0x0006
        /*0042*/ 	.short	0x0510
        /*0044*/ 	.byte	0x00, 0xf0, 0x61, 0x03


	//----- nvinfo : EIATTR_KPARAM_INFO
	.align		4
.L_2289:
        /*0048*/ 	.byte	0x04, 0x17
        /*004a*/ 	.short	(.L_2291 - .L_2290)
.L_2290:
        /*004c*/ 	.word	0x00000000
        /*0050*/ 	.short	0x0005
        /*0052*/ 	.short	0x0438
        /*0054*/ 	.byte	0x00, 0xf0, 0x61, 0x03


	//----- nvinfo : EIATTR_KPARAM_INFO
	.align		4
.L_2291:
        /*0058*/ 	.byte	0x04, 0x17
        /*005a*/ 	.short	(.L_2293 - .L_2292)
.L_2292:
        /*005c*/ 	.word	0x00000000
        /*0060*/ 	.short	0x0004
        /*0062*/ 	.short	0x0360
        /*0064*/ 	.byte	0x00, 0xf0, 0x61, 0x03


	//----- nvinfo : EIATTR_KPARAM_INFO
	.align		4
.L_2293:
        /*0068*/ 	.byte	0x04, 0x17
        /*006a*/ 	.short	(.L_2295 - .L_2294)
.L_2294:
        /*006c*/ 	.word	0x00000000
        /*0070*/ 	.short	0x0003
        /*0072*/ 	.short	0x0288
        /*0074*/ 	.byte	0x00, 0xf0, 0x61, 0x03


	//----- nvinfo : EIATTR_KPARAM_INFO
	.align		4
.L_2295:
        /*0078*/ 	.byte	0x04, 0x17
        /*007a*/ 	.short	(.L_2297 - .L_2296)
.L_2296:
        /*007c*/ 	.word	0x00000000
        /*0080*/ 	.short	0x0002
        /*0082*/ 	.short	0x01b0
        /*0084*/ 	.byte	0x00, 0xf0, 0x61, 0x03


	//----- nvinfo : EIATTR_KPARAM_INFO
	.align		4
.L_2297:
        /*0088*/ 	.byte	0x04, 0x17
        /*008a*/ 	.short	(.L_2299 - .L_2298)
.L_2298:
        /*008c*/ 	.word	0x00000000
        /*0090*/ 	.short	0x0001
        /*0092*/ 	.short	0x00d8
        /*0094*/ 	.byte	0x00, 0xf0, 0x61, 0x03


	//----- nvinfo : EIATTR_KPARAM_INFO
	.align		4
.L_2299:
        /*0098*/ 	.byte	0x04, 0x17
        /*009a*/ 	.short	(.L_2301 - .L_2300)
.L_2300:
        /*009c*/ 	.word	0x00000000
        /*00a0*/ 	.short	0x0000
        /*00a2*/ 	.short	0x0000
        /*00a4*/ 	.byte	0x00, 0xf0, 0x61, 0x03


	//----- nvinfo : EIATTR_SPARSE_MMA_MASK
	.align		4
.L_2301:
        /*00a8*/ 	.byte	0x03, 0x50
        /*00aa*/ 	.short	0x0000


	//----- nvinfo : EIATTR_MAXREG_COUNT
	.align		4
        /*00ac*/ 	.byte	0x03, 0x1b
        /*00ae*/ 	.short	0x0020


	//----- nvinfo : EIATTR_MERCURY_ISA_VERSION
	.align		4
        /*00b0*/ 	.byte	0x03, 0x5f
        /*00b2*/ 	.short	0x0101


	//----- nvinfo : EIATTR_EXIT_INSTR_OFFSETS
	.align		4
        /*00b4*/ 	.byte	0x04, 0x1c
        /*00b6*/ 	.short	(.L_2303 - .L_2302)


	//   ....[0]....
.L_2302:
        /*00b8*/ 	.word	0x00000070


	//   ....[1]....
        /*00bc*/ 	.word	0x00000b50


	//   ....[2]....
        /*00c0*/ 	.word	0x00001300


	//----- nvinfo : EIATTR_MAX_THREADS
	.align		4
.L_2303:
        /*00c4*/ 	.byte	0x04, 0x05
        /*00c6*/ 	.short	(.L_2305 - .L_2304)
.L_2304:
        /*00c8*/ 	.word	0x00000200
        /*00cc*/ 	.word	0x00000001
        /*00d0*/ 	.word	0x00000001


	//----- nvinfo : EIATTR_CRS_STACK_SIZE
	.align		4
.L_2305:
        /*00d4*/ 	.byte	0x04, 0x1e
        /*00d6*/ 	.short	(.L_2307 - .L_2306)
.L_2306:
        /*00d8*/ 	.word	0x00000000


	//----- nvinfo : EIATTR_CBANK_PARAM_SIZE
	.align		4
.L_2307:
        /*00dc*/ 	.byte	0x03, 0x19
        /*00de*/ 	.short	0x06c8


	//----- nvinfo : EIATTR_PARAM_CBANK
	.align		4
        /*00e0*/ 	.byte	0x04, 0x0a
        /*00e2*/ 	.short	(.L_2309 - .L_2308)
	.align		4
.L_2308:
        /*00e4*/ 	.word	index@(.nv.constant0._ZN2at6native38_GLOBAL__N__9a469cfd_6_RNN_cu_eca79a6d6kernel17lstm_cell_forwardIffiLi1EEEvNS_4cuda6detail10TensorInfoIT_T1_EES9_S9_S9_S9_S9_S9_S9_S8_S8_)
        /*00e8*/ 	.short	0x0210
        /*00ea*/ 	.short	0x06c8


	//----- nvinfo : EIATTR_SW_WAR
	.align		4
.L_2309:
        /*00ec*/ 	.byte	0x04, 0x36
        /*00ee*/ 	.short	(.L_2311 - .L_2310)
.L_2310:
        /*00f0*/ 	.word	0x00000008
.L_2311:


//--------------------- .nv.info._ZN2at6native38_GLOBAL__N__9a469cfd_6_RNN_cu_eca79a6d6kernel17lstm_cell_forwardIddlLi2EEEvNS_4cuda6detail10TensorInfoIT_T1_EES9_S9_S9_S9_S9_S9_S9_S8_S8_ --------------------------
	.section	.nv.info._ZN2at6native38_GLOBAL__N__9a469cfd_6_RNN_cu_eca79a6d6kernel17lstm_cell_forwardIddlLi2EEEvNS_4cuda6detail10TensorInfoIT_T1_EES9_S9_S9_S9_S9_S9_S9_S8_S8_,"",@"SHT_CUDA_INFO"
	.sectionflags	@""
	.align	4


	//----- nvinfo : EIATTR_CUDA_API_VERSION
	.align		4
        /*0000*/ 	.byte	0x04, 0x37
        /*0002*/ 	.short	(.L_2313 - .L_2312)
.L_2312:
        /*0004*/ 	.word	0x00000082


	//----- nvinfo : EIATTR_KPARAM_INFO
	.align		4
.L_2313:
        /*0008*/ 	.byte	0x04, 0x17
        /*000a*/ 	.short	(.L_2315 - .L_2314)
.L_2314:
        /*000c*/ 	.word	0x00000000
        /*0010*/ 	.short	0x0009
        /*0012*/ 	.short	0x0d08
        /*0014*/ 	.byte	0x00, 0xf0, 0x21, 0x00


	//----- nvinfo : EIATTR_KPARAM_INFO
	.align		4
.L_2315:
        /*0018*/ 	.byte	0x04, 0x17
        /*001a*/ 	.short	(.L_2317 - .L_2316)
.L_2316:
        /*001c*/ 	.word	0x00000000
        /*0020*/ 	.short	0x0008
        /*0022*/ 	.short	0x0d00
        /*0024*/ 	.byte	0x00, 0xf0, 0x21, 0x00


	//----- nvinfo : EIATTR_KPARAM_INFO
	.align		4
.L_2317:
        /*0028*/ 	.byte	0x04, 0x17
        /*002a*/ 	.short	(.L_2319 - .L_2318)
.L_2318:
        /*002c*/ 	.word	0x00000000
        /*0030*/ 	.short	0x0007
        /*0032*/ 	.short	0x0b60
        /*0034*/ 	.byte	0x00, 0xf0, 0x81, 0x06


	//----- nvinfo : EIATTR_KPARAM_INFO
	.align		4
.L_2319:
        /*0038*/ 	.byte	0x04, 0x17
        /*003a*/ 	.short	(.L_2321 - .L_2320)
.L_2320:
        /*003c*/ 	.word	0x00000000
        /*0040*/ 	.short	0x0006
        /*0042*/ 	.short	0x09c0
        /*0044*/ 	.byte	0x00, 0xf0, 0x81, 0x06


	//----- nvinfo : EIATTR_KPARAM_INFO
	.align		4
.L_2321:
        /*0048*/ 	.byte	0x04, 0x17
        /*004a*/ 	.short	(.L_2323 - .L_2322)
.L_2322:
        /*004c*/ 	.word	0x00000000
        /*0050*/ 	.short	0x0005
        /*0052*/ 	.short	0x0820
        /*0054*/ 	.byte	0x00, 0xf0, 0x81, 0x06


	//----- nvinfo : EIATTR_KPARAM_INFO
	.align		4
.L_2323:
        /*0058*/ 	.byte	0x04, 0x17
        /*005a*/ 	.short	(.L_2325 - .L_2324)
.L_2324:
        /*005c*/ 	.word	0x00000000
        /*0060*/ 	.short	0x0004
        /*0062*/ 	.short	0x0680
        /*0064*/ 	.byte	0x00, 0xf0, 0x81, 0x06


	//----- nvinfo : EIATTR_KPARAM_INFO
	.align		4
.L_2325:
        /*0068*/ 	.byte	0x04, 0x17
        /*006a*/ 	.short	(.L_2327 - .L_2326)
.L_2326:
        /*006c*/ 	.word	0x00000000
        /*0070*/ 	.short	0x0003
        /*0072*/ 	.short	0x04e0
        /*0074*/ 	.byte	0x00, 0xf0, 0x81, 0x06


	//----- nvinfo : EIATTR_KPARAM_INFO
	.align		4
.L_2327:
        /*0078*/ 	.byte	0x04, 0x17
        /*007a*/ 	.short	(.L_2329 - .L_2328)
.L_2328:
        /*007c*/ 	.word	0x00000000
        /*0080*/ 	.short	0x0002
        /*0082*/ 	.short	0x0340
        /*0084*/ 	.byte	0x00, 0xf0, 0x81, 0x06


	//----- nvinfo : EIATTR_KPARAM_INFO
	.align		4
.L_2329:
        /*0088*/ 	.byte	0x04, 0x17
        /*008a*/ 	.short	(.L_2331 - .L_2330)
.L_2330:
        /*008c*/ 	.word	0x00000000
        /*0090*/ 	.short	0x0001
        /*0092*/ 	.short	0x01a0
        /*0094*/ 	.byte	0x00, 0xf0, 0x81, 0x06


	//----- nvinfo : EIATTR_KPARAM_INFO
	.align		4
.L_2331:
        /*0098*/ 	.byte	0x04, 0x17
        /*009a*/ 	.short	(.L_2333 - .L_2332)
.L_2332:
        /*009c*/ 	.word	0x00000000
        /*00a0*/ 	.short	0x0000
        /*00a2*/ 	.short	0x0000
        /*00a4*/ 	.byte	0x00, 0xf0, 0x81, 0x06


	//----- nvinfo : EIATTR_SPARSE_MMA_MASK
	.align		4
.L_2333:
        /*00a8*/ 	.byte	0x03, 0x50
        /*00aa*/ 	.short	0x0000


	//----- nvinfo : EIATTR_MAXREG_COUNT
	.align		4
        /*00ac*/ 	.byte	0x03, 0x1b
        /*00ae*/ 	.short	0x0020


	//----- nvinfo : EIATTR_ANNOTATIONS
	.align		4
        /*00b0*/ 	.byte	0x04, 0x55
        /*00b2*/ 	.short	(.L_2335 - .L_2334)


	//   ....[0]....
.L_2334:
        /* <DEDUP_REMOVED lines=18> */


	//----- nvinfo : EIATTR_MERCURY_ISA_VERSION
	.align		4
.L_2335:
        /*01c4*/ 	.byte	0x03, 0x5f
        /*01c6*/ 	.short	0x0101


	//----- nvinfo : EIATTR_EXIT_INSTR_OFFSETS
	.align		4
        /*01c8*/ 	.byte	0x04, 0x1c
        /*01ca*/ 	.short	(.L_2337 - .L_2336)


	//   ....[0]....
.L_2336:
        /*01cc*/ 	.word	0x00000090


	//   ....[1]....
        /*01d0*/ 	.word	0x00005eb0


	//----- nvinfo : EIATTR_MAX_THREADS
	.align		4
.L_2337:
        /*01d4*/ 	.byte	0x04, 0x05
        /*01d6*/ 	.short	(.L_2339 - .L_2338)
.L_2338:
        /*01d8*/ 	.word	0x00000200
        /*01dc*/ 	.word	0x00000001
        /*01e0*/ 	.word	0x00000001


	//----- nvinfo : EIATTR_CRS_STACK_SIZE
	.align		4
.L_2339:
        /*01e4*/ 	.byte	0x04, 0x1e
        /*01e6*/ 	.short	(.L_2341 - .L_2340)
.L_2340:
        /*01e8*/ 	.word	0x00000000


	//----- nvinfo : EIATTR_CBANK_PARAM_SIZE
	.align		4
.L_2341:
        /*01ec*/ 	.byte	0x03, 0x19
        /*01ee*/ 	.short	0x0d10


	//----- nvinfo : EIATTR_PARAM_CBANK
	.align		4
        /*01f0*/ 	.byte	0x04, 0x0a
        /*01f2*/ 	.short	(.L_2343 - .L_2342)
	.align		4
.L_2342:
        /*01f4*/ 	.word	index@(.nv.constant0._ZN2at6native38_GLOBAL__N__9a469cfd_6_RNN_cu_eca79a6d6kernel17lstm_cell_forwardIddlLi2EEEvNS_4cuda6detail10TensorInfoIT_T1_EES9_S9_S9_S9_S9_S9_S9_S8_S8_)
        /*01f8*/ 	.short	0x0210
        /*01fa*/ 	.short	0x0d10


	//----- nvinfo : EIATTR_SW_WAR
	.align		4
.L_2343:
        /*01fc*/ 	.byte	0x04, 0x36
        /*01fe*/ 	.short	(.L_2345 - .L_2344)
.L_2344:
        /*0200*/ 	.word	0x00000008
.L_2345:


//--------------------- .nv.info._ZN2at6native38_GLOBAL__N__9a469cfd_6_RNN_cu_eca79a6d6kernel17lstm_cell_forwardIddlLi1EEEvNS_4cuda6detail10TensorInfoIT_T1_EES9_S9_S9_S9_S9_S9_S9_S8_S8_ --------------------------
	.section	.nv.info._ZN2at6native38_GLOBAL__N__9a469cfd_6_RNN_cu_eca79a6d6kernel17lstm_cell_forwardIddlLi1EEEvNS_4cuda6detail10TensorInfoIT_T1_EES9_S9_S9_S9_S9_S9_S9_S8_S8_,"",@"SHT_CUDA_INFO"
	.sectionflags	@""
	.align	4


	//----- nvinfo : EIATTR_CUDA_API_VERSION
	.align		4
        /*0000*/ 	.byte	0x04, 0x37
        /*0002*/ 	.short	(.L_2347 - .L_2346)
.L_2346:
        /*0004*/ 	.word	0x00000082


	//----- nvinfo : EIATTR_KPARAM_INFO
	.align		4
.L_2347:
        /*0008*/ 	.byte	0x04, 0x17
        /*000a*/ 	.short	(.L_2349 - .L_2348)
.L_2348:
        /*000c*/ 	.word	0x00000000
        /*0010*/ 	.short	0x0009
        /*0012*/ 	.short	0x0d08
        /*0014*/ 	.byte	0x00, 0xf0, 0x21, 0x00


	//----- nvinfo : EIATTR_KPARAM_INFO
	.align		4
.L_2349:
        /*0018*/ 	.byte	0x04, 0x17
        /*001a*/ 	.short	(.L_2351 - .L_2350)
.L_2350:
        /*001c*/ 	.word	0x00000000
        /*0020*/ 	.short	0x0008
        /*0022*/ 	.short	0x0d00
        /*0024*/ 	.byte	0x00, 0xf0, 0x21, 0x00


	//----- nvinfo : EIATTR_KPARAM_INFO
	.align		4
.L_2351:
        /*0028*/ 	.byte	0x04, 0x17
        /*002a*/ 	.short	(.L_2353 - .L_2352)
.L_2352:
        /*002c*/ 	.word	0x00000000
        /*0030*/ 	.short	0x0007
        /*0032*/ 	.short	0x0b60
        /*0034*/ 	.byte	0x00, 0xf0, 0x81, 0x06


	//----- nvinfo : EIATTR_KPARAM_INFO
	.align		4
.L_2353:
        /*0038*/ 	.byte	0x04, 0x17
        /*003a*/ 	.short	(.L_2355 - .L_2354)
.L_2354:
        /*003c*/ 	.word	0x00000000
        /*0040*/ 	.short	0x0006
        /*0042*/ 	.short	0x09c0
        /*0044*/ 	.byte	0x00, 0xf0, 0x81, 0x06


	//----- nvinfo : EIATTR_KPARAM_INFO
	.align		4
.L_2355:
        /*0048*/ 	.byte	0x04, 0x17
        /*004a*/ 	.short	(.L_2357 - .L_2356)
.L_2356:
        /*004c*/ 	.word	0x00000000
        /*0050*/ 	.short	0x0005
        /*0052*/ 	.short	0x0820
        /*0054*/ 	.byte	0x00, 0xf0, 0x81, 0x06


	//----- nvinfo : EIATTR_KPARAM_INFO
	.align		4
.L_2357:
        /*0058*/ 	.byte	0x04, 0x17
        /*005a*/ 	.short	(.L_2359 - .L_2358)
.L_2358:
        /*005c*/ 	.word	0x00000000
        /*0060*/ 	.short	0x0004
        /*0062*/ 	.short	0x0680
        /*0064*/ 	.byte	0x00, 0xf0, 0x81, 0x06


	//----- nvinfo : EIATTR_KPARAM_INFO
	.align		4
.L_2359:
        /*0068*/ 	.byte	0x04, 0x17
        /*006a*/ 	.short	(.L_2361 - .L_2360)
.L_2360:
        /*006c*/ 	.word	0x00000000
        /*0070*/ 	.short	0x0003
        /*0072*/ 	.short	0x04e0
        /*0074*/ 	.byte	0x00, 0xf0, 0x81, 0x06


	//----- nvinfo : EIATTR_KPARAM_INFO
	.align		4
.L_2361:
        /*0078*/ 	.byte	0x04, 0x17
        /*007a*/ 	.short	(.L_2363 - .L_2362)
.L_2362:
        /*007c*/ 	.word	0x00000000
        /*0080*/ 	.short	0x0002
        /*0082*/ 	.short	0x0340
        /*0084*/ 	.byte	0x00, 0xf0, 0x81, 0x06


	//----- nvinfo : EIATTR_KPARAM_INFO
	.align		4
.L_2363:
        /*0088*/ 	.byte	0x04, 0x17
        /*008a*/ 	.short	(.L_2365 - .L_2364)
.L_2364:
        /*008c*/ 	.word	0x00000000
        /*0090*/ 	.short	0x0001
        /*0092*/ 	.short	0x01a0
        /*0094*/ 	.byte	0x00, 0xf0, 0x81, 0x06


	//----- nvinfo : EIATTR_KPARAM_INFO
	.align		4
.L_2365:
        /*0098*/ 	.byte	0x04, 0x17
        /*009a*/ 	.short	(.L_2367 - .L_2366)
.L_2366:
        /*009c*/ 	.word	0x00000000
        /*00a0*/ 	.short	0x0000
        /*00a2*/ 	.short	0x0000
        /*00a4*/ 	.byte	0x00, 0xf0, 0x81, 0x06


	//----- nvinfo : EIATTR_SPARSE_MMA_MASK
	.align		4
.L_2367:
        /*00a8*/ 	.byte	0x03, 0x50
        /*00aa*/ 	.short	0x0000


	//----- nvinfo : EIATTR_MAXREG_COUNT
	.align		4
        /*00ac*/ 	.byte	0x03, 0x1b
        /*00ae*/ 	.short	0x0020


	//----- nvinfo : EIATTR_ANNOTATIONS
	.align		4
        /*00b0*/ 	.byte	0x04, 0x55
        /*00b2*/ 	.short	(.L_2369 - .L_2368)


	//   ....[0]....
.L_2368:
        /* <DEDUP_REMOVED lines=21> */


	//----- nvinfo : EIATTR_MERCURY_ISA_VERSION
	.align		4
.L_2369:
        /*01ec*/ 	.byte	0x03, 0x5f
        /*01ee*/ 	.short	0x0101


	//----- nvinfo : EIATTR_EXIT_INSTR_OFFSETS
	.align		4
        /*01f0*/ 	.byte	0x04, 0x1c
        /*01f2*/ 	.short	(.L_2371 - .L_2370)


	//   ....[0]....
.L_2370:
        /*01f4*/ 	.word	0x00000090


	//   ....[1]....
        /*01f8*/ 	.word	0x00002f20


	//----- nvinfo : EIATTR_MAX_THREADS
	.align		4
.L_2371:
        /*01fc*/ 	.byte	0x04, 0x05
        /*01fe*/ 	.short	(.L_2373 - .L_2372)
.L_2372:
        /*0200*/ 	.word	0x00000200
        /*0204*/ 	.word	0x00000001
        /*0208*/ 	.word	0x00000001


	//----- nvinfo : EIATTR_CRS_STACK_SIZE
	.align		4
.L_2373:
        /*020c*/ 	.byte	0x04, 0x1e
        /*020e*/ 	.short	(.L_2375 - .L_2374)
.L_2374:
        /*0210*/ 	.word	0x00000000


	//----- nvinfo : EIATTR_CBANK_PARAM_SIZE
	.align		4
.L_2375:
        /*0214*/ 	.byte	0x03, 0x19
        /*0216*/ 	.short	0x0d10


	//----- nvinfo : EIATTR_PARAM_CBANK
	.align		4
        /*0218*/ 	.byte	0x04, 0x0a
        /*021a*/ 	.short	(.L_2377 - .L_2376)
	.align		4
.L_2376:
        /*021c*/ 	.word	index@(.nv.constant0._ZN2at6native38_GLOBAL__N__9a469cfd_6_RNN_cu_eca79a6d6kernel17lstm_cell_forwardIddlLi1EEEvNS_4cuda6detail10TensorInfoIT_T1_EES9_S9_S9_S9_S9_S9_S9_S8_S8_)
        /*0220*/ 	.short	0x0210
        /*0222*/ 	.short	0x0d10


	//----- nvinfo : EIATTR_SW_WAR
	.align		4
.L_2377:
        /*0224*/ 	.byte	0x04, 0x36
        /*0226*/ 	.short	(.L_2379 - .L_2378)
.L_2378:
        /*0228*/ 	.word	0x00000008
.L_2379:


//--------------------- .nv.info._ZN2at6native38_GLOBAL__N__9a469cfd_6_RNN_cu_eca79a6d6kernel17lstm_cell_forwardIddiLi2EEEvNS_4cuda6detail10TensorInfoIT_T1_EES9_S9_S9_S9_S9_S9_S9_S8_S8_ --------------------------
	.section	.nv.info._ZN2at6native38_GLOBAL__N__9a469cfd_6_RNN_cu_eca79a6d6kernel17lstm_cell_forwardIddiLi2EEEvNS_4cuda6detail10TensorInfoIT_T1_EES9_S9_S9_S9_S9_S9_S9_S8_S8_,"",@"SHT_CUDA_INFO"
	.sectionflags	@""
	.align	4


	//----- nvinfo : EIATTR_CUDA_API_VERSION
	.align		4
        /*0000*/ 	.byte	0x04, 0x37
        /*0002*/ 	.short	(.L_2381 - .L_2380)
.L_2380:
        /*0004*/ 	.word	0x00000082


	//----- nvinfo : EIATTR_KPARAM_INFO
	.align		4
.L_2381:
        /*0008*/ 	.byte	0x04, 0x17
        /*000a*/ 	.short	(.L_2383 - .L_2382)
.L_2382:
        /*000c*/ 	.word	0x00000000
        /*0010*/ 	.short	0x0009
        /*0012*/ 	.short	0x06c4
        /*0014*/ 	.byte	0x00, 0xf0, 0x11, 0x00


	//----- nvinfo : EIATTR_KPARAM_INFO
	.align		4
.L_2383:
        /*0018*/ 	.byte	0x04, 0x17
        /*001a*/ 	.short	(.L_2385 - .L_2384)
.L_2384:
        /*001c*/ 	.word	0x00000000
        /*0020*/ 	.short	0x0008
        /*0022*/ 	.short	0x06c0
        /*0024*/ 	.byte	0x00, 0xf0, 0x11, 0x00


	//----- nvinfo : EIATTR_KPARAM_INFO
	.align		4
.L_2385:
        /*0028*/ 	.byte	0x04, 0x17
        /*002a*/ 	.short	(.L_2387 - .L_2386)
.L_2386:
        /*002c*/ 	.word	0x00000000
        /*0030*/ 	.short	0x0007
        /*0032*/ 	.short	0x05e8
        /*0034*/ 	.byte	0x00, 0xf0, 0x61, 0x03


	//----- nvinfo : EIATTR_KPARAM_INFO
	.align		4
.L_2387:
        /*0038*/ 	.byte	0x04, 0x17
        /*003a*/ 	.short	(.L_2389 - .L_2388)
.L_2388:
        /*003c*/ 	.word	0x00000000
        /*0040*/ 	.short	0x0006
        /*0042*/ 	.short	0x0510
        /*0044*/ 	.byte	0x00, 0xf0, 0x61, 0x03


	//----- nvinfo : EIATTR_KPARAM_INFO
	.align		4
.L_2389:
        /*0048*/ 	.byte	0x04, 0x17
        /*004a*/ 	.short	(.L_2391 - .L_2390)
.L_2390:
        /*004c*/ 	.word	0x00000000
        /*0050*/ 	.short	0x0005
        /*0052*/ 	.short	0x0438
        /*0054*/ 	.byte	0x00, 0xf0, 0x61, 0x03


	//----- nvinfo : EIATTR_KPARAM_INFO
	.align		4
.L_2391:
        /*0058*/ 	.byte	0x04, 0x17
        /*005a*/ 	.short	(.L_2393 - .L_2392)
.L_2392:
        /*005c*/ 	.word	0x00000000
        /*0060*/ 	.short	0x0004
        /*0062*/ 	.short	0x0360
        /*0064*/ 	.byte	0x00, 0xf0, 0x61, 0x03


	//----- nvinfo : EIATTR_KPARAM_INFO
	.align		4
.L_2393:
        /*0068*/ 	.byte	0x04, 0x17
        /*006a*/ 	.short	(.L_2395 - .L_2394)
.L_2394:
        /*006c*/ 	.word	0x00000000
        /*0070*/ 	.short	0x0003
        /*0072*/ 	.short	0x0288
        /*0074*/ 	.byte	0x00, 0xf0, 0x61, 0x03


	//----- nvinfo : EIATTR_KPARAM_INFO
	.align		4
.L_2395:
        /*0078*/ 	.byte	0x04, 0x17
        /*007a*/ 	.short	(.L_2397 - .L_2396)
.L_2396:
        /*007c*/ 	.word	0x00000000
        /*0080*/ 	.short	0x0002
        /*0082*/ 	.short	0x01b0
        /*0084*/ 	.byte	0x00, 0xf0, 0x61, 0x03


	//----- nvinfo : EIATTR_KPARAM_INFO
	.align		4
.L_2397:
        /*0088*/ 	.byte	0x04, 0x17
        /*008a*/ 	.short	(.L_2399 - .L_2398)
.L_2398:
        /*008c*/ 	.word	0x00000000
        /*0090*/ 	.short	0x0001
        /*0092*/ 	.short	0x00d8
        /*0094*/ 	.byte	0x00, 0xf0, 0x61, 0x03


	//----- nvinfo : EIATTR_KPARAM_INFO
	.align		4
.L_2399:
        /*0098*/ 	.byte	0x04, 0x17
        /*009a*/ 	.short	(.L_2401 - .L_2400)
.L_2400:
        /*009c*/ 	.word	0x00000000
        /*00a0*/ 	.short	0x0000
        /*00a2*/ 	.short	0x0000
        /*00a4*/ 	.byte	0x00, 0xf0, 0x61, 0x03


	//----- nvinfo : EIATTR_SPARSE_MMA_MASK
	.align		4
.L_2401:
        /*00a8*/ 	.byte	0x03, 0x50
        /*00aa*/ 	.short	0x0000


	//----- nvinfo : EIATTR_MAXREG_COUNT
	.align		4
        /*00ac*/ 	.byte	0x03, 0x1b
        /*00ae*/ 	.short	0x0020


	//----- nvinfo : EIATTR_ANNOTATIONS
	.align		4
        /*00b0*/ 	.byte	0x04, 0x55
        /*00b2*/ 	.short	(.L_2403 - .L_2402)


	//   ....[0]....
.L_2402:
        /* <DEDUP_REMOVED lines=22> */


	//----- nvinfo : EIATTR_MERCURY_ISA_VERSION
	.align		4
.L_2403:
        /*0204*/ 	.byte	0x03, 0x5f
        /*0206*/ 	.short	0x0101


	//----- nvinfo : EIATTR_EXIT_INSTR_OFFSETS
	.align		4
        /*0208*/ 	.byte	0x04, 0x1c
        /*020a*/ 	.short	(.L_2405 - .L_2404)


	//   ....[0]....
.L_2404:
        /*020c*/ 	.word	0x00000080


	//   ....[1]....
        /*0210*/ 	.word	0x00003d40


	//----- nvinfo : EIATTR_MAX_THREADS
	.align		4
.L_2405:
        /*0214*/ 	.byte	0x04, 0x05
        /*0216*/ 	.short	(.L_2407 - .L_2406)
.L_2406:
        /*0218*/ 	.word	0x00000200
        /*021c*/ 	.word	0x00000001
        /*0220*/ 	.word	0x00000001


	//----- nvinfo : EIATTR_CRS_STACK_SIZE
	.align		4
.L_2407:
        /*0224*/ 	.byte	0x04, 0x1e
        /*0226*/ 	.short	(.L_2409 - .L_2408)
.L_2408:
        /*0228*/ 	.word	0x00000000


	//----- nvinfo : EIATTR_CBANK_PARAM_SIZE
	.align		4
.L_2409:
        /*022c*/ 	.byte	0x03, 0x19
        /*022e*/ 	.short	0x06c8


	//----- nvinfo : EIATTR_PARAM_CBANK
	.align		4
        /*0230*/ 	.byte	0x04, 0x0a
        /*0232*/ 	.short	(.L_2411 - .L_2410)
	.align		4
.L_2410:
        /*0234*/ 	.word	index@(.nv.constant0._ZN2at6native38_GLOBAL__N__9a469cfd_6_RNN_cu_eca79a6d6kernel17lstm_cell_forwardIddiLi2EEEvNS_4cuda6detail10TensorInfoIT_T1_EES9_S9_S9_S9_S9_S9_S9_S8_S8_)
        /*0238*/ 	.short	0x0210
        /*023a*/ 	.short	0x06c8


	//----- nvinfo : EIATTR_SW_WAR
	.align		4
.L_2411:
        /*023c*/ 	.byte	0x04, 0x36
        /*023e*/ 	.short	(.L_2413 - .L_2412)
.L_2412:
        /*0240*/ 	.word	0x00000008
.L_2413:


//--------------------- .nv.info._ZN2at6native38_GLOBAL__N__9a469cfd_6_RNN_cu_eca79a6d6kernel17lstm_cell_forwardIddiLi1EEEvNS_4cuda6detail10TensorInfoIT_T1_EES9_S9_S9_S9_S9_S9_S9_S8_S8_ --------------------------
	.section	.nv.info._ZN2at6native38_GLOBAL__N__9a469cfd_6_RNN_cu_eca79a6d6kernel17lstm_cell_forwardIddiLi1EEEvNS_4cuda6detail10TensorInfoIT_T1_EES9_S9_S9_S9_S9_S9_S9_S8_S8_,"",@"SHT_CUDA_INFO"
	.sectionflags	@""
	.align	4


	//----- nvinfo : EIATTR_CUDA_API_VERSION
	.align		4
        /*0000*/ 	.byte	0x04, 0x37
        /*0002*/ 	.short	(.L_2415 - .L_2414)
.L_2414:
        /*0004*/ 	.word	0x00000082


	//----- nvinfo : EIATTR_KPARAM_INFO
	.align		4
.L_2415:
        /*0008*/ 	.byte	0x04, 0x17
        /*000a*/ 	.short	(.L_2417 - .L_2416)
.L_2416:
        /*000c*/ 	.word	0x00000000
        /*0010*/ 	.short	0x0009
        /*0012*/ 	.short	0x06c4
        /*0014*/ 	.byte	0x00, 0xf0, 0x11, 0x00


	//----- nvinfo : EIATTR_KPARAM_INFO
	.align		4
.L_2417:
        /*0018*/ 	.byte	0x04, 0x17
        /*001a*/ 	.short	(.L_2419 - .L_2418)
.L_2418:
        /*001c*/ 	.word	0x00000000
        /*0020*/ 	.short	0x0008
        /*0022*/ 	.short	0x06c0
        /*0024*/ 	.byte	0x00, 0xf0, 0x11, 0x00


	//----- nvinfo : EIATTR_KPARAM_INFO
	.align		4
.L_2419:
        /*0028*/ 	.byte	0x04, 0x17
        /*002a*/ 	.short	(.L_2421 - .L_2420)
.L_2420:
        /*002c*/ 	.word	0x00000000
        /*0030*/ 	.short	0x0007
        /*0032*/ 	.short	0x05e8
        /*0034*/ 	.byte	0x00, 0xf0, 0x61, 0x03


	//----- nvinfo : EIATTR_KPARAM_INFO
	.align		4
.L_2421:
        /*0038*/ 	.byte	0x04, 0x17
        /*003a*/ 	.short	(.L_2423 - .L_2422)
.L_2422:
        /*003c*/ 	.word	0x00000000
        /*0040*/ 	.short	0x0006
        /*0042*/ 	.short	0x0510
        /*0044*/ 	.byte	0x00, 0xf0, 0x61, 0x03


	//----- nvinfo : EIATTR_KPARAM_INFO
	.align		4
.L_2423:
        /*0048*/ 	.byte	0x04, 0x17
        /*004a*/ 	.short	(.L_2425 - .L_2424)
.L_2424:
        /*004c*/ 	.word	0x00000000
        /*0050*/ 	.short	0x0005
        /*0052*/ 	.short	0x0438
        /*0054*/ 	.byte	0x00, 0xf0, 0x61, 0x03


	//----- nvinfo : EIATTR_KPARAM_INFO
	.align		4
.L_2425:
        /*0058*/ 	.byte	0x04, 0x17
        /*005a*/ 	.short	(.L_2427 - .L_2426)
.L_2426:
        /*005c*/ 	.word	0x00000000
        /*0060*/ 	.short	0x0004
        /*0062*/ 	.short	0x0360
        /*0064*/ 	.byte	0x00, 0xf0, 0x61, 0x03


	//----- nvinfo : EIATTR_KPARAM_INFO
	.align		4
.L_2427:
        /*0068*/ 	.byte	0x04, 0x17
        /*006a*/ 	.short	(.L_2429 - .L_2428)
.L_2428:
        /*006c*/ 	.word	0x00000000
        /*0070*/ 	.short	0x0003
        /*0072*/ 	.short	0x0288
        /*0074*/ 	.byte	0x00, 0xf0, 0x61, 0x03


	//----- nvinfo : EIATTR_KPARAM_INFO
	.align		4
.L_2429:
        /*0078*/ 	.byte	0x04, 0x17
        /*007a*/ 	.short	(.L_2431 - .L_2430)
.L_2430:
        /*007c*/ 	.word	0x00000000
        /*0080*/ 	.short	0x0002
        /*0082*/ 	.short	0x01b0
        /*0084*/ 	.byte	0x00, 0xf0, 0x61, 0x03


	//----- nvinfo : EIATTR_KPARAM_INFO
	.align		4
.L_2431:
        /*0088*/ 	.byte	0x04, 0x17
        /*008a*/ 	.short	(.L_2433 - .L_2432)
.L_2432:
        /*008c*/ 	.word	0x00000000
        /*0090*/ 	.short	0x0001
        /*0092*/ 	.short	0x00d8
        /*0094*/ 	.byte	0x00, 0xf0, 0x61, 0x03


	//----- nvinfo : EIATTR_KPARAM_INFO
	.align		4
.L_2433:
        /*0098*/ 	.byte	0x04, 0x17
        /*009a*/ 	.short	(.L_2435 - .L_2434)
.L_2434:
        /*009c*/ 	.word	0x00000000
        /*00a0*/ 	.short	0x0000
        /*00a2*/ 	.short	0x0000
        /*00a4*/ 	.byte	0x00, 0xf0, 0x61, 0x03


	//----- nvinfo : EIATTR_SPARSE_MMA_MASK
	.align		4
.L_2435:
        /*00a8*/ 	.byte	0x03, 0x50
        /*00aa*/ 	.short	0x0000


	//----- nvinfo : EIATTR_MAXREG_COUNT
	.align		4
        /*00ac*/ 	.byte	0x03, 0x1b
        /*00ae*/ 	.short	0x0020


	//----- nvinfo : EIATTR_ANNOTATIONS
	.align		4
        /*00b0*/ 	.byte	0x04, 0x55
        /*00b2*/ 	.short	(.L_2437 - .L_2436)


	//   ....[0]....
.L_2436:
        /*00b4*/ 	.word	0x00000001
        /*00b8*/ 	.byte	0x00, 0x05, 0x00, 0x00, 0x01, 0x00, 0x00, 0x00, 0x10, 0x05, 0x00, 0x00, 0x01, 0x00, 0x00, 0x00
        /*00c8*/ 	.byte	0x20, 0x05, 0x00, 0x00, 0x01, 0x00, 0x00, 0x00, 0x30, 0x05, 0x00, 0x00, 0x01, 0x00, 0x00, 0x00
        /*00d8*/ 	.byte	0x40, 0x05, 0x00, 0x00, 0x01, 0x00, 0x00, 0x00, 0x80, 0x11, 0x00, 0x00, 0x01, 0x00, 0x00, 0x00
        /*00e8*/ 	.byte	0x90, 0x11, 0x00, 0x00, 0x01, 0x00, 0x00, 0x00, 0x70, 0x18, 0x00, 0x00, 0x01, 0x00, 0x00, 0x00
        /*00f8*/ 	.byte	0x80, 0x18, 0x00, 0x00, 0x01, 0x00, 0x00, 0x00, 0x90, 0x18, 0x00, 0x00


	//----- nvinfo : EIATTR_MERCURY_ISA_VERSION
	.align		4
.L_2437:
        /*0104*/ 	.byte	0x03, 0x5f
        /*0106*/ 	.short	0x0101


	//----- nvinfo : EIATTR_EXIT_INSTR_OFFSETS
	.align		4
        /*0108*/ 	.byte	0x04, 0x1c
        /*010a*/ 	.short	(.L_2439 - .L_2438)


	//   ....[0]....
.L_2438:
        /*010c*/ 	.word	0x00000080


	//   ....[1]....
        /*0110*/ 	.word	0x000025f0


	//----- nvinfo : EIATTR_MAX_THREADS
	.align		4
.L_2439:
        /*0114*/ 	.byte	0x04, 0x05
        /*0116*/ 	.short	(.L_2441 - .L_2440)
.L_2440:
        /*0118*/ 	.word	0x00000200
        /*011c*/ 	.word	0x00000001
        /*0120*/ 	.word	0x00000001


	//----- nvinfo : EIATTR_CRS_STACK_SIZE
	.align		4
.L_2441:
        /*0124*/ 	.byte	0x04, 0x1e
        /*0126*/ 	.short	(.L_2443 - .L_2442)
.L_2442:
        /*0128*/ 	.word	0x00000000


	//----- nvinfo : EIATTR_CBANK_PARAM_SIZE
	.align		4
.L_2443:
        /*012c*/ 	.byte	0x03, 0x19
        /*012e*/ 	.short	0x06c8


	//----- nvinfo : EIATTR_PARAM_CBANK
	.align		4
        /*0130*/ 	.byte	0x04, 0x0a
        /*0132*/ 	.short	(.L_2445 - .L_2444)
	.align		4
.L_2444:
        /*0134*/ 	.word	index@(.nv.constant0._ZN2at6native38_GLOBAL__N__9a469cfd_6_RNN_cu_eca79a6d6kernel17lstm_cell_forwardIddiLi1EEEvNS_4cuda6detail10TensorInfoIT_T1_EES9_S9_S9_S9_S9_S9_S9_S8_S8_)
        /*0138*/ 	.short	0x0210
        /*013a*/ 	.short	0x06c8


	//----- nvinfo : EIATTR_SW_WAR
	.align		4
.L_2445:
        /*013c*/ 	.byte	0x04, 0x36
        /*013e*/ 	.short	(.L_2447 - .L_2446)
.L_2446:
        /*0140*/ 	.word	0x00000008
.L_2447:


//--------------------- .nv.callgraph             --------------------------
	.section	.nv.callgraph,"",@"SHT_CUDA_CALLGRAPH"
	.align	4
	.sectionentsize	8
	.align		4
        /*0000*/ 	.word	0x00000000
	.align		4
        /*0004*/ 	.word	0xffffffff
	.align		4
        /*0008*/ 	.word	0x00000000
	.align		4
        /*000c*/ 	.word	0xfffffffe
	.align		4
        /*0010*/ 	.word	0x00000000
	.align		4
        /*0014*/ 	.word	0xfffffffd
	.align		4
        /*0018*/ 	.word	0x00000000
	.align		4
        /*001c*/ 	.word	0xfffffffc


//--------------------- .nv.constant4             --------------------------
	.section	.nv.constant4,"a",@progbits
	.align	8
	.align		8
.nv.constant4:
        /*0000*/ 	.dword	_ZN36_INTERNAL_9a469cfd_6_RNN_cu_eca79a6d4cuda3std3__45__cpo5beginE
	.align		8
        /*0008*/ 	.dword	_ZN36_INTERNAL_9a469cfd_6_RNN_cu_eca79a6d4cuda3std3__45__cpo3endE
	.align		8
        /*0010*/ 	.dword	_ZN36_INTERNAL_9a469cfd_6_RNN_cu_eca79a6d4cuda3std3__45__cpo6cbeginE
	.align		8
        /*0018*/ 	.dword	_ZN36_INTERNAL_9a469cfd_6_RNN_cu_eca79a6d4cuda3std3__45__cpo4cendE
	.align		8
        /*0020*/ 	.dword	_ZN36_INTERNAL_9a469cfd_6_RNN_cu_eca79a6d4cuda3std3__45__cpo6rbeginE
	.align		8
        /*0028*/ 	.dword	_ZN36_INTERNAL_9a469cfd_6_RNN_cu_eca79a6d4cuda3std3__45__cpo4rendE
	.align		8
        /*0030*/ 	.dword	_ZN36_INTERNAL_9a469cfd_6_RNN_cu_eca79a6d4cuda3std3__45__cpo7crbeginE
	.align		8
        /*0038*/ 	.dword	_ZN36_INTERNAL_9a469cfd_6_RNN_cu_eca79a6d4cuda3std3__45__cpo5crendE
	.align		8
        /*0040*/ 	.dword	_ZN36_INTERNAL_9a469cfd_6_RNN_cu_eca79a6d4cuda3std3__438_GLOBAL__N__9a469cfd_6_RNN_cu_eca79a6d6ignoreE
	.align		8
        /*0048*/ 	.dword	_ZN36_INTERNAL_9a469cfd_6_RNN_cu_eca79a6d4cuda3std3__419piecewise_constructE
	.align		8
        /*0050*/ 	.dword	_ZN36_INTERNAL_9a469cfd_6_RNN_cu_eca79a6d4cuda3std3__48in_placeE
	.align		8
        /*0058*/ 	.dword	_ZN36_INTERNAL_9a469cfd_6_RNN_cu_eca79a6d4cuda3std3__420unreachable_sentinelE
	.align		8
        /*0060*/ 	.dword	_ZN36_INTERNAL_9a469cfd_6_RNN_cu_eca79a6d4cuda3std6ranges3__45__cpo4swapE
	.align		8
        /*0068*/ 	.dword	_ZN36_INTERNAL_9a469cfd_6_RNN_cu_eca79a6d4cuda3std6ranges3__45__cpo9iter_moveE
	.align		8
        /*0070*/ 	.dword	_ZN36_INTERNAL_9a469cfd_6_RNN_cu_eca79a6d4cuda3std6ranges3__45__cpo5beginE
	.align		8
        /*0078*/ 	.dword	_ZN36_INTERNAL_9a469cfd_6_RNN_cu_eca79a6d4cuda3std6ranges3__45__cpo3endE
	.align		8
        /*0080*/ 	.dword	_ZN36_INTERNAL_9a469cfd_6_RNN_cu_eca79a6d4cuda3std6ranges3__45__cpo6cbeginE
	.align		8
        /*0088*/ 	.dword	_ZN36_INTERNAL_9a469cfd_6_RNN_cu_eca79a6d4cuda3std6ranges3__45__cpo4cendE
	.align		8
        /*0090*/ 	.dword	_ZN36_INTERNAL_9a469cfd_6_RNN_cu_eca79a6d4cuda3std6ranges3__45__cpo7advanceE
	.align		8
        /*0098*/ 	.dword	_ZN36_INTERNAL_9a469cfd_6_RNN_cu_eca79a6d4cuda3std6ranges3__45__cpo9iter_swapE
	.align		8
        /*00a0*/ 	.dword	_ZN36_INTERNAL_9a469cfd_6_RNN_cu_eca79a6d4cuda3std6ranges3__45__cpo4nextE
	.align		8
        /*00a8*/ 	.dword	_ZN36_INTERNAL_9a469cfd_6_RNN_cu_eca79a6d4cuda3std6ranges3__45__cpo4prevE
	.align		8
        /*00b0*/ 	.dword	_ZN36_INTERNAL_9a469cfd_6_RNN_cu_eca79a6d4cuda3std6ranges3__45__cpo4dataE
	.align		8
        /*00b8*/ 	.dword	_ZN36_INTERNAL_9a469cfd_6_RNN_cu_eca79a6d4cuda3std6ranges3__45__cpo5cdataE
	.align		8
        /*00c0*/ 	.dword	_ZN36_INTERNAL_9a469cfd_6_RNN_cu_eca79a6d4cuda3std6ranges3__45__cpo4sizeE
	.align		8
        /*00c8*/ 	.dword	_ZN36_INTERNAL_9a469cfd_6_RNN_cu_eca79a6d4cuda3std6ranges3__45__cpo5ssizeE
	.align		8
        /*00d0*/ 	.dword	_ZN36_INTERNAL_9a469cfd_6_RNN_cu_eca79a6d4cuda3std6ranges3__45__cpo8distanceE
	.align		8
        /*00d8*/ 	.dword	_ZN36_INTERNAL_9a469cfd_6_RNN_cu_eca79a6d6thrust23THRUST_300001_SM_900_NS6system6detail10sequential3seqE


//--------------------- .text._ZN2at6native38_GLOBAL__N__9a469cfd_6_RNN_cu_eca79a6d6kernel17gru_cell_backwardIN3c108BFloat16EflLi2EEEvNS_4cuda6detail10TensorInfoIT_T1_EESB_SB_SB_SB_SA_SA_ --------------------------
	.section	.text._ZN2at6native38_GLOBAL__N__9a469cfd_6_RNN_cu_eca79a6d6kernel17gru_cell_backwardIN3c108BFloat16EflLi2EEEvNS_4cuda6detail10TensorInfoIT_T1_EESB_SB_SB_SB_SA_SA_,"ax",@progbits
	.align	128
.text._ZN2at6native38_GLOBAL__N__9a469cfd_6_RNN_cu_eca79a6d6kernel17gru_cell_backwardIN3c108BFloat16EflLi2EEEvNS_4cuda6detail10TensorInfoIT_T1_EESB_SB_SB_SB_SA_SA_:
        .type           _ZN2at6native38_GLOBAL__N__9a469cfd_6_RNN_cu_eca79a6d6kernel17gru_cell_backwardIN3c108BFloat16EflLi2EEEvNS_4cuda6detail10TensorInfoIT_T1_EESB_SB_SB_SB_SA_SA_,@function
        .size           _ZN2at6native38_GLOBAL__N__9a469cfd_6_RNN_cu_eca79a6d6kernel17gru_cell_backwardIN3c108BFloat16EflLi2EEEvNS_4cuda6detail10TensorInfoIT_T1_EESB_SB_SB_SB_SA_SA_,(.L_x_1244 - _ZN2at6native38_GLOBAL__N__9a469cfd_6_RNN_cu_eca79a6d6kernel17gru_cell_backwardIN3c108BFloat16EflLi2EEEvNS_4cuda6detail10TensorInfoIT_T1_EESB_SB_SB_SB_SA_SA_)
        .other          _ZN2at6native38_GLOBAL__N__9a469cfd_6_RNN_cu_eca79a6d6kernel17gru_cell_backwardIN3c108BFloat16EflLi2EEEvNS_4cuda6detail10TensorInfoIT_T1_EESB_SB_SB_SB_SA_SA_,@"STO_CUDA_ENTRY STV_DEFAULT"
_ZN2at6native38_GLOBAL__N__9a469cfd_6_RNN_cu_eca79a6d6kernel17gru_cell_backwardIN3c108BFloat16EflLi2EEEvNS_4cuda6detail10TensorInfoIT_T1_EESB_SB_SB_SB_SA_SA_:
[----:B------:R-:W0:Y:S01]  /*0000*/  LDC R1, c[0x0][0x28] ;  /* 0x00000a00ff017b82 */ /* 0x000e220000000800 */
[----:B------:R-:W1:Y:S01]  /*0010*/  S2R R5, SR_CTAID.X ;  /* 0x0000000000057919 */ /* 0x000e620000002500 */
[----:B------:R-:W-:Y:S01]  /*0020*/  ULDC UR4, c[0x0][0x0] ;  /* 0x0000000000047ab9 */ /* 0x000fe20000000800 */
[----:B0-----:R-:W-:Y:S01]  /*0030*/  VIADD R1, R1, 0xfffffff0 ;  /* 0xfffffff001017836 */ /* 0x001fe20000000000 */
[----:B------:R-:W1:Y:S02]  /*0040*/  S2R R0, SR_TID.X ;  /* 0x0000000000007919 */ /* 0x000e640000002100 */
[----:B-1----:R-:W-:Y:S01]  /*0050*/  IMAD R5, R5, UR4, R0 ;  /* 0x0000000405057c24 */ /* 0x002fe2000f8e0200 */
[----:B------:R-:W-:-:S04]  /*0060*/  ULDC.64 UR4, c[0x0][0xa38] ;  /* 0x00028e0000047ab9 */ /* 0x000fc80000000a00 */
[----:B------:R-:W-:-:S04]  /*0070*/  ISETP.GE.U32.AND P0, PT, R5, UR4, PT ;  /* 0x0000000405007c0c */ /* 0x000fc8000bf06070 */
[----:B------:R-:W-:-:S13]  /*0080*/  ISETP.GE.AND.EX P0, PT, RZ, UR5, PT, P0 ;  /* 0x00000005ff007c0c */ /* 0x000fda000bf06300 */
[----:B------:R-:W-:Y:S05]  /*0090*/  @P0 EXIT ;  /* 0x000000000000094d */ /* 0x000fea0003800000 */
[----:B------:R-:W0:Y:S01]  /*00a0*/  LDC.64 R2, c[0x0][0xa30] ;  /* 0x00028c00ff027b82 */ /* 0x000e220000000a00 */
[----:B------:R-:W-:Y:S01]  /*00b0*/  BSSY B0, `(.L_x_0) ;  /* 0x000038c000007945 */ /* 0x000fe20003800000 */
[----:B------:R-:W-:Y:S01]  /*00c0*/  IMAD.MOV.U32 R4, RZ, RZ, RZ ;  /* 0x000000ffff047224 */ /* 0x000fe200078e00ff */
[----:B------:R-:W-:Y:S01]  /*00d0*/  ULDC.64 UR60, c[0x0][0x208] ;  /* 0x00008200003c7ab9 */ /* 0x000fe20000000a00 */
[----:B------:R-:W-:Y:S01]  /*00e0*/  ULDC UR4, c[0x0][0xa34] ;  /* 0x00028d0000047ab9 */ /* 0x000fe20000000800 */
        /* <DEDUP_REMOVED lines=11> */
[----:B------:R-:W-:Y:S01]  /*01a0*/  ULDC.64 UR12, c[0x0][0xa30] ;  /* 0x00028c00000c7ab9 */ /* 0x000fe20000000a00 */
[----:B------:R-:W-:Y:S01]  /*01b0*/  ULDC.64 UR14, c[0x0][0x8a0] ;  /* 0x00022800000e7ab9 */ /* 0x000fe20000000a00 */
[----:B------:R-:W-:Y:S01]  /*01c0*/  ULDC.64 UR16, c[0x0][0x968] ;  /* 0x00025a0000107ab9 */ /* 0x000fe20000000a00 */
[----:B------:R-:W-:Y:S01]  /*01d0*/  ULDC.64 UR18, c[0x0][0x960] ;  /* 0x0002580000127ab9 */ /* 0x000fe20000000a00 */
[----:B------:R-:W-:Y:S01]  /*01e0*/  ULDC.64 UR20, c[0x0][0x890] ;  /* 0x0002240000147ab9 */ /* 0x000fe20000000a00 */
[----:B------:R-:W-:Y:S01]  /*01f0*/  ULDC.64 UR22, c[0x0][0x220] ;  /* 0x0000880000167ab9 */ /* 0x000fe20000000a00 */
[----:B------:R-:W-:Y:S01]  /*0200*/  ULDC.64 UR24, c[0x0][0x2e8] ;  /* 0x0000ba0000187ab9 */ /* 0x000fe20000000a00 */
[----:B------:R-:W-:Y:S01]  /*0210*/  ULDC.64 UR26, c[0x0][0x2e0] ;  /* 0x0000b800001a7ab9 */ /* 0x000fe20000000a00 */
[----:B0-----:R0:W-:Y:S01]  /*0220*/  STL.64 [R1], R2 ;  /* 0x0000000201007387 */ /* 0x0011e20000100a00 */
        /* <DEDUP_REMOVED lines=11> */
[----:B0-----:R-:W-:-:S05]  /*02e0*/  ULDC.64 UR50, c[0x0][0x7c8] ;  /* 0x0001f20000327ab9 */ /* 0x001fca0000000a00 */
.L_x_43:
[----:B------:R-:W-:Y:S01]  /*02f0*/  MOV R3, UR4 ;  /* 0x0000000400037c02 */ /* 0x000fe20008000f00 */
[----:B------:R-:W-:Y:S03]  /*0300*/  BSSY B1, `(.L_x_1) ;  /* 0x0000031000017945 */ /* 0x000fe60003800000 */
[----:B------:R-:W-:-:S04]  /*0310*/  LOP3.LUT R0, R4, R3, RZ, 0xfc, !PT ;  /* 0x0000000304007212 */ /* 0x000fc800078efcff */
[----:B------:R-:W-:-:S13]  /*0320*/  ISETP.NE.U32.AND P0, PT, R0, RZ, PT ;  /* 0x000000ff0000720c */ /* 0x000fda0003f05070 */
[----:B------:R-:W-:Y:S05]  /*0330*/  @!P0 BRA `(.L_x_2) ;  /* 0x0000000000588947 */ /* 0x000fea0003800000 */
[----:B------:R-:W-:Y:S01]  /*0340*/  ULDC.64 UR52, c[0x0][0xa30] ;  /* 0x00028c0000347ab9 */ /* 0x000fe20000000a00 */
[----:B------:R-:W-:Y:S01]  /*0350*/  IMAD.MOV.U32 R7, RZ, RZ, R5 ;  /* 0x000000ffff077224 */ /* 0x000fe200078e0005 */
[----:B------:R-:W-:Y:S01]  /*0360*/  MOV R2, UR53 ;  /* 0x0000003500027c02 */ /* 0x000fe20008000f00 */
[----:B------:R-:W-:Y:S01]  /*0370*/  IMAD.U32 R3, RZ, RZ, UR52 ;  /* 0x00000034ff037e24 */ /* 0x000fe2000f8e00ff */
[----:B------:R-:W-:Y:S01]  /*0380*/  MOV R6, 0x3b0 ;  /* 0x000003b000067802 */ /* 0x000fe20000000f00 */
[----:B------:R-:W-:-:S07]  /*0390*/  IMAD.MOV.U32 R0, RZ, RZ, R4 ;  /* 0x000000ffff007224 */ /* 0x000fce00078e0004 */
[----:B------:R-:W-:Y:S05]  /*03a0*/  CALL.REL.NOINC `($__internal_0_$__cuda_sm20_div_s64) ;  /* 0x0000003400787944 */ /* 0x000fea0003c00000 */
[----:B------:R-:W-:Y:S01]  /*03b0*/  IADD3 R11, P0, RZ, -R9, RZ ;  /* 0x80000009ff0b7210 */ /* 0x000fe20007f1e0ff */
[----:B------:R-:W-:Y:S01]  /*03c0*/  IMAD.U32 R14, RZ, RZ, UR12 ;  /* 0x0000000cff0e7e24 */ /* 0x000fe2000f8e00ff */
[-C--:B------:R-:W-:Y:S01]  /*03d0*/  LOP3.LUT R9, R9, R8.reuse, RZ, 0x3c, !PT ;  /* 0x0000000809097212 */ /* 0x080fe200078e3cff */
[----:B------:R-:W-:Y:S01]  /*03e0*/  IMAD.MOV.U32 R6, RZ, RZ, R5 ;  /* 0x000000ffff067224 */ /* 0x000fe200078e0005 */
[-C--:B------:R-:W-:Y:S01]  /*03f0*/  IADD3.X R7, RZ, ~R8.reuse, RZ, P0, !PT ;  /* 0x80000008ff077210 */ /* 0x080fe200007fe4ff */
[----:B------:R-:W-:Y:S01]  /*0400*/  IMAD.U32 R3, RZ, RZ, UR13 ;  /* 0x0000000dff037e24 */ /* 0x000fe2000f8e00ff */
[----:B------:R-:W-:-:S03]  /*0410*/  LOP3.LUT R8, R9, R8, RZ, 0x3c, !PT ;  /* 0x0000000809087212 */ /* 0x000fc600078e3cff */
[----:B------:R-:W-:Y:S01]  /*0420*/  IMAD R0, R7, R14, RZ ;  /* 0x0000000e07007224 */ /* 0x000fe200078e02ff */
[----:B------:R-:W-:Y:S02]  /*0430*/  MOV R7, R4 ;  /* 0x0000000400077202 */ /* 0x000fe40000000f00 */
[----:B------:R-:W-:Y:S01]  /*0440*/  LOP3.LUT R9, R9, R8, RZ, 0x3c, !PT ;  /* 0x0000000809097212 */ /* 0x000fe200078e3cff */
[----:B------:R-:W-:-:S04]  /*0450*/  IMAD.WIDE.U32 R6, R11, R14, R6 ;  /* 0x0000000e0b067225 */ /* 0x000fc800078e0006 */
[----:B------:R-:W-:Y:S02]  /*0460*/  IMAD R11, R11, R3, R0 ;  /* 0x000000030b0b7224 */ /* 0x000fe400078e0200 */
[----:B------:R-:W-:Y:S02]  /*0470*/  IMAD.MOV.U32 R23, RZ, RZ, R6 ;  /* 0x000000ffff177224 */ /* 0x000fe400078e0006 */
[----:B------:R-:W-:Y:S01]  /*0480*/  IMAD.IADD R18, R7, 0x1, R11 ;  /* 0x0000000107127824 */ /* 0x000fe200078e020b */
[----:B------:R-:W-:Y:S06]  /*0490*/  BRA `(.L_x_3) ;  /* 0x00000000005c7947 */ /* 0x000fec0003800000 */
.L_x_2:
[----:B------:R-:W-:Y:S02]  /*04a0*/  MOV R14, UR5 ;  /* 0x00000005000e7c02 */ /* 0x000fe40008000f00 */
[----:B------:R-:W-:Y:S02]  /*04b0*/  MOV R18, RZ ;  /* 0x000000ff00127202 */ /* 0x000fe40000000f00 */
[----:B------:R-:W0:Y:S01]  /*04c0*/  I2F.U32.RP R0, R14 ;  /* 0x0000000e00007306 */ /* 0x000e220000209000 */
[----:B------:R-:W-:-:S07]  /*04d0*/  ISETP.NE.U32.AND P2, PT, R14, RZ, PT ;  /* 0x000000ff0e00720c */ /* 0x000fce0003f45070 */
[----:B0-----:R-:W0:Y:S02]  /*04e0*/  MUFU.RCP R0, R0 ;  /* 0x0000000000007308 */ /* 0x001e240000001000 */
[----:B0-----:R-:W-:-:S06]  /*04f0*/  VIADD R6, R0, 0xffffffe ;  /* 0x0ffffffe00067836 */ /* 0x001fcc0000000000 */
[----:B------:R0:W1:Y:S02]  /*0500*/  F2I.FTZ.U32.TRUNC.NTZ R7, R6 ;  /* 0x0000000600077305 */ /* 0x000064000021f000 */
[----:B0-----:R-:W-:Y:S01]  /*0510*/  HFMA2.MMA R6, -RZ, RZ, 0, 0 ;  /* 0x00000000ff067435 */ /* 0x001fe200000001ff */
[----:B-1----:R-:W-:-:S04]  /*0520*/  IMAD R2, R7, R14, RZ ;  /* 0x0000000e07027224 */ /* 0x002fc800078e02ff */
[----:B------:R-:W-:-:S05]  /*0530*/  IMAD.MOV R9, RZ, RZ, -R2 ;  /* 0x000000ffff097224 */ /* 0x000fca00078e0a02 */
[----:B------:R-:W-:-:S04]  /*0540*/  IMAD.HI.U32 R2, R7, R9, R6 ;  /* 0x0000000907027227 */ /* 0x000fc800078e0006 */
[----:B------:R-:W-:Y:S02]  /*0550*/  IMAD.MOV.U32 R9, RZ, RZ, RZ ;  /* 0x000000ffff097224 */ /* 0x000fe400078e00ff */
[----:B------:R-:W-:-:S04]  /*0560*/  IMAD.HI.U32 R8, R2, R5, RZ ;  /* 0x0000000502087227 */ /* 0x000fc800078e00ff */
[----:B------:R-:W-:-:S04]  /*0570*/  IMAD.MOV R7, RZ, RZ, -R8 ;  /* 0x000000ffff077224 */ /* 0x000fc800078e0a08 */
[----:B------:R-:W-:-:S05]  /*0580*/  IMAD R7, R14, R7, R5 ;  /* 0x000000070e077224 */ /* 0x000fca00078e0205 */
[----:B------:R-:W-:-:S13]  /*0590*/  ISETP.GE.U32.AND P0, PT, R7, R14, PT ;  /* 0x0000000e0700720c */ /* 0x000fda0003f06070 */
[----:B------:R-:W-:Y:S01]  /*05a0*/  @P0 IMAD.IADD R7, R7, 0x1, -R14 ;  /* 0x0000000107070824 */ /* 0x000fe200078e0a0e */
[----:B------:R-:W-:-:S04]  /*05b0*/  @P0 IADD3 R8, R8, 0x1, RZ ;  /* 0x0000000108080810 */ /* 0x000fc80007ffe0ff */
[----:B------:R-:W-:-:S13]  /*05c0*/  ISETP.GE.U32.AND P1, PT, R7, R14, PT ;  /* 0x0000000e0700720c */ /* 0x000fda0003f26070 */
[----:B------:R-:W-:Y:S01]  /*05d0*/  @P1 VIADD R8, R8, 0x1 ;  /* 0x0000000108081836 */ /* 0x000fe20000000000 */
[----:B------:R-:W-:-:S05]  /*05e0*/  @!P2 LOP3.LUT R8, RZ, R14, RZ, 0x33, !PT ;  /* 0x0000000eff08a212 */ /* 0x000fca00078e33ff */
[----:B------:R-:W-:-:S04]  /*05f0*/  IMAD.MOV R23, RZ, RZ, -R8 ;  /* 0x000000ffff177224 */ /* 0x000fc800078e0a08 */
[----:B------:R-:W-:-:S07]  /*0600*/  IMAD R23, R14, R23, R5 ;  /* 0x000000170e177224 */ /* 0x000fce00078e0205 */
.L_x_3:
[----:B------:R-:W-:Y:S05]  /*0610*/  BSYNC B1 ;  /* 0x0000000000017941 */ /* 0x000fea0003800000 */
.L_x_1:
[-C--:B------:R-:W-:Y:S01]  /*0620*/  IMAD R0, R9, R14.reuse, RZ ;  /* 0x0000000e09007224 */ /* 0x080fe200078e02ff */
[----:B------:R-:W-:Y:S01]  /*0630*/  MOV R2, R23 ;  /* 0x0000001700027202 */ /* 0x000fe20000000f00 */
[C---:B------:R-:W-:Y:S01]  /*0640*/  IMAD.WIDE.U32 R14, R8.reuse, R14, RZ ;  /* 0x0000000e080e7225 */ /* 0x040fe200078e00ff */
[----:B------:R-:W-:Y:S01]  /*0650*/  MOV R6, UR6 ;  /* 0x0000000600067c02 */ /* 0x000fe20008000f00 */
[----:B------:R-:W-:Y:S02]  /*0660*/  BSSY B1, `(.L_x_4) ;  /* 0x0000036000017945 */ /* 0x000fe40003800000 */
[----:B------:R-:W-:Y:S02]  /*0670*/  IMAD R25, R8, R3, R0 ;  /* 0x0000000308197224 */ /* 0x000fe400078e0200 */
[----:B------:R-:W-:Y:S02]  /*0680*/  IMAD.MOV.U32 R3, RZ, RZ, R18 ;  /* 0x000000ffff037224 */ /* 0x000fe400078e0012 */
[----:B------:R-:W-:-:S02]  /*0690*/  IMAD.IADD R25, R15, 0x1, R25 ;  /* 0x000000010f197824 */ /* 0x000fc400078e0219 */
[----:B------:R-:W-:-:S04]  /*06a0*/  IMAD.WIDE.U32 R10, R14, 0x5, R2 ;  /* 0x000000050e0a7825 */ /* 0x000fc800078e0002 */
[----:B------:R-:W-:-:S04]  /*06b0*/  IMAD R3, R25, 0x5, RZ ;  /* 0x0000000519037824 */ /* 0x000fc800078e02ff */
[----:B------:R-:W-:-:S05]  /*06c0*/  IMAD.IADD R0, R11, 0x1, R3 ;  /* 0x000000010b007824 */ /* 0x000fca00078e0203 */
[----:B------:R-:W-:-:S04]  /*06d0*/  LOP3.LUT R2, R0, R6, RZ, 0xfc, !PT ;  /* 0x0000000600027212 */ /* 0x000fc800078efcff */
[----:B------:R-:W-:-:S13]  /*06e0*/  ISETP.NE.U32.AND P0, PT, R2, RZ, PT ;  /* 0x000000ff0200720c */ /* 0x000fda0003f05070 */
[----:B------:R-:W-:Y:S05]  /*06f0*/  @!P0 BRA `(.L_x_5) ;  /* 0x0000000000548947 */ /* 0x000fea0003800000 */
[----:B------:R-:W-:Y:S01]  /*0700*/  ULDC.64 UR52, c[0x0][0x8a0] ;  /* 0x0002280000347ab9 */ /* 0x000fe20000000a00 */
[----:B------:R-:W-:Y:S01]  /*0710*/  MOV R7, R10 ;  /* 0x0000000a00077202 */ /* 0x000fe20000000f00 */
[----:B------:R-:W-:Y:S01]  /*0720*/  IMAD.U32 R3, RZ, RZ, UR52 ;  /* 0x00000034ff037e24 */ /* 0x000fe2000f8e00ff */
[----:B------:R-:W-:Y:S02]  /*0730*/  MOV R2, UR53 ;  /* 0x0000003500027c02 */ /* 0x000fe40008000f00 */
[----:B------:R-:W-:-:S07]  /*0740*/  MOV R6, 0x760 ;  /* 0x0000076000067802 */ /* 0x000fce0000000f00 */
        /* <DEDUP_REMOVED lines=8> */
[-C--:B------:R-:W-:Y:S01]  /*07d0*/  IMAD R13, R2, R7.reuse, RZ ;  /* 0x00000007020d7224 */ /* 0x080fe200078e02ff */
[----:B------:R-:W-:Y:S02]  /*07e0*/  MOV R2, R10 ;  /* 0x0000000a00027202 */ /* 0x000fe40000000f00 */
[----:B------:R-:W-:Y:S01]  /*07f0*/  LOP3.LUT R9, R9, R8, RZ, 0x3c, !PT ;  /* 0x0000000809097212 */ /* 0x000fe200078e3cff */
[C---:B------:R-:W-:Y:S02]  /*0800*/  IMAD R13, R12.reuse, R6, R13 ;  /* 0x000000060c0d7224 */ /* 0x040fe400078e020d */
[----:B------:R-:W-:-:S03]  /*0810*/  IMAD.WIDE.U32 R2, R12, R7, R2 ;  /* 0x000000070c027225 */ /* 0x000fc600078e0002 */
[----:B------:R-:W-:Y:S01]  /*0820*/  MOV R12, R2 ;  /* 0x00000002000c7202 */ /* 0x000fe20000000f00 */
[----:B------:R-:W-:Y:S01]  /*0830*/  IMAD.IADD R2, R3, 0x1, R13 ;  /* 0x0000000103027824 */ /* 0x000fe200078e020d */
[----:B------:R-:W-:Y:S06]  /*0840*/  BRA `(.L_x_6) ;  /* 0x00000000005c7947 */ /* 0x000fec0003800000 */
.L_x_5:
[----:B------:R-:W-:-:S04]  /*0850*/  MOV R7, UR7 ;  /* 0x0000000700077c02 */ /* 0x000fc80008000f00 */
[----:B------:R-:W0:Y:S01]  /*0860*/  I2F.U32.RP R8, R7 ;  /* 0x0000000700087306 */ /* 0x000e220000209000 */
[----:B------:R-:W-:-:S07]  /*0870*/  ISETP.NE.U32.AND P2, PT, R7, RZ, PT ;  /* 0x000000ff0700720c */ /* 0x000fce0003f45070 */
[----:B0-----:R-:W0:Y:S02]  /*0880*/  MUFU.RCP R8, R8 ;  /* 0x0000000800087308 */ /* 0x001e240000001000 */
[----:B0-----:R-:W-:-:S06]  /*0890*/  VIADD R2, R8, 0xffffffe ;  /* 0x0ffffffe08027836 */ /* 0x001fcc0000000000 */
[----:B------:R0:W1:Y:S02]  /*08a0*/  F2I.FTZ.U32.TRUNC.NTZ R3, R2 ;  /* 0x0000000200037305 */ /* 0x000064000021f000 */
[----:B0-----:R-:W-:Y:S02]  /*08b0*/  IMAD.MOV.U32 R2, RZ, RZ, RZ ;  /* 0x000000ffff027224 */ /* 0x001fe400078e00ff */
[----:B-1----:R-:W-:-:S05]  /*08c0*/  IMAD R9, R3, R7, RZ ;  /* 0x0000000703097224 */ /* 0x002fca00078e02ff */
[----:B------:R-:W-:-:S05]  /*08d0*/  IADD3 R9, -R9, RZ, RZ ;  /* 0x000000ff09097210 */ /* 0x000fca0007ffe1ff */
[----:B------:R-:W-:Y:S01]  /*08e0*/  IMAD.HI.U32 R3, R3, R9, R2 ;  /* 0x0000000903037227 */ /* 0x000fe200078e0002 */
[----:B------:R-:W-:-:S05]  /*08f0*/  HFMA2.MMA R9, -RZ, RZ, 0, 0 ;  /* 0x00000000ff097435 */ /* 0x000fca00000001ff */
[----:B------:R-:W-:-:S05]  /*0900*/  IMAD.HI.U32 R3, R3, R10, RZ ;  /* 0x0000000a03037227 */ /* 0x000fca00078e00ff */
[----:B------:R-:W-:-:S05]  /*0910*/  IADD3 R12, -R3, RZ, RZ ;  /* 0x000000ff030c7210 */ /* 0x000fca0007ffe1ff */
[----:B------:R-:W-:-:S05]  /*0920*/  IMAD R12, R7, R12, R10 ;  /* 0x0000000c070c7224 */ /* 0x000fca00078e020a */
[----:B------:R-:W-:-:S13]  /*0930*/  ISETP.GE.U32.AND P0, PT, R12, R7, PT ;  /* 0x000000070c00720c */ /* 0x000fda0003f06070 */
[----:B------:R-:W-:Y:S01]  /*0940*/  @P0 IMAD.IADD R12, R12, 0x1, -R7 ;  /* 0x000000010c0c0824 */ /* 0x000fe200078e0a07 */
[----:B------:R-:W-:-:S04]  /*0950*/  @P0 IADD3 R3, R3, 0x1, RZ ;  /* 0x0000000103030810 */ /* 0x000fc80007ffe0ff */
[----:B------:R-:W-:-:S13]  /*0960*/  ISETP.GE.U32.AND P1, PT, R12, R7, PT ;  /* 0x000000070c00720c */ /* 0x000fda0003f26070 */
[----:B------:R-:W-:Y:S01]  /*0970*/  @P1 VIADD R3, R3, 0x1 ;  /* 0x0000000103031836 */ /* 0x000fe20000000000 */
[----:B------:R-:W-:-:S04]  /*0980*/  @!P2 LOP3.LUT R3, RZ, R7, RZ, 0x33, !PT ;  /* 0x00000007ff03a212 */ /* 0x000fc800078e33ff */
[----:B------:R-:W-:Y:S01]  /*0990*/  IADD3 R12, -R3, RZ, RZ ;  /* 0x000000ff030c7210 */ /* 0x000fe20007ffe1ff */
[----:B------:R-:W-:-:S04]  /*09a0*/  IMAD.MOV.U32 R8, RZ, RZ, R3 ;  /* 0x000000ffff087224 */ /* 0x000fc800078e0003 */
[----:B------:R-:W-:-:S07]  /*09b0*/  IMAD R12, R7, R12, R10 ;  /* 0x0000000c070c7224 */ /* 0x000fce00078e020a */
.L_x_6:
[----:B------:R-:W-:Y:S05]  /*09c0*/  BSYNC B1 ;  /* 0x0000000000017941 */ /* 0x000fea0003800000 */
.L_x_4:
[----:B------:R-:W-:Y:S02]  /*09d0*/  IMAD R11, R2, UR16, RZ ;  /* 0x00000010020b7c24 */ /* 0x000fe4000f8e02ff */
[----:B------:R-:W-:-:S04]  /*09e0*/  IMAD.WIDE.U32 R2, R12, UR16, RZ ;  /* 0x000000100c027c25 */ /* 0x000fc8000f8e00ff */
[----:B------:R-:W-:Y:S02]  /*09f0*/  IMAD R11, R12, UR17, R11 ;  /* 0x000000110c0b7c24 */ /* 0x000fe4000f8e020b */
[----:B------:R-:W-:Y:S02]  /*0a00*/  IMAD R9, R9, UR18, RZ ;  /* 0x0000001209097c24 */ /* 0x000fe4000f8e02ff */
[----:B------:R-:W-:Y:S02]  /*0a10*/  IMAD.IADD R3, R3, 0x1, R11 ;  /* 0x0000000103037824 */ /* 0x000fe400078e020b */
[C---:B------:R-:W-:Y:S02]  /*0a20*/  IMAD R9, R8.reuse, UR19, R9 ;  /* 0x0000001308097c24 */ /* 0x040fe4000f8e0209 */
[----:B------:R-:W-:-:S05]  /*0a30*/  IMAD.WIDE.U32 R2, R8, UR18, R2 ;  /* 0x0000001208027c25 */ /* 0x000fca000f8e0002 */
[----:B------:R-:W-:Y:S02]  /*0a40*/  IADD3 R3, R3, R9, RZ ;  /* 0x0000000903037210 */ /* 0x000fe40007ffe0ff */
[----:B------:R-:W-:-:S04]  /*0a50*/  LEA R8, P0, R2, UR20, 0x1 ;  /* 0x0000001402087c11 */ /* 0x000fc8000f8008ff */
[----:B------:R-:W-:-:S05]  /*0a60*/  LEA.HI.X R9, R2, UR21, R3, 0x1, P0 ;  /* 0x0000001502097c11 */ /* 0x000fca00080f0c03 */
[----:B------:R-:W2:Y:S01]  /*0a70*/  LDG.E.U16 R2, desc[UR60][R8.64] ;  /* 0x0000003c08027981 */ /* 0x000ea2000c1e1500 */
[----:B------:R-:W-:Y:S01]  /*0a80*/  IADD3 R10, P0, R10, UR12, RZ ;  /* 0x0000000c0a0a7c10 */ /* 0x000fe2000ff1e0ff */
[----:B------:R-:W-:Y:S03]  /*0a90*/  BSSY B1, `(.L_x_7) ;  /* 0x000002f000017945 */ /* 0x000fe60003800000 */
[----:B------:R-:W-:-:S04]  /*0aa0*/  IADD3.X R11, R0, UR13, RZ, P0, !PT ;  /* 0x0000000d000b7c10 */ /* 0x000fc800087fe4ff */
[----:B------:R-:W-:-:S04]  /*0ab0*/  LOP3.LUT R0, R11, R6, RZ, 0xfc, !PT ;  /* 0x000000060b007212 */ /* 0x000fc800078efcff */
[----:B------:R-:W-:Y:S01]  /*0ac0*/  ISETP.NE.U32.AND P0, PT, R0, RZ, PT ;  /* 0x000000ff0000720c */ /* 0x000fe20003f05070 */
[----:B--2---:R0:W-:-:S12]  /*0ad0*/  STL [R1+0x8], R2 ;  /* 0x0000080201007387 */ /* 0x0041d80000100800 */
[----:B------:R-:W-:Y:S05]  /*0ae0*/  @!P0 BRA `(.L_x_8) ;  /* 0x0000000000508947 */ /* 0x000fea0003800000 */
[----:B------:R-:W-:Y:S01]  /*0af0*/  ULDC.64 UR52, c[0x0][0x8a0] ;  /* 0x0002280000347ab9 */ /* 0x000fe20000000a00 */
[----:B------:R-:W-:Y:S01]  /*0b00*/  IMAD.MOV.U32 R7, RZ, RZ, R10 ;  /* 0x000000ffff077224 */ /* 0x000fe200078e000a */
[----:B------:R-:W-:Y:S01]  /*0b10*/  MOV R3, UR52 ;  /* 0x0000003400037c02 */ /* 0x000fe20008000f00 */
[----:B0-----:R-:W-:Y:S01]  /*0b20*/  IMAD.U32 R2, RZ, RZ, UR53 ;  /* 0x00000035ff027e24 */ /* 0x001fe2000f8e00ff */
[----:B------:R-:W-:Y:S02]  /*0b30*/  MOV R0, R11 ;  /* 0x0000000b00007202 */ /* 0x000fe40000000f00 */
[----:B------:R-:W-:-:S07]  /*0b40*/  MOV R6, 0xb60 ;  /* 0x00000b6000067802 */ /* 0x000fce0000000f00 */
[----:B------:R-:W-:Y:S05]  /*0b50*/  CALL.REL.NOINC `($__internal_0_$__cuda_sm20_div_s64) ;  /* 0x0000002c008c7944 */ /* 0x000fea0003c00000 */
[----:B------:R-:W-:Y:S01]  /*0b60*/  IADD3 R13, P0, RZ, -R9, RZ ;  /* 0x80000009ff0d7210 */ /* 0x000fe20007f1e0ff */
[----:B------:R-:W-:Y:S01]  /*0b70*/  IMAD.U32 R7, RZ, RZ, UR14 ;  /* 0x0000000eff077e24 */ /* 0x000fe2000f8e00ff */
[-C--:B------:R-:W-:Y:S01]  /*0b80*/  LOP3.LUT R9, R9, R8.reuse, RZ, 0x3c, !PT ;  /* 0x0000000809097212 */ /* 0x080fe200078e3cff */
[----:B------:R-:W-:Y:S01]  /*0b90*/  IMAD.U32 R6, RZ, RZ, UR15 ;  /* 0x0000000fff067e24 */ /* 0x000fe2000f8e00ff */
[-C--:B------:R-:W-:Y:S01]  /*0ba0*/  IADD3.X R0, RZ, ~R8.reuse, RZ, P0, !PT ;  /* 0x80000008ff007210 */ /* 0x080fe200007fe4ff */
[----:B------:R-:W-:Y:S01]  /*0bb0*/  IMAD.WIDE.U32 R2, R13, R7, R10 ;  /* 0x000000070d027225 */ /* 0x000fe200078e000a */
[----:B------:R-:W-:-:S03]  /*0bc0*/  LOP3.LUT R8, R9, R8, RZ, 0x3c, !PT ;  /* 0x0000000809087212 */ /* 0x000fc600078e3cff */
[----:B------:R-:W-:Y:S01]  /*0bd0*/  IMAD R0, R0, R7, RZ ;  /* 0x0000000700007224 */ /* 0x000fe200078e02ff */
[----:B------:R-:W-:-:S03]  /*0be0*/  LOP3.LUT R9, R9, R8, RZ, 0x3c, !PT ;  /* 0x0000000809097212 */ /* 0x000fc600078e3cff */
[----:B------:R-:W-:Y:S01]  /*0bf0*/  IMAD R13, R13, R6, R0 ;  /* 0x000000060d0d7224 */ /* 0x000fe200078e0200 */
[----:B------:R-:W-:-:S03]  /*0c00*/  MOV R0, R2 ;  /* 0x0000000200007202 */ /* 0x000fc60000000f00 */
[----:B------:R-:W-:Y:S01]  /*0c10*/  IMAD.IADD R2, R13, 0x1, R3 ;  /* 0x000000010d027824 */ /* 0x000fe200078e0203 */
[----:B------:R-:W-:Y:S06]  /*0c20*/  BRA `(.L_x_9) ;  /* 0x0000000000547947 */ /* 0x000fec0003800000 */
.L_x_8:
[----:B------:R-:W1:Y:S01]  /*0c30*/  I2F.U32.RP R9, R7 ;  /* 0x0000000700097306 */ /* 0x000e620000209000 */
[----:B------:R-:W-:-:S07]  /*0c40*/  ISETP.NE.U32.AND P2, PT, R7, RZ, PT ;  /* 0x000000ff0700720c */ /* 0x000fce0003f45070 */
[----:B-1----:R-:W0:Y:S02]  /*0c50*/  MUFU.RCP R9, R9 ;  /* 0x0000000900097308 */ /* 0x002e240000001000 */
[----:B0-----:R-:W-:Y:S02]  /*0c60*/  IADD3 R2, R9, 0xffffffe, RZ ;  /* 0x0ffffffe09027810 */ /* 0x001fe40007ffe0ff */
[----:B------:R-:W-:-:S04]  /*0c70*/  MOV R9, RZ ;  /* 0x000000ff00097202 */ /* 0x000fc80000000f00 */
[----:B------:R0:W1:Y:S02]  /*0c80*/  F2I.FTZ.U32.TRUNC.NTZ R3, R2 ;  /* 0x0000000200037305 */ /* 0x000064000021f000 */
[----:B0-----:R-:W-:Y:S01]  /*0c90*/  HFMA2.MMA R2, -RZ, RZ, 0, 0 ;  /* 0x00000000ff027435 */ /* 0x001fe200000001ff */
[----:B-1----:R-:W-:-:S04]  /*0ca0*/  IMAD.MOV R0, RZ, RZ, -R3 ;  /* 0x000000ffff007224 */ /* 0x002fc800078e0a03 */
[----:B------:R-:W-:-:S05]  /*0cb0*/  IMAD R13, R0, R7, RZ ;  /* 0x00000007000d7224 */ /* 0x000fca00078e02ff */
[----:B------:R-:W-:-:S06]  /*0cc0*/  IMAD.HI.U32 R13, R3, R13, R2 ;  /* 0x0000000d030d7227 */ /* 0x000fcc00078e0002 */
[----:B------:R-:W-:-:S04]  /*0cd0*/  IMAD.HI.U32 R8, R13, R10, RZ ;  /* 0x0000000a0d087227 */ /* 0x000fc800078e00ff */
[----:B------:R-:W-:-:S04]  /*0ce0*/  IMAD.MOV R0, RZ, RZ, -R8 ;  /* 0x000000ffff007224 */ /* 0x000fc800078e0a08 */
[----:B------:R-:W-:-:S05]  /*0cf0*/  IMAD R0, R7, R0, R10 ;  /* 0x0000000007007224 */ /* 0x000fca00078e020a */
[----:B------:R-:W-:-:S13]  /*0d00*/  ISETP.GE.U32.AND P0, PT, R0, R7, PT ;  /* 0x000000070000720c */ /* 0x000fda0003f06070 */
[----:B------:R-:W-:Y:S01]  /*0d10*/  @P0 IADD3 R0, R0, -R7, RZ ;  /* 0x8000000700000210 */ /* 0x000fe20007ffe0ff */
[----:B------:R-:W-:-:S03]  /*0d20*/  @P0 VIADD R8, R8, 0x1 ;  /* 0x0000000108080836 */ /* 0x000fc60000000000 */
[----:B------:R-:W-:-:S13]  /*0d30*/  ISETP.GE.U32.AND P1, PT, R0, R7, PT ;  /* 0x000000070000720c */ /* 0x000fda0003f26070 */
[----:B------:R-:W-:Y:S02]  /*0d40*/  @P1 IADD3 R8, R8, 0x1, RZ ;  /* 0x0000000108081810 */ /* 0x000fe40007ffe0ff */
[----:B------:R-:W-:-:S05]  /*0d50*/  @!P2 LOP3.LUT R8, RZ, R7, RZ, 0x33, !PT ;  /* 0x00000007ff08a212 */ /* 0x000fca00078e33ff */
[----:B------:R-:W-:-:S04]  /*0d60*/  IMAD.MOV R0, RZ, RZ, -R8 ;  /* 0x000000ffff007224 */ /* 0x000fc800078e0a08 */
[----:B------:R-:W-:-:S07]  /*0d70*/  IMAD R0, R7, R0, R10 ;  /* 0x0000000007007224 */ /* 0x000fce00078e020a */
.L_x_9:
[----:B------:R-:W-:Y:S05]  /*0d80*/  BSYNC B1 ;  /* 0x0000000000017941 */ /* 0x000fea0003800000 */
.L_x_7:
        /* <DEDUP_REMOVED lines=10> */
[----:B------:R0:W5:Y:S01]  /*0e30*/  LDG.E.U16 R24, desc[UR60][R8.64] ;  /* 0x0000003c08187981 */ /* 0x000162000c1e1500 */
[----:B------:R-:W-:Y:S01]  /*0e40*/  IADD3 R10, P0, R10, UR12, RZ ;  /* 0x0000000c0a0a7c10 */ /* 0x000fe2000ff1e0ff */
[----:B------:R-:W-:Y:S03]  /*0e50*/  BSSY B1, `(.L_x_10) ;  /* 0x000002e000017945 */ /* 0x000fe60003800000 */
[----:B------:R-:W-:-:S04]  /*0e60*/  IADD3.X R11, R11, UR13, RZ, P0, !PT ;  /* 0x0000000d0b0b7c10 */ /* 0x000fc800087fe4ff */
[----:B------:R-:W-:-:S04]  /*0e70*/  LOP3.LUT R0, R11, R6, RZ, 0xfc, !PT ;  /* 0x000000060b007212 */ /* 0x000fc800078efcff */
[----:B------:R-:W-:-:S13]  /*0e80*/  ISETP.NE.U32.AND P0, PT, R0, RZ, PT ;  /* 0x000000ff0000720c */ /* 0x000fda0003f05070 */
[----:B0-----:R-:W-:Y:S05]  /*0e90*/  @!P0 BRA `(.L_x_11) ;  /* 0x0000000000508947 */ /* 0x001fea0003800000 */
[----:B------:R-:W-:Y:S01]  /*0ea0*/  ULDC.64 UR52, c[0x0][0x8a0] ;  /* 0x0002280000347ab9 */ /* 0x000fe20000000a00 */
[----:B------:R-:W-:Y:S01]  /*0eb0*/  IMAD.MOV.U32 R7, RZ, RZ, R10 ;  /* 0x000000ffff077224 */ /* 0x000fe200078e000a */
[----:B------:R-:W-:Y:S01]  /*0ec0*/  MOV R3, UR52 ;  /* 0x0000003400037c02 */ /* 0x000fe20008000f00 */
[----:B------:R-:W-:Y:S01]  /*0ed0*/  IMAD.U32 R2, RZ, RZ, UR53 ;  /* 0x00000035ff027e24 */ /* 0x000fe2000f8e00ff */
[----:B------:R-:W-:Y:S02]  /*0ee0*/  MOV R0, R11 ;  /* 0x0000000b00007202 */ /* 0x000fe40000000f00 */
[----:B------:R-:W-:-:S07]  /*0ef0*/  MOV R6, 0xf10 ;  /* 0x00000f1000067802 */ /* 0x000fce0000000f00 */
[----:B-----5:R-:W-:Y:S05]  /*0f00*/  CALL.REL.NOINC `($__internal_0_$__cuda_sm20_div_s64) ;  /* 0x0000002800a07944 */ /* 0x020fea0003c00000 */
        /* <DEDUP_REMOVED lines=13> */
.L_x_11:
[----:B------:R-:W0:Y:S01]  /*0fe0*/  I2F.U32.RP R9, R7 ;  /* 0x0000000700097306 */ /* 0x000e220000209000 */
[----:B------:R-:W-:-:S07]  /*0ff0*/  ISETP.NE.U32.AND P2, PT, R7, RZ, PT ;  /* 0x000000ff0700720c */ /* 0x000fce0003f45070 */
[----:B0-----:R-:W0:Y:S02]  /*1000*/  MUFU.RCP R9, R9 ;  /* 0x0000000900097308 */ /* 0x001e240000001000 */
        /* <DEDUP_REMOVED lines=18> */
.L_x_12:
[----:B------:R-:W-:Y:S05]  /*1130*/  BSYNC B1 ;  /* 0x0000000000017941 */ /* 0x000fea0003800000 */
.L_x_10:
        /* <DEDUP_REMOVED lines=37> */
.L_x_14:
        /* <DEDUP_REMOVED lines=21> */
.L_x_15:
[----:B------:R-:W-:Y:S05]  /*14e0*/  BSYNC B1 ;  /* 0x0000000000017941 */ /* 0x000fea0003800000 */
.L_x_13:
        /* <DEDUP_REMOVED lines=24> */
[----:B------:R-:W-:Y:S02]  /*1670*/  IADD3 R3, P0, RZ, -R9, RZ ;  /* 0x80000009ff037210 */ /* 0x000fe40007f1e0ff */
[----:B------:R-:W-:-:S03]  /*1680*/  LOP3.LUT R9, R9, R8, RZ, 0x3c, !PT ;  /* 0x0000000809097212 */ /* 0x000fc600078e3cff */
[----:B------:R-:W-:Y:S01]  /*1690*/  IMAD.X R0, RZ, RZ, ~R8, P0 ;  /* 0x000000ffff007224 */ /* 0x000fe200000e0e08 */
[----:B------:R-:W-:Y:S01]  /*16a0*/  LOP3.LUT R8, R9, R8, RZ, 0x3c, !PT ;  /* 0x0000000809087212 */ /* 0x000fe200078e3cff */
[----:B------:R-:W-:-:S03]  /*16b0*/  IMAD.WIDE.U32 R10, R3, UR14, R10 ;  /* 0x0000000e030a7c25 */ /* 0x000fc6000f8e000a */
[----:B------:R-:W-:Y:S01]  /*16c0*/  LOP3.LUT R9, R9, R8, RZ, 0x3c, !PT ;  /* 0x0000000809097212 */ /* 0x000fe200078e3cff */
[----:B------:R-:W-:-:S04]  /*16d0*/  IMAD R0, R0, UR14, RZ ;  /* 0x0000000e00007c24 */ /* 0x000fc8000f8e02ff */
[----:B------:R-:W-:-:S05]  /*16e0*/  IMAD R3, R3, UR15, R0 ;  /* 0x0000000f03037c24 */ /* 0x000fca000f8e0200 */
[----:B------:R-:W-:Y:S01]  /*16f0*/  IADD3 R0, R3, R11, RZ ;  /* 0x0000000b03007210 */ /* 0x000fe20007ffe0ff */
[----:B------:R-:W-:Y:S06]  /*1700*/  BRA `(.L_x_18) ;  /* 0x0000000000587947 */ /* 0x000fec0003800000 */
.L_x_17:
[----:B------:R-:W0:Y:S01]  /*1710*/  I2F.U32.RP R6, R7 ;  /* 0x0000000700067306 */ /* 0x000e220000209000 */
[----:B------:R-:W-:-:S07]  /*1720*/  ISETP.NE.U32.AND P2, PT, R7, RZ, PT ;  /* 0x000000ff0700720c */ /* 0x000fce0003f45070 */
[----:B0-----:R-:W0:Y:S02]  /*1730*/  MUFU.RCP R6, R6 ;  /* 0x0000000600067308 */ /* 0x001e240000001000 */
[----:B0-----:R-:W-:-:S06]  /*1740*/  VIADD R2, R6, 0xffffffe ;  /* 0x0ffffffe06027836 */ /* 0x001fcc0000000000 */
[----:B------:R0:W1:Y:S02]  /*1750*/  F2I.FTZ.U32.TRUNC.NTZ R3, R2 ;  /* 0x0000000200037305 */ /* 0x000064000021f000 */
[----:B0-----:R-:W-:Y:S01]  /*1760*/  IMAD.MOV.U32 R2, RZ, RZ, RZ ;  /* 0x000000ffff027224 */ /* 0x001fe200078e00ff */
[----:B-1----:R-:W-:-:S05]  /*1770*/  IADD3 R0, RZ, -R3, RZ ;  /* 0x80000003ff007210 */ /* 0x002fca0007ffe0ff */
[----:B------:R-:W-:-:S04]  /*1780*/  IMAD R9, R0, R7, RZ ;  /* 0x0000000700097224 */ /* 0x000fc800078e02ff */
[----:B------:R-:W-:-:S06]  /*1790*/  IMAD.HI.U32 R9, R3, R9, R2 ;  /* 0x0000000903097227 */ /* 0x000fcc00078e0002 */
[----:B------:R-:W-:Y:S01]  /*17a0*/  IMAD.HI.U32 R8, R9, R10, RZ ;  /* 0x0000000a09087227 */ /* 0x000fe200078e00ff */
[----:B------:R-:W-:-:S04]  /*17b0*/  HFMA2.MMA R9, -RZ, RZ, 0, 0 ;  /* 0x00000000ff097435 */ /* 0x000fc800000001ff */
[----:B------:R-:W-:-:S05]  /*17c0*/  IADD3 R0, -R8, RZ, RZ ;  /* 0x000000ff08007210 */ /* 0x000fca0007ffe1ff */
[----:B------:R-:W-:-:S05]  /*17d0*/  IMAD R0, R7, R0, R10 ;  /* 0x0000000007007224 */ /* 0x000fca00078e020a */
[----:B------:R-:W-:-:S13]  /*17e0*/  ISETP.GE.U32.AND P0, PT, R0, R7, PT ;  /* 0x000000070000720c */ /* 0x000fda0003f06070 */
[----:B------:R-:W-:Y:S01]  /*17f0*/  @P0 IMAD.IADD R0, R0, 0x1, -R7 ;  /* 0x0000000100000824 */ /* 0x000fe200078e0a07 */
[----:B------:R-:W-:-:S04]  /*1800*/  @P0 IADD3 R8, R8, 0x1, RZ ;  /* 0x0000000108080810 */ /* 0x000fc80007ffe0ff */
[----:B------:R-:W-:Y:S01]  /*1810*/  ISETP.GE.U32.AND P1, PT, R0, R7, PT ;  /* 0x000000070000720c */ /* 0x000fe20003f26070 */
[----:B------:R-:W-:-:S12]  /*1820*/  IMAD.MOV.U32 R0, RZ, RZ, RZ ;  /* 0x000000ffff007224 */ /* 0x000fd800078e00ff */
[----:B------:R-:W-:Y:S01]  /*1830*/  @P1 VIADD R8, R8, 0x1 ;  /* 0x0000000108081836 */ /* 0x000fe20000000000 */
[----:B------:R-:W-:-:S04]  /*1840*/  @!P2 LOP3.LUT R8, RZ, R7, RZ, 0x33, !PT ;  /* 0x00000007ff08a212 */ /* 0x000fc800078e33ff */
[----:B------:R-:W-:-:S05]  /*1850*/  IADD3 R2, -R8, RZ, RZ ;  /* 0x000000ff08027210 */ /* 0x000fca0007ffe1ff */
[----:B------:R-:W-:-:S07]  /*1860*/  IMAD R10, R7, R2, R10 ;  /* 0x00000002070a7224 */ /* 0x000fce00078e020a */
.L_x_18:
[----:B------:R-:W-:Y:S05]  /*1870*/  BSYNC B1 ;  /* 0x0000000000017941 */ /* 0x000fea0003800000 */
.L_x_16:
        /* <DEDUP_REMOVED lines=11> */
[----:B------:R-:W-:Y:S01]  /*1930*/  LOP3.LUT R0, R4, UR57, RZ, 0xfc, !PT ;  /* 0x0000003904007c12 */ /* 0x000fe2000f8efcff */
[----:B------:R-:W-:Y:S03]  /*1940*/  BSSY B1, `(.L_x_19) ;  /* 0x000002c000017945 */ /* 0x000fe60003800000 */
        /* <DEDUP_REMOVED lines=10> */
[----:B------:R-:W-:Y:S01]  /*19f0*/  IMAD.MOV.U32 R3, RZ, RZ, R4 ;  /* 0x000000ffff037224 */ /* 0x000fe200078e0004 */
[----:B------:R-:W-:Y:S02]  /*1a00*/  MOV R2, R5 ;  /* 0x0000000500027202 */ /* 0x000fe40000000f00 */
[-C--:B------:R-:W-:Y:S01]  /*1a10*/  LOP3.LUT R9, R9, R8.reuse, RZ, 0x3c, !PT ;  /* 0x0000000809097212 */ /* 0x080fe200078e3cff */
[----:B------:R-:W-:Y:S02]  /*1a20*/  IMAD.X R0, RZ, RZ, ~R8, P0 ;  /* 0x000000ffff007224 */ /* 0x000fe400000e0e08 */
[----:B------:R-:W-:Y:S01]  /*1a30*/  IMAD.WIDE.U32 R2, R7, UR40, R2 ;  /* 0x0000002807027c25 */ /* 0x000fe2000f8e0002 */
[----:B------:R-:W-:-:S03]  /*1a40*/  LOP3.LUT R8, R9, R8, RZ, 0x3c, !PT ;  /* 0x0000000809087212 */ /* 0x000fc600078e3cff */
[----:B------:R-:W-:Y:S01]  /*1a50*/  IMAD R0, R0, UR40, RZ ;  /* 0x0000002800007c24 */ /* 0x000fe2000f8e02ff */
[----:B------:R-:W-:-:S03]  /*1a60*/  LOP3.LUT R9, R9, R8, RZ, 0x3c, !PT ;  /* 0x0000000809097212 */ /* 0x000fc600078e3cff */
[----:B------:R-:W-:Y:S01]  /*1a70*/  IMAD R7, R7, UR41, R0 ;  /* 0x0000002907077c24 */ /* 0x000fe2000f8e0200 */
[----:B------:R-:W-:-:S03]  /*1a80*/  MOV R0, R2 ;  /* 0x0000000200007202 */ /* 0x000fc60000000f00 */
[----:B------:R-:W-:Y:S01]  /*1a90*/  IMAD.IADD R2, R3, 0x1, R7 ;  /* 0x0000000103027824 */ /* 0x000fe200078e0207 */
[----:B------:R-:W-:Y:S06]  /*1aa0*/  BRA `(.L_x_21) ;  /* 0x0000000000547947 */ /* 0x000fec0003800000 */
.L_x_20:
[----:B------:R-:W0:Y:S01]  /*1ab0*/  I2F.U32.RP R0, UR55 ;  /* 0x0000003700007d06 */ /* 0x000e220008209000 */
[----:B------:R-:W-:Y:S02]  /*1ac0*/  ISETP.NE.U32.AND P2, PT, RZ, UR55, PT ;  /* 0x00000037ff007c0c */ /* 0x000fe4000bf45070 */
[----:B------:R-:W-:-:S05]  /*1ad0*/  MOV R9, RZ ;  /* 0x000000ff00097202 */ /* 0x000fca0000000f00 */
[----:B0-----:R-:W0:Y:S02]  /*1ae0*/  MUFU.RCP R0, R0 ;  /* 0x0000000000007308 */ /* 0x001e240000001000 */
[----:B0-----:R-:W-:-:S06]  /*1af0*/  IADD3 R2, R0, 0xffffffe, RZ ;  /* 0x0ffffffe00027810 */ /* 0x001fcc0007ffe0ff */
[----:B------:R0:W1:Y:S02]  /*1b00*/  F2I.FTZ.U32.TRUNC.NTZ R3, R2 ;  /* 0x0000000200037305 */ /* 0x000064000021f000 */
[----:B0-----:R-:W-:Y:S01]  /*1b10*/  HFMA2.MMA R2, -RZ, RZ, 0, 0 ;  /* 0x00000000ff027435 */ /* 0x001fe200000001ff */
[----:B-1----:R-:W-:-:S04]  /*1b20*/  IMAD.MOV R7, RZ, RZ, -R3 ;  /* 0x000000ffff077224 */ /* 0x002fc800078e0a03 */
[----:B------:R-:W-:-:S05]  /*1b30*/  IMAD R7, R7, UR55, RZ ;  /* 0x0000003707077c24 */ /* 0x000fca000f8e02ff */
[----:B------:R-:W-:-:S06]  /*1b40*/  IMAD.HI.U32 R6, R3, R7, R2 ;  /* 0x0000000703067227 */ /* 0x000fcc00078e0002 */
[----:B------:R-:W-:-:S04]  /*1b50*/  IMAD.HI.U32 R8, R6, R5, RZ ;  /* 0x0000000506087227 */ /* 0x000fc800078e00ff */
[----:B------:R-:W-:-:S04]  /*1b60*/  IMAD.MOV R6, RZ, RZ, -R8 ;  /* 0x000000ffff067224 */ /* 0x000fc800078e0a08 */
[----:B------:R-:W-:-:S05]  /*1b70*/  IMAD R3, R6, UR55, R5 ;  /* 0x0000003706037c24 */ /* 0x000fca000f8e0205 */
[----:B------:R-:W-:-:S13]  /*1b80*/  ISETP.GE.U32.AND P0, PT, R3, UR55, PT ;  /* 0x0000003703007c0c */ /* 0x000fda000bf06070 */
[----:B------:R-:W-:Y:S01]  /*1b90*/  @P0 IADD3 R3, R3, -UR55, RZ ;  /* 0x8000003703030c10 */ /* 0x000fe2000fffe0ff */
[----:B------:R-:W-:-:S03]  /*1ba0*/  @P0 VIADD R8, R8, 0x1 ;  /* 0x0000000108080836 */ /* 0x000fc60000000000 */
[----:B------:R-:W-:-:S13]  /*1bb0*/  ISETP.GE.U32.AND P1, PT, R3, UR55, PT ;  /* 0x0000003703007c0c */ /* 0x000fda000bf26070 */
[----:B------:R-:W-:Y:S02]  /*1bc0*/  @P1 IADD3 R8, R8, 0x1, RZ ;  /* 0x0000000108081810 */ /* 0x000fe40007ffe0ff */
[----:B------:R-:W-:-:S05]  /*1bd0*/  @!P2 LOP3.LUT R8, RZ, UR55, RZ, 0x33, !PT ;  /* 0x00000037ff08ac12 */ /* 0x000fca000f8e33ff */
[----:B------:R-:W-:-:S04]  /*1be0*/  IMAD.MOV R0, RZ, RZ, -R8 ;  /* 0x000000ffff007224 */ /* 0x000fc800078e0a08 */
[----:B------:R-:W-:-:S07]  /*1bf0*/  IMAD R0, R0, UR55, R5 ;  /* 0x0000003700007c24 */ /* 0x000fce000f8e0205 */
.L_x_21:
[----:B------:R-:W-:Y:S05]  /*1c00*/  BSYNC B1 ;  /* 0x0000000000017941 */ /* 0x000fea0003800000 */
.L_x_19:
[----:B------:R-:W-:Y:S01]  /*1c10*/  IMAD R7, R2, UR42, RZ ;  /* 0x0000002a02077c24 */ /* 0x000fe2000f8e02ff */
[----:B------:R-:W2:Y:S01]  /*1c20*/  LDL.LU R12, [R1+0x8] ;  /* 0x00000800010c7983 */ /* 0x000ea20000300800 */
        /* <DEDUP_REMOVED lines=9> */
[----:B------:R0:W3:Y:S01]  /*1cc0*/  LDG.E.U16 R6, desc[UR60][R6.64] ;  /* 0x0000003c06067981 */ /* 0x0000e2000c1e1500 */
[----:B------:R-:W-:Y:S01]  /*1cd0*/  MOV R10, R23 ;  /* 0x00000017000a7202 */ /* 0x000fe20000000f00 */
[----:B------:R-:W-:Y:S01]  /*1ce0*/  IMAD.MOV.U32 R11, RZ, RZ, R18 ;  /* 0x000000ffff0b7224 */ /* 0x000fe200078e0012 */
[----:B-----5:R-:W-:Y:S01]  /*1cf0*/  SHF.L.U32 R0, R26, 0x10, RZ ;  /* 0x000000101a007819 */ /* 0x020fe200000006ff */
[----:B------:R-:W-:Y:S01]  /*1d00*/  IMAD.U32 R24, R24, 0x10000, RZ ;  /* 0x0001000018187824 */ /* 0x000fe200078e00ff */
[----:B------:R-:W-:Y:S01]  /*1d10*/  BSSY B1, `(.L_x_22) ;  /* 0x0000044000017945 */ /* 0x000fe20003800000 */
[----:B------:R-:W-:-:S04]  /*1d20*/  IMAD.WIDE.U32 R10, R14, 0x3, R10 ;  /* 0x000000030e0a7825 */ /* 0x000fc800078e000a */
[----:B------:R-:W-:Y:S01]  /*1d30*/  FADD.FTZ R3, -R24, 1 ;  /* 0x3f80000018037421 */ /* 0x000fe20000010100 */
[----:B------:R-:W-:Y:S01]  /*1d40*/  FFMA.FTZ R9, -R0, R0, 1 ;  /* 0x3f80000000097423 */ /* 0x000fe20000010100 */
[----:B------:R-:W-:Y:S01]  /*1d50*/  IMAD R13, R25, 0x3, RZ ;  /* 0x00000003190d7824 */ /* 0x000fe200078e02ff */
[----:B0-----:R-:W-:-:S04]  /*1d60*/  SHF.L.U32 R7, R28, 0x10, RZ ;  /* 0x000000101c077819 */ /* 0x001fc800000006ff */
[----:B------:R-:W-:Y:S01]  /*1d70*/  IADD3 R18, R11, R13, RZ ;  /* 0x0000000d0b127210 */ /* 0x000fe20007ffe0ff */
[----:B------:R-:W-:Y:S01]  /*1d80*/  FADD.FTZ R7, R7, -R0 ;  /* 0x8000000007077221 */ /* 0x000fe20000010000 */
[----:B--2---:R-:W-:Y:S01]  /*1d90*/  SHF.L.U32 R23, R12, 0x10, RZ ;  /* 0x000000100c177819 */ /* 0x004fe200000006ff */
[----:B---3--:R-:W-:Y:S02]  /*1da0*/  IMAD.U32 R26, R6, 0x10000, RZ ;  /* 0x00010000061a7824 */ /* 0x008fe400078e00ff */
[----:B------:R-:W-:Y:S02]  /*1db0*/  IMAD.U32 R6, RZ, RZ, UR8 ;  /* 0x00000008ff067e24 */ /* 0x000fe4000f8e00ff */
[C---:B------:R-:W-:Y:S01]  /*1dc0*/  FMUL.FTZ R2, R26.reuse, R3 ;  /* 0x000000031a027220 */ /* 0x040fe20000410000 */
[----:B------:R-:W-:Y:S02]  /*1dd0*/  FMUL.FTZ R28, R26, R7 ;  /* 0x000000071a1c7220 */ /* 0x000fe40000410000 */
[----:B------:R-:W-:Y:S01]  /*1de0*/  LOP3.LUT R8, R18, R6, RZ, 0xfc, !PT ;  /* 0x0000000612087212 */ /* 0x000fe200078efcff */
[----:B------:R-:W-:Y:S01]  /*1df0*/  FMUL.FTZ R25, R2, R9 ;  /* 0x0000000902197220 */ /* 0x000fe20000410000 */
[----:B------:R-:W-:-:S02]  /*1e00*/  IMAD.U32 R2, R27, 0x10000, RZ ;  /* 0x000100001b027824 */ /* 0x000fc400078e00ff */
[----:B------:R-:W-:Y:S01]  /*1e10*/  FADD.FTZ R9, -R23, 1 ;  /* 0x3f80000017097421 */ /* 0x000fe20000010100 */
[----:B------:R-:W-:Y:S01]  /*1e20*/  ISETP.NE.U32.AND P0, PT, R8, RZ, PT ;  /* 0x000000ff0800720c */ /* 0x000fe20003f05070 */
[----:B------:R-:W-:Y:S01]  /*1e30*/  FMUL.FTZ R28, R28, R3 ;  /* 0x000000031c1c7220 */ /* 0x000fe20000410000 */
[----:B------:R-:W-:-:S04]  /*1e40*/  FMUL.FTZ R2, R25, R2 ;  /* 0x0000000219027220 */ /* 0x000fc80000410000 */
[----:B------:R-:W-:-:S04]  /*1e50*/  FMUL.FTZ R2, R2, R9 ;  /* 0x0000000902027220 */ /* 0x000fc80000410000 */
[----:B------:R-:W-:-:S05]  /*1e60*/  FMUL.FTZ R27, R2, R23 ;  /* 0x00000017021b7220 */ /* 0x000fca0000410000 */
[----:B------:R-:W-:Y:S01]  /*1e70*/  F2FP.BF16.F32.PACK_AB R14, RZ, R27 ;  /* 0x0000001bff0e723e */ /* 0x000fe200000010ff */
[----:B------:R-:W-:Y:S06]  /*1e80*/  @!P0 BRA `(.L_x_23) ;  /* 0x0000000000588947 */ /* 0x000fec0003800000 */
[----:B------:R-:W-:Y:S01]  /*1e90*/  ULDC.64 UR52, c[0x0][0x220] ;  /* 0x0000880000347ab9 */ /* 0x000fe20000000a00 */
[----:B------:R-:W-:Y:S01]  /*1ea0*/  IMAD.MOV.U32 R7, RZ, RZ, R10 ;  /* 0x000000ffff077224 */ /* 0x000fe200078e000a */
[----:B------:R-:W-:Y:S01]  /*1eb0*/  MOV R3, UR52 ;  /* 0x0000003400037c02 */ /* 0x000fe20008000f00 */
[----:B------:R-:W-:Y:S01]  /*1ec0*/  IMAD.U32 R2, RZ, RZ, UR53 ;  /* 0x00000035ff027e24 */ /* 0x000fe2000f8e00ff */
[----:B------:R-:W-:Y:S02]  /*1ed0*/  MOV R0, R18 ;  /* 0x0000001200007202 */ /* 0x000fe40000000f00 */
[----:B------:R-:W-:-:S07]  /*1ee0*/  MOV R6, 0x1f00 ;  /* 0x00001f0000067802 */ /* 0x000fce0000000f00 */
[----:B------:R-:W-:Y:S05]  /*1ef0*/  CALL.REL.NOINC `($__internal_0_$__cuda_sm20_div_s64) ;  /* 0x0000001800a47944 */ /* 0x000fea0003c00000 */
[----:B------:R-:W-:Y:S01]  /*1f00*/  IADD3 R13, P0, RZ, -R9, RZ ;  /* 0x80000009ff0d7210 */ /* 0x000fe20007f1e0ff */
[----:B------:R-:W-:Y:S01]  /*1f10*/  IMAD.U32 R0, RZ, RZ, UR22 ;  /* 0x00000016ff007e24 */ /* 0x000fe2000f8e00ff */
[----:B------:R-:W-:Y:S01]  /*1f20*/  MOV R2, R10 ;  /* 0x0000000a00027202 */ /* 0x000fe20000000f00 */
[----:B------:R-:W-:Y:S01]  /*1f30*/  IMAD.MOV.U32 R3, RZ, RZ, R18 ;  /* 0x000000ffff037224 */ /* 0x000fe200078e0012 */
[-C--:B------:R-:W-:Y:S01]  /*1f40*/  IADD3.X R7, RZ, ~R8.reuse, RZ, P0, !PT ;  /* 0x80000008ff077210 */ /* 0x080fe200007fe4ff */
[----:B------:R-:W-:Y:S01]  /*1f50*/  IMAD.U32 R6, RZ, RZ, UR23 ;  /* 0x00000017ff067e24 */ /* 0x000fe2000f8e00ff */
[----:B------:R-:W-:Y:S01]  /*1f60*/  LOP3.LUT R9, R9, R8, RZ, 0x3c, !PT ;  /* 0x0000000809097212 */ /* 0x000fe200078e3cff */
[----:B------:R-:W-:-:S03]  /*1f70*/  IMAD.WIDE.U32 R2, R13, R0, R2 ;  /* 0x000000000d027225 */ /* 0x000fc600078e0002 */
[----:B------:R-:W-:Y:S01]  /*1f80*/  LOP3.LUT R8, R9, R8, RZ, 0x3c, !PT ;  /* 0x0000000809087212 */ /* 0x000fe200078e3cff */
[----:B------:R-:W-:-:S03]  /*1f90*/  IMAD R7, R7, R0, RZ ;  /* 0x0000000007077224 */ /* 0x000fc600078e02ff */
[----:B------:R-:W-:Y:S01]  /*1fa0*/  LOP3.LUT R9, R9, R8, RZ, 0x3c, !PT ;  /* 0x0000000809097212 */ /* 0x000fe200078e3cff */
[----:B------:R-:W-:Y:S01]  /*1fb0*/  IMAD R13, R13, R6, R7 ;  /* 0x000000060d0d7224 */ /* 0x000fe200078e0207 */
[----:B------:R-:W-:-:S03]  /*1fc0*/  MOV R7, R2 ;  /* 0x0000000200077202 */ /* 0x000fc60000000f00 */
[----:B------:R-:W-:Y:S01]  /*1fd0*/  IMAD.IADD R2, R3, 0x1, R13 ;  /* 0x0000000103027824 */ /* 0x000fe200078e020d */
[----:B------:R-:W-:Y:S06]  /*1fe0*/  BRA `(.L_x_24) ;  /* 0x0000000000587947 */ /* 0x000fec0003800000 */
.L_x_23:
        /* <DEDUP_REMOVED lines=9> */
[----:B------:R-:W-:-:S04]  /*2080*/  IMAD.HI.U32 R3, R3, R9, R2 ;  /* 0x0000000903037227 */ /* 0x000fc800078e0002 */
[----:B------:R-:W-:Y:S02]  /*2090*/  IMAD.MOV.U32 R9, RZ, RZ, RZ ;  /* 0x000000ffff097224 */ /* 0x000fe400078e00ff */
        /* <DEDUP_REMOVED lines=9> */
[----:B------:R-:W-:-:S05]  /*2130*/  IADD3 R7, -R8, RZ, RZ ;  /* 0x000000ff08077210 */ /* 0x000fca0007ffe1ff */
[----:B------:R-:W-:-:S07]  /*2140*/  IMAD R7, R0, R7, R10 ;  /* 0x0000000700077224 */ /* 0x000fce00078e020a */
.L_x_24:
[----:B------:R-:W-:Y:S05]  /*2150*/  BSYNC B1 ;  /* 0x0000000000017941 */ /* 0x000fea0003800000 */
.L_x_22:
[----:B------:R-:W-:Y:S02]  /*2160*/  IMAD R12, R2, UR24, RZ ;  /* 0x00000018020c7c24 */ /* 0x000fe4000f8e02ff */
[----:B------:R-:W-:Y:S01]  /*2170*/  FMUL.FTZ R28, R28, R24 ;  /* 0x000000181c1c7220 */ /* 0x000fe20000410000 */
[C---:B------:R-:W-:Y:S01]  /*2180*/  IMAD.WIDE.U32 R2, R7.reuse, UR24, RZ ;  /* 0x0000001807027c25 */ /* 0x040fe2000f8e00ff */
[----:B------:R-:W-:Y:S03]  /*2190*/  BSSY B1, `(.L_x_25) ;  /* 0x0000039000017945 */ /* 0x000fe60003800000 */
[----:B------:R-:W-:Y:S01]  /*21a0*/  IMAD R7, R7, UR25, R12 ;  /* 0x0000001907077c24 */ /* 0x000fe2000f8e020c */
[----:B------:R-:W-:Y:S01]  /*21b0*/  F2FP.BF16.F32.PACK_AB R29, RZ, R28 ;  /* 0x0000001cff1d723e */ /* 0x000fe200000010ff */
[----:B------:R-:W-:-:S03]  /*21c0*/  IMAD R9, R9, UR26, RZ ;  /* 0x0000001a09097c24 */ /* 0x000fc6000f8e02ff */
[----:B------:R-:W-:Y:S01]  /*21d0*/  IADD3 R3, R3, R7, RZ ;  /* 0x0000000703037210 */ /* 0x000fe20007ffe0ff */
[C---:B------:R-:W-:Y:S02]  /*21e0*/  IMAD R7, R8.reuse, UR27, R9 ;  /* 0x0000001b08077c24 */ /* 0x040fe4000f8e0209 */
[----:B------:R-:W-:-:S04]  /*21f0*/  IMAD.WIDE.U32 R8, R8, UR26, R2 ;  /* 0x0000001a08087c25 */ /* 0x000fc8000f8e0002 */
[----:B------:R-:W-:Y:S01]  /*2200*/  IMAD.IADD R3, R9, 0x1, R7 ;  /* 0x0000000109037824 */ /* 0x000fe200078e0207 */
[----:B------:R-:W-:-:S04]  /*2210*/  LEA R2, P0, R8, UR28, 0x1 ;  /* 0x0000001c08027c11 */ /* 0x000fc8000f8008ff */
[----:B------:R-:W-:Y:S02]  /*2220*/  LEA.HI.X R3, R8, UR29, R3, 0x1, P0 ;  /* 0x0000001d08037c11 */ /* 0x000fe400080f0c03 */
[----:B------:R-:W-:Y:S02]  /*2230*/  PRMT R8, R14, 0x7610, R8 ;  /* 0x000076100e087816 */ /* 0x000fe40000000008 */
[----:B------:R-:W-:-:S03]  /*2240*/  IADD3 R14, P0, R10, UR12, RZ ;  /* 0x0000000c0a0e7c10 */ /* 0x000fc6000ff1e0ff */
[----:B------:R0:W-:Y:S01]  /*2250*/  STG.E.U16 desc[UR60][R2.64], R8 ;  /* 0x0000000802007986 */ /* 0x0001e2000c10153c */
[----:B------:R-:W-:-:S04]  /*2260*/  IADD3.X R15, R18, UR13, RZ, P0, !PT ;  /* 0x0000000d120f7c10 */ /* 0x000fc800087fe4ff */
[----:B------:R-:W-:-:S04]  /*2270*/  LOP3.LUT R7, R15, R6, RZ, 0xfc, !PT ;  /* 0x000000060f077212 */ /* 0x000fc800078efcff */
[----:B------:R-:W-:-:S13]  /*2280*/  ISETP.NE.U32.AND P0, PT, R7, RZ, PT ;  /* 0x000000ff0700720c */ /* 0x000fda0003f05070 */
[----:B0-----:R-:W-:Y:S05]  /*2290*/  @!P0 BRA `(.L_x_26) ;  /* 0x00000000004c8947 */ /* 0x001fea0003800000 */
[----:B------:R-:W-:Y:S01]  /*22a0*/  ULDC.64 UR52, c[0x0][0x220] ;  /* 0x0000880000347ab9 */ /* 0x000fe20000000a00 */
[----:B------:R-:W-:Y:S01]  /*22b0*/  MOV R7, R14 ;  /* 0x0000000e00077202 */ /* 0x000fe20000000f00 */
[----:B------:R-:W-:Y:S01]  /*22c0*/  IMAD.U32 R3, RZ, RZ, UR52 ;  /* 0x00000034ff037e24 */ /* 0x000fe2000f8e00ff */
[----:B------:R-:W-:Y:S01]  /*22d0*/  MOV R2, UR53 ;  /* 0x0000003500027c02 */ /* 0x000fe20008000f00 */
[----:B------:R-:W-:Y:S01]  /*22e0*/  IMAD.MOV.U32 R0, RZ, RZ, R15 ;  /* 0x000000ffff007224 */ /* 0x000fe200078e000f */
[----:B------:R-:W-:-:S07]  /*22f0*/  MOV R6, 0x2310 ;  /* 0x0000231000067802 */ /* 0x000fce0000000f00 */
[----:B------:R-:W-:Y:S05]  /*2300*/  CALL.REL.NOINC `($__internal_0_$__cuda_sm20_div_s64) ;  /* 0x0000001400a07944 */ /* 0x000fea0003c00000 */
[----:B------:R-:W-:Y:S02]  /*2310*/  IADD3 R3, P0, RZ, -R9, RZ ;  /* 0x80000009ff037210 */ /* 0x000fe40007f1e0ff */
[----:B------:R-:W-:Y:S02]  /*2320*/  MOV R0, UR22 ;  /* 0x0000001600007c02 */ /* 0x000fe40008000f00 */
[----:B------:R-:W-:Y:S01]  /*2330*/  MOV R6, UR23 ;  /* 0x0000001700067c02 */ /* 0x000fe20008000f00 */
[----:B------:R-:W-:Y:S01]  /*2340*/  IMAD.X R7, RZ, RZ, ~R8, P0 ;  /* 0x000000ffff077224 */ /* 0x000fe200000e0e08 */
[----:B------:R-:W-:Y:S01]  /*2350*/  LOP3.LUT R9, R9, R8, RZ, 0x3c, !PT ;  /* 0x0000000809097212 */ /* 0x000fe200078e3cff */
[----:B------:R-:W-:-:S03]  /*2360*/  IMAD.WIDE.U32 R14, R3, R0, R14 ;  /* 0x00000000030e7225 */ /* 0x000fc600078e000e */
[----:B------:R-:W-:Y:S01]  /*2370*/  LOP3.LUT R8, R9, R8, RZ, 0x3c, !PT ;  /* 0x0000000809087212 */ /* 0x000fe200078e3cff */
[----:B------:R-:W-:-:S03]  /*2380*/  IMAD R7, R7, R0, RZ ;  /* 0x0000000007077224 */ /* 0x000fc600078e02ff */
[----:B------:R-:W-:Y:S01]  /*2390*/  LOP3.LUT R9, R9, R8, RZ, 0x3c, !PT ;  /* 0x0000000809097212 */ /* 0x000fe200078e3cff */
[----:B------:R-:W-:-:S04]  /*23a0*/  IMAD R7, R3, R6, R7 ;  /* 0x0000000603077224 */ /* 0x000fc800078e0207 */
[----:B------:R-:W-:Y:S01]  /*23b0*/  IMAD.IADD R2, R7, 0x1, R15 ;  /* 0x0000000107027824 */ /* 0x000fe200078e020f */
[----:B------:R-:W-:Y:S06]  /*23c0*/  BRA `(.L_x_27) ;  /* 0x0000000000547947 */ /* 0x000fec0003800000 */
.L_x_26:
[----:B------:R-:W0:Y:S01]  /*23d0*/  I2F.U32.RP R7, R0 ;  /* 0x0000000000077306 */ /* 0x000e220000209000 */
[----:B------:R-:W-:-:S07]  /*23e0*/  ISETP.NE.U32.AND P2, PT, R0, RZ, PT ;  /* 0x000000ff0000720c */ /* 0x000fce0003f45070 */
[----:B0-----:R-:W0:Y:S02]  /*23f0*/  MUFU.RCP R7, R7 ;  /* 0x0000000700077308 */ /* 0x001e240000001000 */
[----:B0-----:R-:W-:-:S06]  /*2400*/  IADD3 R2, R7, 0xffffffe, RZ ;  /* 0x0ffffffe07027810 */ /* 0x001fcc0007ffe0ff */
[----:B------:R0:W1:Y:S02]  /*2410*/  F2I.FTZ.U32.TRUNC.NTZ R3, R2 ;  /* 0x0000000200037305 */ /* 0x000064000021f000 */
[----:B0-----:R-:W-:Y:S01]  /*2420*/  HFMA2.MMA R2, -RZ, RZ, 0, 0 ;  /* 0x00000000ff027435 */ /* 0x001fe200000001ff */
[----:B-1----:R-:W-:-:S04]  /*2430*/  IMAD.MOV R9, RZ, RZ, -R3 ;  /* 0x000000ffff097224 */ /* 0x002fc800078e0a03 */
[----:B------:R-:W-:-:S05]  /*2440*/  IMAD R9, R9, R0, RZ ;  /* 0x0000000009097224 */ /* 0x000fca00078e02ff */
[----:B------:R-:W-:-:S06]  /*2450*/  IMAD.HI.U32 R9, R3, R9, R2 ;  /* 0x0000000903097227 */ /* 0x000fcc00078e0002 */
[----:B------:R-:W-:Y:S01]  /*2460*/  IMAD.HI.U32 R8, R9, R14, RZ ;  /* 0x0000000e09087227 */ /* 0x000fe200078e00ff */
[----:B------:R-:W-:-:S03]  /*2470*/  MOV R9, RZ ;  /* 0x000000ff00097202 */ /* 0x000fc60000000f00 */
        /* <DEDUP_REMOVED lines=10> */
.L_x_27:
[----:B------:R-:W-:Y:S05]  /*2520*/  BSYNC B1 ;  /* 0x0000000000017941 */ /* 0x000fea0003800000 */
.L_x_25:
[----:B------:R-:W2:Y:S04]  /*2530*/  LDL R13, [R1] ;  /* 0x00000000010d7983 */ /* 0x000ea80000100800 */
[----:B------:R-:W3:Y:S01]  /*2540*/  LDL R12, [R1+0x4] ;  /* 0x00000400010c7983 */ /* 0x000ee20000100800 */
[----:B------:R-:W-:Y:S01]  /*2550*/  IMAD R7, R2, UR24, RZ ;  /* 0x0000001802077c24 */ /* 0x000fe2000f8e02ff */
[----:B------:R-:W-:Y:S01]  /*2560*/  BSSY B1, `(.L_x_28) ;  /* 0x000003a000017945 */ /* 0x000fe20003800000 */
[----:B------:R-:W-:-:S04]  /*2570*/  IMAD.WIDE.U32 R2, R14, UR24, RZ ;  /* 0x000000180e027c25 */ /* 0x000fc8000f8e00ff */
[----:B------:R-:W-:Y:S02]  /*2580*/  IMAD R7, R14, UR25, R7 ;  /* 0x000000190e077c24 */ /* 0x000fe4000f8e0207 */
[----:B------:R-:W-:Y:S02]  /*2590*/  IMAD R9, R9, UR26, RZ ;  /* 0x0000001a09097c24 */ /* 0x000fe4000f8e02ff */
[----:B------:R-:W-:Y:S02]  /*25a0*/  IMAD.IADD R3, R3, 0x1, R7 ;  /* 0x0000000103037824 */ /* 0x000fe400078e0207 */
[C---:B------:R-:W-:Y:S02]  /*25b0*/  IMAD R7, R8.reuse, UR27, R9 ;  /* 0x0000001b08077c24 */ /* 0x040fe4000f8e0209 */
[----:B------:R-:W-:-:S05]  /*25c0*/  IMAD.WIDE.U32 R8, R8, UR26, R2 ;  /* 0x0000001a08087c25 */ /* 0x000fca000f8e0002 */
[----:B------:R-:W-:Y:S02]  /*25d0*/  IADD3 R3, R9, R7, RZ ;  /* 0x0000000709037210 */ /* 0x000fe40007ffe0ff */
[C---:B------:R-:W-:Y:S02]  /*25e0*/  LEA R2, P0, R8.reuse, UR28, 0x1 ;  /* 0x0000001c08027c11 */ /* 0x040fe4000f8008ff */
[----:B------:R-:W-:Y:S02]  /*25f0*/  PRMT R7, R29, 0x7610, R7 ;  /* 0x000076101d077816 */ /* 0x000fe40000000007 */
[----:B------:R-:W-:Y:S02]  /*2600*/  LEA.HI.X R3, R8, UR29, R3, 0x1, P0 ;  /* 0x0000001d08037c11 */ /* 0x000fe400080f0c03 */
[----:B------:R-:W-:-:S03]  /*2610*/  F2FP.BF16.F32.PACK_AB R29, RZ, R25 ;  /* 0x00000019ff1d723e */ /* 0x000fc600000010ff */
[----:B------:R0:W-:Y:S01]  /*2620*/  STG.E.U16 desc[UR60][R2.64], R7 ;  /* 0x0000000702007986 */ /* 0x0001e2000c10153c */
[----:B--2---:R-:W-:-:S04]  /*2630*/  IADD3 R14, P1, R10, R13, RZ ;  /* 0x0000000d0a0e7210 */ /* 0x004fc80007f3e0ff */
[----:B------:R-:W-:-:S04]  /*2640*/  IADD3 R14, P0, R13, R14, RZ ;  /* 0x0000000e0d0e7210 */ /* 0x000fc80007f1e0ff */
[----:B---3--:R-:W-:-:S04]  /*2650*/  IADD3.X R15, R12, R18, R12, P0, P1 ;  /* 0x000000120c0f7210 */ /* 0x008fc800007e240c */
        /* <DEDUP_REMOVED lines=9> */
[----:B------:R-:W-:Y:S05]  /*26f0*/  CALL.REL.NOINC `($__internal_0_$__cuda_sm20_div_s64) ;  /* 0x0000001000a47944 */ /* 0x000fea0003c00000 */
[----:B------:R-:W-:Y:S02]  /*2700*/  IADD3 R7, P0, RZ, -R9, RZ ;  /* 0x80000009ff077210 */ /* 0x000fe40007f1e0ff */
[----:B------:R-:W-:-:S03]  /*2710*/  LOP3.LUT R9, R9, R8, RZ, 0x3c, !PT ;  /* 0x0000000809097212 */ /* 0x000fc600078e3cff */
[----:B------:R-:W-:Y:S01]  /*2720*/  IMAD.X R0, RZ, RZ, ~R8, P0 ;  /* 0x000000ffff007224 */ /* 0x000fe200000e0e08 */
[----:B------:R-:W-:Y:S01]  /*2730*/  LOP3.LUT R8, R9, R8, RZ, 0x3c, !PT ;  /* 0x0000000809087212 */ /* 0x000fe200078e3cff */
[----:B------:R-:W-:-:S03]  /*2740*/  IMAD.WIDE.U32 R2, R7, UR22, R14 ;  /* 0x0000001607027c25 */ /* 0x000fc6000f8e000e */
[----:B------:R-:W-:Y:S01]  /*2750*/  LOP3.LUT R9, R9, R8, RZ, 0x3c, !PT ;  /* 0x0000000809097212 */ /* 0x000fe200078e3cff */
[----:B------:R-:W-:-:S04]  /*2760*/  IMAD R0, R0, UR22, RZ ;  /* 0x0000001600007c24 */ /* 0x000fc8000f8e02ff */
[----:B------:R-:W-:Y:S01]  /*2770*/  IMAD R7, R7, UR23, R0 ;  /* 0x0000001707077c24 */ /* 0x000fe2000f8e0200 */
[----:B------:R-:W-:-:S03]  /*2780*/  MOV R0, R2 ;  /* 0x0000000200007202 */ /* 0x000fc60000000f00 */
[----:B------:R-:W-:Y:S01]  /*2790*/  IMAD.IADD R2, R7, 0x1, R3 ;  /* 0x0000000107027824 */ /* 0x000fe200078e0203 */
[----:B------:R-:W-:Y:S06]  /*27a0*/  BRA `(.L_x_30) ;  /* 0x0000000000547947 */ /* 0x000fec0003800000 */
.L_x_29:
[----:B------:R-:W0:Y:S01]  /*27b0*/  I2F.U32.RP R6, R0 ;  /* 0x0000000000067306 */ /* 0x000e220000209000 */
[----:B------:R-:W-:Y:S02]  /*27c0*/  ISETP.NE.U32.AND P2, PT, R0, RZ, PT ;  /* 0x000000ff0000720c */ /* 0x000fe40003f45070 */
[----:B------:R-:W-:-:S05]  /*27d0*/  MOV R9, RZ ;  /* 0x000000ff00097202 */ /* 0x000fca0000000f00 */
[----:B0-----:R-:W0:Y:S02]  /*27e0*/  MUFU.RCP R6, R6 ;  /* 0x0000000600067308 */ /* 0x001e240000001000 */
[----:B0-----:R-:W-:-:S06]  /*27f0*/  IADD3 R2, R6, 0xffffffe, RZ ;  /* 0x0ffffffe06027810 */ /* 0x001fcc0007ffe0ff */
        /* <DEDUP_REMOVED lines=16> */
.L_x_30:
[----:B------:R-:W-:Y:S05]  /*2900*/  BSYNC B1 ;  /* 0x0000000000017941 */ /* 0x000fea0003800000 */
.L_x_28:
[----:B------:R-:W-:Y:S01]  /*2910*/  IMAD R7, R2, UR24, RZ ;  /* 0x0000001802077c24 */ /* 0x000fe2000f8e02ff */
[----:B------:R-:W-:Y:S01]  /*2920*/  BSSY B1, `(.L_x_31) ;  /* 0x000003c000017945 */ /* 0x000fe20003800000 */
[----:B------:R-:W-:Y:S01]  /*2930*/  IMAD.WIDE.U32 R2, R0, UR24, RZ ;  /* 0x0000001800027c25 */ /* 0x000fe2000f8e00ff */
[----:B------:R-:W-:-:S03]  /*2940*/  F2FP.BF16.F32.PACK_AB R27, RZ, R27 ;  /* 0x0000001bff1b723e */ /* 0x000fc600000010ff */
[----:B------:R-:W-:Y:S02]  /*2950*/  IMAD R7, R0, UR25, R7 ;  /* 0x0000001900077c24 */ /* 0x000fe4000f8e0207 */
[----:B------:R-:W-:Y:S02]  /*2960*/  IMAD R9, R9, UR26, RZ ;  /* 0x0000001a09097c24 */ /* 0x000fe4000f8e02ff */
[----:B------:R-:W-:Y:S02]  /*2970*/  IMAD.IADD R3, R3, 0x1, R7 ;  /* 0x0000000103037824 */ /* 0x000fe400078e0207 */
[C---:B------:R-:W-:Y:S02]  /*2980*/  IMAD R9, R8.reuse, UR27, R9 ;  /* 0x0000001b08097c24 */ /* 0x040fe4000f8e0209 */
[----:B------:R-:W-:-:S04]  /*2990*/  IMAD.WIDE.U32 R2, R8, UR26, R2 ;  /* 0x0000001a08027c25 */ /* 0x000fc8000f8e0002 */
[----:B------:R-:W-:Y:S01]  /*29a0*/  IMAD.U32 R0, RZ, RZ, UR10 ;  /* 0x0000000aff007e24 */ /* 0x000fe2000f8e00ff */
[----:B------:R-:W-:Y:S02]  /*29b0*/  IADD3 R3, R3, R9, RZ ;  /* 0x0000000903037210 */ /* 0x000fe40007ffe0ff */
[----:B------:R-:W-:-:S04]  /*29c0*/  LEA R6, P0, R2, UR28, 0x1 ;  /* 0x0000001c02067c11 */ /* 0x000fc8000f8008ff */
[----:B------:R-:W-:Y:S02]  /*29d0*/  LEA.HI.X R7, R2, UR29, R3, 0x1, P0 ;  /* 0x0000001d02077c11 */ /* 0x000fe400080f0c03 */
[----:B------:R-:W-:-:S03]  /*29e0*/  LOP3.LUT R2, R18, R0, RZ, 0xfc, !PT ;  /* 0x0000000012027212 */ /* 0x000fc600078efcff */
[----:B------:R0:W-:Y:S01]  /*29f0*/  STG.E.U16 desc[UR60][R6.64], R29 ;  /* 0x0000001d06007986 */ /* 0x0001e2000c10153c */
        /* <DEDUP_REMOVED lines=9> */
[----:B------:R-:W-:Y:S01]  /*2a90*/  IADD3 R13, P0, RZ, -R9, RZ ;  /* 0x80000009ff0d7210 */ /* 0x000fe20007f1e0ff */
[----:B------:R-:W-:Y:S01]  /*2aa0*/  IMAD.MOV.U32 R2, RZ, RZ, R10 ;  /* 0x000000ffff027224 */ /* 0x000fe200078e000a */
[----:B------:R-:W-:Y:S02]  /*2ab0*/  MOV R6, UR30 ;  /* 0x0000001e00067c02 */ /* 0x000fe40008000f00 */
[----:B------:R-:W-:Y:S01]  /*2ac0*/  MOV R3, R18 ;  /* 0x0000001200037202 */ /* 0x000fe20000000f00 */
[----:B------:R-:W-:Y:S01]  /*2ad0*/  IMAD.X R7, RZ, RZ, ~R8, P0 ;  /* 0x000000ffff077224 */ /* 0x000fe200000e0e08 */
[----:B------:R-:W-:Y:S02]  /*2ae0*/  MOV R0, UR31 ;  /* 0x0000001f00007c02 */ /* 0x000fe40008000f00 */
[----:B------:R-:W-:Y:S01]  /*2af0*/  LOP3.LUT R9, R9, R8, RZ, 0x3c, !PT ;  /* 0x0000000809097212 */ /* 0x000fe200078e3cff */
[-C--:B------:R-:W-:Y:S02]  /*2b00*/  IMAD R7, R7, R6.reuse, RZ ;  /* 0x0000000607077224 */ /* 0x080fe400078e02ff */
[----:B------:R-:W-:Y:S01]  /*2b10*/  IMAD.WIDE.U32 R2, R13, R6, R2 ;  /* 0x000000060d027225 */ /* 0x000fe200078e0002 */
[----:B------:R-:W-:-:S03]  /*2b20*/  LOP3.LUT R8, R9, R8, RZ, 0x3c, !PT ;  /* 0x0000000809087212 */ /* 0x000fc600078e3cff */
[----:B------:R-:W-:Y:S01]  /*2b30*/  IMAD R13, R13, R0, R7 ;  /* 0x000000000d0d7224 */ /* 0x000fe200078e0207 */
[----:B------:R-:W-:Y:S01]  /*2b40*/  LOP3.LUT R9, R9, R8, RZ, 0x3c, !PT ;  /* 0x0000000809097212 */ /* 0x000fe200078e3cff */
[----:B------:R-:W-:-:S03]  /*2b50*/  IMAD.MOV.U32 R7, RZ, RZ, R2 ;  /* 0x000000ffff077224 */ /* 0x000fc600078e0002 */
[----:B------:R-:W-:Y:S01]  /*2b60*/  IADD3 R2, R3, R13, RZ ;  /* 0x0000000d03027210 */ /* 0x000fe20007ffe0ff */
[----:B------:R-:W-:Y:S06]  /*2b70*/  BRA `(.L_x_33) ;  /* 0x0000000000587947 */ /* 0x000fec0003800000 */
.L_x_32:
[----:B------:R-:W-:-:S04]  /*2b80*/  IMAD.U32 R6, RZ, RZ, UR11 ;  /* 0x0000000bff067e24 */ /* 0x000fc8000f8e00ff */
[----:B------:R-:W0:Y:S01]  /*2b90*/  I2F.U32.RP R7, R6 ;  /* 0x0000000600077306 */ /* 0x000e220000209000 */
[----:B------:R-:W-:-:S07]  /*2ba0*/  ISETP.NE.U32.AND P2, PT, R6, RZ, PT ;  /* 0x000000ff0600720c */ /* 0x000fce0003f45070 */
[----:B0-----:R-:W0:Y:S02]  /*2bb0*/  MUFU.RCP R7, R7 ;  /* 0x0000000700077308 */ /* 0x001e240000001000 */
[----:B0-----:R-:W-:-:S06]  /*2bc0*/  IADD3 R2, R7, 0xffffffe, RZ ;  /* 0x0ffffffe07027810 */ /* 0x001fcc0007ffe0ff */
[----:B------:R0:W1:Y:S02]  /*2bd0*/  F2I.FTZ.U32.TRUNC.NTZ R3, R2 ;  /* 0x0000000200037305 */ /* 0x000064000021f000 */
[----:B0-----:R-:W-:Y:S01]  /*2be0*/  HFMA2.MMA R2, -RZ, RZ, 0, 0 ;  /* 0x00000000ff027435 */ /* 0x001fe200000001ff */
[----:B-1----:R-:W-:-:S04]  /*2bf0*/  IMAD R8, R3, R6, RZ ;  /* 0x0000000603087224 */ /* 0x002fc800078e02ff */
[----:B------:R-:W-:-:S05]  /*2c00*/  IMAD.MOV R9, RZ, RZ, -R8 ;  /* 0x000000ffff097224 */ /* 0x000fca00078e0a08 */
[----:B------:R-:W-:Y:S01]  /*2c10*/  IMAD.HI.U32 R3, R3, R9, R2 ;  /* 0x0000000903037227 */ /* 0x000fe200078e0002 */
[----:B------:R-:W-:-:S05]  /*2c20*/  MOV R9, RZ ;  /* 0x000000ff00097202 */ /* 0x000fca0000000f00 */
        /* <DEDUP_REMOVED lines=11> */
.L_x_33:
[----:B------:R-:W-:Y:S05]  /*2ce0*/  BSYNC B1 ;  /* 0x0000000000017941 */ /* 0x000fea0003800000 */
.L_x_31:
        /* <DEDUP_REMOVED lines=8> */
[----:B------:R-:W-:-:S05]  /*2d70*/  IMAD.WIDE.U32 R8, R8, UR34, R2 ;  /* 0x0000002208087c25 */ /* 0x000fca000f8e0002 */
[----:B------:R-:W-:Y:S02]  /*2d80*/  IADD3 R3, R9, R7, RZ ;  /* 0x0000000709037210 */ /* 0x000fe40007ffe0ff */
[----:B------:R-:W-:-:S04]  /*2d90*/  LEA R2, P0, R8, UR36, 0x1 ;  /* 0x0000002408027c11 */ /* 0x000fc8000f8008ff */
[----:B------:R-:W-:Y:S02]  /*2da0*/  LEA.HI.X R3, R8, UR37, R3, 0x1, P0 ;  /* 0x0000002508037c11 */ /* 0x000fe400080f0c03 */
[----:B------:R-:W-:-:S03]  /*2db0*/  IADD3 R10, P0, R10, UR12, RZ ;  /* 0x0000000c0a0a7c10 */ /* 0x000fc6000ff1e0ff */
[----:B------:R0:W-:Y:S01]  /*2dc0*/  STG.E.U16 desc[UR60][R2.64], R27 ;  /* 0x0000001b02007986 */ /* 0x0001e2000c10153c */
        /* <DEDUP_REMOVED lines=13> */
[-C--:B------:R-:W-:Y:S01]  /*2ea0*/  LOP3.LUT R9, R9, R8.reuse, RZ, 0x3c, !PT ;  /* 0x0000000809097212 */ /* 0x080fe200078e3cff */
[----:B------:R-:W-:Y:S01]  /*2eb0*/  IMAD.U32 R0, RZ, RZ, UR31 ;  /* 0x0000001fff007e24 */ /* 0x000fe2000f8e00ff */
[----:B------:R-:W-:Y:S01]  /*2ec0*/  IADD3.X R7, RZ, ~R8, RZ, P0, !PT ;  /* 0x80000008ff077210 */ /* 0x000fe200007fe4ff */
[----:B------:R-:W-:Y:S01]  /*2ed0*/  IMAD.WIDE.U32 R10, R3, R6, R10 ;  /* 0x00000006030a7225 */ /* 0x000fe200078e000a */
[----:B------:R-:W-:-:S03]  /*2ee0*/  LOP3.LUT R8, R9, R8, RZ, 0x3c, !PT ;  /* 0x0000000809087212 */ /* 0x000fc600078e3cff */
[----:B------:R-:W-:Y:S01]  /*2ef0*/  IMAD R7, R7, R6, RZ ;  /* 0x0000000607077224 */ /* 0x000fe200078e02ff */
[----:B------:R-:W-:-:S03]  /*2f00*/  LOP3.LUT R9, R9, R8, RZ, 0x3c, !PT ;  /* 0x0000000809097212 */ /* 0x000fc600078e3cff */
[----:B------:R-:W-:-:S05]  /*2f10*/  IMAD R7, R3, R0, R7 ;  /* 0x0000000003077224 */ /* 0x000fca00078e0207 */
[----:B------:R-:W-:Y:S01]  /*2f20*/  IADD3 R2, R7, R11, RZ ;  /* 0x0000000b07027210 */ /* 0x000fe20007ffe0ff */
[----:B------:R-:W-:Y:S06]  /*2f30*/  BRA `(.L_x_36) ;  /* 0x0000000000547947 */ /* 0x000fec0003800000 */
.L_x_35:
        /* <DEDUP_REMOVED lines=9> */
[----:B------:R-:W-:-:S04]  /*2fd0*/  IMAD.HI.U32 R8, R9, R10, RZ ;  /* 0x0000000a09087227 */ /* 0x000fc800078e00ff */
[----:B------:R-:W-:Y:S01]  /*2fe0*/  IMAD.MOV.U32 R9, RZ, RZ, RZ ;  /* 0x000000ffff097224 */ /* 0x000fe200078e00ff */
        /* <DEDUP_REMOVED lines=10> */
.L_x_36:
[----:B------:R-:W-:Y:S05]  /*3090*/  BSYNC B1 ;  /* 0x0000000000017941 */ /* 0x000fea0003800000 */
.L_x_34:
[----:B------:R-:W-:Y:S01]  /*30a0*/  IMAD R7, R2, UR32, RZ ;  /* 0x0000002002077c24 */ /* 0x000fe2000f8e02ff */
[----:B------:R-:W-:Y:S01]  /*30b0*/  LOP3.LUT R0, R15, R0, RZ, 0xfc, !PT ;  /* 0x000000000f007212 */ /* 0x000fe200078efcff */
[C---:B------:R-:W-:Y:S01]  /*30c0*/  IMAD.WIDE.U32 R2, R10.reuse, UR32, RZ ;  /* 0x000000200a027c25 */ /* 0x040fe2000f8e00ff */
[----:B------:R-:W-:Y:S03]  /*30d0*/  BSSY B1, `(.L_x_37) ;  /* 0x0000038000017945 */ /* 0x000fe60003800000 */
[----:B------:R-:W-:Y:S02]  /*30e0*/  IMAD R7, R10, UR33, R7 ;  /* 0x000000210a077c24 */ /* 0x000fe4000f8e0207 */
[----:B------:R-:W-:Y:S01]  /*30f0*/  FMUL.FTZ R10, R25, R23 ;  /* 0x00000017190a7220 */ /* 0x000fe20000410000 */
[----:B------:R-:W-:Y:S02]  /*3100*/  IMAD R9, R9, UR34, RZ ;  /* 0x0000002209097c24 */ /* 0x000fe4000f8e02ff */
[----:B------:R-:W-:-:S02]  /*3110*/  IADD3 R3, R3, R7, RZ ;  /* 0x0000000703037210 */ /* 0x000fc40007ffe0ff */
[C---:B------:R-:W-:Y:S01]  /*3120*/  IMAD R9, R8.reuse, UR35, R9 ;  /* 0x0000002308097c24 */ /* 0x040fe2000f8e0209 */
[----:B------:R-:W-:Y:S01]  /*3130*/  F2FP.BF16.F32.PACK_AB R10, RZ, R10 ;  /* 0x0000000aff0a723e */ /* 0x000fe200000010ff */
[----:B------:R-:W-:-:S04]  /*3140*/  IMAD.WIDE.U32 R2, R8, UR34, R2 ;  /* 0x0000002208027c25 */ /* 0x000fc8000f8e0002 */
[----:B------:R-:W-:Y:S01]  /*3150*/  IMAD.IADD R3, R3, 0x1, R9 ;  /* 0x0000000103037824 */ /* 0x000fe200078e0209 */
[----:B------:R-:W-:-:S04]  /*3160*/  LEA R8, P0, R2, UR36, 0x1 ;  /* 0x0000002402087c11 */ /* 0x000fc8000f8008ff */
[----:B------:R-:W-:Y:S02]  /*3170*/  LEA.HI.X R9, R2, UR37, R3, 0x1, P0 ;  /* 0x0000002502097c11 */ /* 0x000fe400080f0c03 */
[----:B------:R-:W-:-:S03]  /*3180*/  ISETP.NE.U32.AND P0, PT, R0, RZ, PT ;  /* 0x000000ff0000720c */ /* 0x000fc60003f05070 */
[----:B------:R0:W-:Y:S10]  /*3190*/  STG.E.U16 desc[UR60][R8.64], R28 ;  /* 0x0000001c08007986 */ /* 0x0001f4000c10153c */
[----:B------:R-:W-:Y:S05]  /*31a0*/  @!P0 BRA `(.L_x_38) ;  /* 0x0000000000508947 */ /* 0x000fea0003800000 */
[----:B------:R-:W-:Y:S01]  /*31b0*/  ULDC.64 UR52, c[0x0][0x3c0] ;  /* 0x0000f00000347ab9 */ /* 0x000fe20000000a00 */
[----:B------:R-:W-:Y:S01]  /*31c0*/  MOV R7, R14 ;  /* 0x0000000e00077202 */ /* 0x000fe20000000f00 */
[----:B------:R-:W-:Y:S01]  /*31d0*/  IMAD.U32 R3, RZ, RZ, UR52 ;  /* 0x00000034ff037e24 */ /* 0x000fe2000f8e00ff */
[----:B------:R-:W-:Y:S01]  /*31e0*/  MOV R2, UR53 ;  /* 0x0000003500027c02 */ /* 0x000fe20008000f00 */
[----:B------:R-:W-:Y:S01]  /*31f0*/  IMAD.MOV.U32 R0, RZ, RZ, R15 ;  /* 0x000000ffff007224 */ /* 0x000fe200078e000f */
[----:B------:R-:W-:-:S07]  /*3200*/  MOV R6, 0x3220 ;  /* 0x0000322000067802 */ /* 0x000fce0000000f00 */
[----:B0-----:R-:W-:Y:S05]  /*3210*/  CALL.REL.NOINC `($__internal_0_$__cuda_sm20_div_s64) ;  /* 0x0000000400dc7944 */ /* 0x001fea0003c00000 */
[----:B------:R-:W-:Y:S01]  /*3220*/  IADD3 R7, P0, RZ, -R9, RZ ;  /* 0x80000009ff077210 */ /* 0x000fe20007f1e0ff */
[----:B------:R-:W-:Y:S01]  /*3230*/  IMAD.MOV.U32 R2, RZ, RZ, R14 ;  /* 0x000000ffff027224 */ /* 0x000fe200078e000e */
[----:B------:R-:W-:Y:S02]  /*3240*/  MOV R3, R15 ;  /* 0x0000000f00037202 */ /* 0x000fe40000000f00 */
[-C--:B------:R-:W-:Y:S02]  /*3250*/  IADD3.X R0, RZ, ~R8.reuse, RZ, P0, !PT ;  /* 0x80000008ff007210 */ /* 0x080fe400007fe4ff */
[----:B------:R-:W-:Y:S01]  /*3260*/  LOP3.LUT R9, R9, R8, RZ, 0x3c, !PT ;  /* 0x0000000809097212 */ /* 0x000fe200078e3cff */
[----:B------:R-:W-:-:S03]  /*3270*/  IMAD.WIDE.U32 R2, R7, UR30, R2 ;  /* 0x0000001e07027c25 */ /* 0x000fc6000f8e0002 */
[C---:B------:R-:W-:Y:S01]  /*3280*/  LOP3.LUT R8, R9.reuse, R8, RZ, 0x3c, !PT ;  /* 0x0000000809087212 */ /* 0x040fe200078e3cff */
[----:B------:R-:W-:Y:S02]  /*3290*/  IMAD R0, R0, UR30, RZ ;  /* 0x0000001e00007c24 */ /* 0x000fe4000f8e02ff */
[----:B------:R-:W-:Y:S01]  /*32a0*/  IMAD.MOV.U32 R6, RZ, RZ, R2 ;  /* 0x000000ffff067224 */ /* 0x000fe200078e0002 */
[----:B------:R-:W-:Y:S01]  /*32b0*/  LOP3.LUT R9, R9, R8, RZ, 0x3c, !PT ;  /* 0x0000000809097212 */ /* 0x000fe200078e3cff */
[----:B------:R-:W-:-:S05]  /*32c0*/  IMAD R7, R7, UR31, R0 ;  /* 0x0000001f07077c24 */ /* 0x000fca000f8e0200 */
[----:B------:R-:W-:Y:S01]  /*32d0*/  IADD3 R0, R7, R3, RZ ;  /* 0x0000000307007210 */ /* 0x000fe20007ffe0ff */
[----:B------:R-:W-:Y:S06]  /*32e0*/  BRA `(.L_x_39) ;  /* 0x0000000000587947 */ /* 0x000fec0003800000 */
.L_x_38:
[----:B------:R-:W1:Y:S01]  /*32f0*/  I2F.U32.RP R0, R6 ;  /* 0x0000000600007306 */ /* 0x000e620000209000 */
[----:B------:R-:W-:Y:S01]  /*3300*/  ISETP.NE.U32.AND P2, PT, R6, RZ, PT ;  /* 0x000000ff0600720c */ /* 0x000fe20003f45070 */
[----:B0-----:R-:W-:-:S06]  /*3310*/  HFMA2.MMA R9, -RZ, RZ, 0, 0 ;  /* 0x00000000ff097435 */ /* 0x001fcc00000001ff */
[----:B-1----:R-:W0:Y:S02]  /*3320*/  MUFU.RCP R0, R0 ;  /* 0x0000000000007308 */ /* 0x002e240000001000 */
[----:B0-----:R-:W-:Y:S02]  /*3330*/  VIADD R2, R0, 0xffffffe ;  /* 0x0ffffffe00027836 */ /* 0x001fe40000000000 */
[----:B------:R-:W-:-:S04]  /*3340*/  IMAD.MOV.U32 R0, RZ, RZ, RZ ;  /* 0x000000ffff007224 */ /* 0x000fc800078e00ff */
[----:B------:R0:W1:Y:S02]  /*3350*/  F2I.FTZ.U32.TRUNC.NTZ R3, R2 ;  /* 0x0000000200037305 */ /* 0x000064000021f000 */
[----:B0-----:R-:W-:Y:S01]  /*3360*/  IMAD.MOV.U32 R2, RZ, RZ, RZ ;  /* 0x000000ffff027224 */ /* 0x001fe200078e00ff */
[----:B-1----:R-:W-:-:S05]  /*3370*/  IADD3 R7, RZ, -R3, RZ ;  /* 0x80000003ff077210 */ /* 0x002fca0007ffe0ff */
[----:B------:R-:W-:-:S04]  /*3380*/  IMAD R7, R7, R6, RZ ;  /* 0x0000000607077224 */ /* 0x000fc800078e02ff */
[----:B------:R-:W-:-:S06]  /*3390*/  IMAD.HI.U32 R7, R3, R7, R2 ;  /* 0x0000000703077227 */ /* 0x000fcc00078e0002 */
        /* <DEDUP_REMOVED lines=11> */
.L_x_39:
[----:B------:R-:W-:Y:S05]  /*3450*/  BSYNC B1 ;  /* 0x0000000000017941 */ /* 0x000fea0003800000 */
.L_x_37:
[----:B------:R-:W-:Y:S01]  /*3460*/  IMAD R7, R0, UR32, RZ ;  /* 0x0000002000077c24 */ /* 0x000fe2000f8e02ff */
[----:B------:R-:W-:Y:S01]  /*3470*/  LOP3.LUT R0, R4, UR56, RZ, 0xfc, !PT ;  /* 0x0000003804007c12 */ /* 0x000fe2000f8efcff */
[C---:B------:R-:W-:Y:S01]  /*3480*/  IMAD.WIDE.U32 R2, R6.reuse, UR32, RZ ;  /* 0x0000002006027c25 */ /* 0x040fe2000f8e00ff */
[----:B------:R-:W-:Y:S03]  /*3490*/  BSSY B1, `(.L_x_40) ;  /* 0x0000038000017945 */ /* 0x000fe60003800000 */
[----:B------:R-:W-:Y:S01]  /*34a0*/  IMAD R7, R6, UR33, R7 ;  /* 0x0000002106077c24 */ /* 0x000fe2000f8e0207 */
[----:B------:R-:W-:Y:S01]  /*34b0*/  PRMT R6, R10, 0x7610, R6 ;  /* 0x000076100a067816 */ /* 0x000fe20000000006 */
[----:B------:R-:W-:Y:S02]  /*34c0*/  IMAD R9, R9, UR34, RZ ;  /* 0x0000002209097c24 */ /* 0x000fe4000f8e02ff */
[----:B------:R-:W-:Y:S01]  /*34d0*/  FMUL.FTZ R10, R26, R24 ;  /* 0x000000181a0a7220 */ /* 0x000fe20000410000 */
[----:B------:R-:W-:-:S02]  /*34e0*/  IMAD.IADD R3, R3, 0x1, R7 ;  /* 0x0000000103037824 */ /* 0x000fc400078e0207 */
[C---:B------:R-:W-:Y:S02]  /*34f0*/  IMAD R7, R8.reuse, UR35, R9 ;  /* 0x0000002308077c24 */ /* 0x040fe4000f8e0209 */
[----:B------:R-:W-:Y:S01]  /*3500*/  IMAD.WIDE.U32 R8, R8, UR34, R2 ;  /* 0x0000002208087c25 */ /* 0x000fe2000f8e0002 */
[----:B------:R-:W-:-:S04]  /*3510*/  F2FP.BF16.F32.PACK_AB R10, RZ, R10 ;  /* 0x0000000aff0a723e */ /* 0x000fc800000010ff */
[----:B------:R-:W-:Y:S02]  /*3520*/  IADD3 R3, R9, R7, RZ ;  /* 0x0000000709037210 */ /* 0x000fe40007ffe0ff */
[----:B------:R-:W-:-:S04]  /*3530*/  LEA R2, P0, R8, UR36, 0x1 ;  /* 0x0000002408027c11 */ /* 0x000fc8000f8008ff */
[----:B------:R-:W-:Y:S02]  /*3540*/  LEA.HI.X R3, R8, UR37, R3, 0x1, P0 ;  /* 0x0000002508037c11 */ /* 0x000fe400080f0c03 */
[----:B------:R-:W-:-:S03]  /*3550*/  ISETP.NE.U32.AND P0, PT, R0, RZ, PT ;  /* 0x000000ff0000720c */ /* 0x000fc60003f05070 */
[----:B------:R0:W-:Y:S10]  /*3560*/  STG.E.U16 desc[UR60][R2.64], R6 ;  /* 0x0000000602007986 */ /* 0x0001f4000c10153c */
[----:B------:R-:W-:Y:S05]  /*3570*/  @!P0 BRA `(.L_x_41) ;  /* 0x0000000000508947 */ /* 0x000fea0003800000 */
[----:B------:R-:W-:Y:S01]  /*3580*/  ULDC.64 UR52, c[0x0][0x700] ;  /* 0x0001c00000347ab9 */ /* 0x000fe20000000a00 */
[----:B------:R-:W-:Y:S01]  /*3590*/  IMAD.MOV.U32 R7, RZ, RZ, R5 ;  /* 0x000000ffff077224 */ /* 0x000fe200078e0005 */
[----:B0-----:R-:W-:Y:S01]  /*35a0*/  MOV R3, UR52 ;  /* 0x0000003400037c02 */ /* 0x001fe20008000f00 */
[----:B------:R-:W-:Y:S01]  /*35b0*/  IMAD.U32 R2, RZ, RZ, UR53 ;  /* 0x00000035ff027e24 */ /* 0x000fe2000f8e00ff */
[----:B------:R-:W-:Y:S02]  /*35c0*/  MOV R0, R4 ;  /* 0x0000000400007202 */ /* 0x000fe40000000f00 */
[----:B------:R-:W-:-:S07]  /*35d0*/  MOV R6, 0x35f0 ;  /* 0x000035f000067802 */ /* 0x000fce0000000f00 */
[----:B------:R-:W-:Y:S05]  /*35e0*/  CALL.REL.NOINC `($__internal_0_$__cuda_sm20_div_s64) ;  /* 0x0000000000e87944 */ /* 0x000fea0003c00000 */
        /* <DEDUP_REMOVED lines=13> */
.L_x_41:
[----:B------:R-:W1:Y:S01]  /*36c0*/  I2F.U32.RP R0, UR54 ;  /* 0x0000003600007d06 */ /* 0x000e620008209000 */
[----:B------:R-:W-:Y:S02]  /*36d0*/  ISETP.NE.U32.AND P2, PT, RZ, UR54, PT ;  /* 0x00000036ff007c0c */ /* 0x000fe4000bf45070 */
[----:B------:R-:W-:-:S05]  /*36e0*/  MOV R9, RZ ;  /* 0x000000ff00097202 */ /* 0x000fca0000000f00 */
[----:B-1----:R-:W0:Y:S02]  /*36f0*/  MUFU.RCP R0, R0 ;  /* 0x0000000000007308 */ /* 0x002e240000001000 */
        /* <DEDUP_REMOVED lines=17> */
.L_x_42:
[----:B------:R-:W-:Y:S05]  /*3810*/  BSYNC B1 ;  /* 0x0000000000017941 */ /* 0x000fea0003800000 */
.L_x_40:
[----:B------:R-:W-:Y:S01]  /*3820*/  IMAD R7, R2, UR50, RZ ;  /* 0x0000003202077c24 */ /* 0x000fe2000f8e02ff */
[----:B------:R-:W-:Y:S01]  /*3830*/  ULDC UR58, c[0x0][0x0] ;  /* 0x00000000003a7ab9 */ /* 0x000fe20000000800 */
[----:B------:R-:W-:Y:S01]  /*3840*/  IMAD.WIDE.U32 R2, R0, UR50, RZ ;  /* 0x0000003200027c25 */ /* 0x000fe2000f8e00ff */
[----:B------:R-:W-:-:S03]  /*3850*/  ULDC.64 UR52, c[0x0][0x7c0] ;  /* 0x0001f00000347ab9 */ /* 0x000fc60000000a00 */
[----:B------:R-:W-:Y:S02]  /*3860*/  IMAD R7, R0, UR51, R7 ;  /* 0x0000003300077c24 */ /* 0x000fe4000f8e0207 */
[----:B------:R-:W0:Y:S01]  /*3870*/  LDC R0, c[0x0][0xc] ;  /* 0x00000300ff007b82 */ /* 0x000e220000000800 */
[----:B------:R-:W-:Y:S02]  /*3880*/  IMAD R9, R9, UR52, RZ ;  /* 0x0000003409097c24 */ /* 0x000fe4000f8e02ff */
[----:B------:R-:W-:Y:S02]  /*3890*/  IMAD.IADD R3, R3, 0x1, R7 ;  /* 0x0000000103037824 */ /* 0x000fe400078e0207 */
[C---:B------:R-:W-:Y:S02]  /*38a0*/  IMAD R7, R8.reuse, UR53, R9 ;  /* 0x0000003508077c24 */ /* 0x040fe4000f8e0209 */
[----:B------:R-:W-:Y:S01]  /*38b0*/  IMAD.WIDE.U32 R8, R8, UR52, R2 ;  /* 0x0000003408087c25 */ /* 0x000fe2000f8e0002 */
[----:B------:R-:W-:-:S04]  /*38c0*/  ULDC.64 UR52, c[0x0][0x6f0] ;  /* 0x0001bc0000347ab9 */ /* 0x000fc80000000a00 */
[----:B------:R-:W-:Y:S02]  /*38d0*/  IADD3 R3, R9, R7, RZ ;  /* 0x0000000709037210 */ /* 0x000fe40007ffe0ff */
[----:B------:R-:W-:-:S04]  /*38e0*/  LEA R2, P0, R8, UR52, 0x1 ;  /* 0x0000003408027c11 */ /* 0x000fc8000f8008ff */
[----:B------:R-:W-:-:S05]  /*38f0*/  LEA.HI.X R3, R8, UR53, R3, 0x1, P0 ;  /* 0x0000003508037c11 */ /* 0x000fca00080f0c03 */
[----:B------:R1:W-:Y:S01]  /*3900*/  STG.E.U16 desc[UR60][R2.64], R10 ;  /* 0x0000000a02007986 */ /* 0x0003e2000c10153c */
[----:B0-----:R-:W-:-:S05]  /*3910*/  IMAD R0, R0, UR58, RZ ;  /* 0x0000003a00007c24 */ /* 0x001fca000f8e02ff */
[----:B------:R-:W-:-:S05]  /*3920*/  IADD3 R5, P0, R0, R5, RZ ;  /* 0x0000000500057210 */ /* 0x000fca0007f1e0ff */
[----:B------:R-:W-:Y:S01]  /*3930*/  IMAD.X R4, RZ, RZ, R4, P0 ;  /* 0x000000ffff047224 */ /* 0x000fe200000e0604 */
[----:B------:R-:W-:-:S04]  /*3940*/  ISETP.GE.U32.AND P0, PT, R5, UR38, PT ;  /* 0x0000002605007c0c */ /* 0x000fc8000bf06070 */
[----:B------:R-:W-:-:S13]  /*3950*/  ISETP.GE.AND.EX P0, PT, R4, UR39, PT, P0 ;  /* 0x0000002704007c0c */ /* 0x000fda000bf06300 */
[----:B-1----:R-:W-:Y:S05]  /*3960*/  @!P0 BRA `(.L_x_43) ;  /* 0xffffffc800608947 */ /* 0x002fea000383ffff */
[----:B------:R-:W-:Y:S05]  /*3970*/  BSYNC B0 ;  /* 0x0000000000007941 */ /* 0x000fea0003800000 */
.L_x_0:
[----:B------:R-:W-:Y:S05]  /*3980*/  EXIT ;  /* 0x000000000000794d */ /* 0x000fea0003800000 */
        .weak           $__internal_0_$__cuda_sm20_div_s64
        .type           $__internal_0_$__cuda_sm20_div_s64,@function
        .size           $__internal_0_$__cuda_sm20_div_s64,(.L_x_1244 - $__internal_0_$__cuda_sm20_div_s64)
$__internal_0_$__cuda_sm20_div_s64:
[-C--:B------:R-:W-:Y:S02]  /*3990*/  IADD3 R12, P1, RZ, -R3.reuse, RZ ;  /* 0x80000003ff0c7210 */ /* 0x080fe40007f3e0ff */
[----:B------:R-:W-:Y:S02]  /*39a0*/  ISETP.GE.AND P0, PT, R2, RZ, PT ;  /* 0x000000ff0200720c */ /* 0x000fe40003f06270 */
[-C--:B------:R-:W-:Y:S02]  /*39b0*/  IADD3.X R8, RZ, ~R2.reuse, RZ, P1, !PT ;  /* 0x80000002ff087210 */ /* 0x080fe40000ffe4ff */
[----:B------:R-:W-:Y:S02]  /*39c0*/  SEL R12, R12, R3, !P0 ;  /* 0x000000030c0c7207 */ /* 0x000fe40004000000 */
[----:B------:R-:W-:Y:S02]  /*39d0*/  SEL R13, R8, R2, !P0 ;  /* 0x00000002080d7207 */ /* 0x000fe40004000000 */
[----:B------:R-:W-:-:S02]  /*39e0*/  ISETP.GE.AND P2, PT, R0, RZ, PT ;  /* 0x000000ff0000720c */ /* 0x000fc40003f46270 */
[----:B------:R-:W0:Y:S08]  /*39f0*/  I2F.U64.RP R8, R12 ;  /* 0x0000000c00087312 */ /* 0x000e300000309000 */
[----:B0-----:R-:W0:Y:S02]  /*3a00*/  MUFU.RCP R8, R8 ;  /* 0x0000000800087308 */ /* 0x001e240000001000 */
[----:B0-----:R-:W-:-:S06]  /*3a10*/  VIADD R8, R8, 0x1ffffffe ;  /* 0x1ffffffe08087836 */ /* 0x001fcc0000000000 */
[----:B------:R-:W0:Y:S02]  /*3a20*/  F2I.U64.TRUNC R8, R8 ;  /* 0x0000000800087311 */ /* 0x000e24000020d800 */
[----:B0-----:R-:W-:-:S04]  /*3a30*/  IMAD.WIDE.U32 R16, R8, R12, RZ ;  /* 0x0000000c08107225 */ /* 0x001fc800078e00ff */
[C---:B------:R-:W-:Y:S01]  /*3a40*/  IMAD R19, R8.reuse, R13, R17 ;  /* 0x0000000d08137224 */ /* 0x040fe200078e0211 */
[----:B------:R-:W-:Y:S01]  /*3a50*/  IADD3 R20, P0, RZ, -R16, RZ ;  /* 0x80000010ff147210 */ /* 0x000fe20007f1e0ff */
[----:B------:R-:W-:Y:S02]  /*3a60*/  IMAD.MOV.U32 R17, RZ, RZ, R8 ;  /* 0x000000ffff117224 */ /* 0x000fe400078e0008 */
[----:B------:R-:W-:Y:S02]  /*3a70*/  IMAD R19, R9, R12, R19 ;  /* 0x0000000c09137224 */ /* 0x000fe400078e0213 */
[----:B------:R-:W-:-:S03]  /*3a80*/  IMAD.HI.U32 R16, R8, R20, RZ ;  /* 0x0000001408107227 */ /* 0x000fc600078e00ff */
[----:B------:R-:W-:-:S05]  /*3a90*/  IADD3.X R19, RZ, ~R19, RZ, P0, !PT ;  /* 0x80000013ff137210 */ /* 0x000fca00007fe4ff */
[----:B------:R-:W-:-:S04]  /*3aa0*/  IMAD.WIDE.U32 R16, P0, R8, R19, R16 ;  /* 0x0000001308107225 */ /* 0x000fc80007800010 */
[----:B------:R-:W-:-:S04]  /*3ab0*/  IMAD.HI.U32 R8, R9, R19, RZ ;  /* 0x0000001309087227 */ /* 0x000fc800078e00ff */
[----:B------:R-:W-:Y:S01]  /*3ac0*/  IMAD.HI.U32 R16, P1, R9, R20, R16 ;  /* 0x0000001409107227 */ /* 0x000fe20007820010 */
[----:B------:R-:W-:-:S03]  /*3ad0*/  IADD3.X R22, R8, R9, RZ, P0, !PT ;  /* 0x0000000908167210 */ /* 0x000fc600007fe4ff */
[----:B------:R-:W-:Y:S01]  /*3ae0*/  IMAD R8, R9, R19, RZ ;  /* 0x0000001309087224 */ /* 0x000fe200078e02ff */
[----:B------:R-:W-:-:S04]  /*3af0*/  IADD3 R19, P3, RZ, -R7, RZ ;  /* 0x80000007ff137210 */ /* 0x000fc80007f7e0ff */
[----:B------:R-:W-:Y:S02]  /*3b00*/  IADD3 R17, P0, R8, R16, RZ ;  /* 0x0000001008117210 */ /* 0x000fe40007f1e0ff */
[----:B------:R-:W-:Y:S01]  /*3b10*/  SEL R19, R19, R7, !P2 ;  /* 0x0000000713137207 */ /* 0x000fe20005000000 */
[----:B------:R-:W-:Y:S01]  /*3b20*/  IMAD.X R7, RZ, RZ, ~R0, P3 ;  /* 0x000000ffff077224 */ /* 0x000fe200018e0e00 */
[----:B------:R-:W-:Y:S01]  /*3b30*/  IADD3.X R8, RZ, RZ, R22, P0, P1 ;  /* 0x000000ffff087210 */ /* 0x000fe200007e2416 */
[----:B------:R-:W-:-:S03]  /*3b40*/  IMAD.WIDE.U32 R20, R17, R12, RZ ;  /* 0x0000000c11147225 */ /* 0x000fc600078e00ff */
[----:B------:R-:W-:Y:S01]  /*3b50*/  SEL R7, R7, R0, !P2 ;  /* 0x0000000007077207 */ /* 0x000fe20005000000 */
[----:B------:R-:W-:Y:S01]  /*3b60*/  IMAD R9, R17, R13, R21 ;  /* 0x0000000d11097224 */ /* 0x000fe200078e0215 */
[----:B------:R-:W-:-:S03]  /*3b70*/  IADD3 R20, P0, RZ, -R20, RZ ;  /* 0x80000014ff147210 */ /* 0x000fc60007f1e0ff */
[----:B------:R-:W-:Y:S02]  /*3b80*/  IMAD R9, R8, R12, R9 ;  /* 0x0000000c08097224 */ /* 0x000fe400078e0209 */
[----:B------:R-:W-:-:S04]  /*3b90*/  IMAD.HI.U32 R16, R17, R20, RZ ;  /* 0x0000001411107227 */ /* 0x000fc800078e00ff */
[----:B------:R-:W-:-:S04]  /*3ba0*/  IMAD.X R9, RZ, RZ, ~R9, P0 ;  /* 0x000000ffff097224 */ /* 0x000fc800000e0e09 */
[----:B------:R-:W-:-:S04]  /*3bb0*/  IMAD.WIDE.U32 R16, P1, R17, R9, R16 ;  /* 0x0000000911107225 */ /* 0x000fc80007820010 */
[----:B------:R-:W-:-:S04]  /*3bc0*/  IMAD.HI.U32 R20, P0, R8, R20, R16 ;  /* 0x0000001408147227 */ /* 0x000fc80007800010 */
[----:B------:R-:W-:-:S04]  /*3bd0*/  IMAD.HI.U32 R17, R8, R9, RZ ;  /* 0x0000000908117227 */ /* 0x000fc800078e00ff */
[----:B------:R-:W-:Y:S01]  /*3be0*/  IMAD R16, R8, R9, RZ ;  /* 0x0000000908107224 */ /* 0x000fe200078e02ff */
[----:B------:R-:W-:Y:S01]  /*3bf0*/  IADD3.X R21, R17, R8, RZ, P1, !PT ;  /* 0x0000000811157210 */ /* 0x000fe20000ffe4ff */
[----:B------:R-:W-:-:S03]  /*3c00*/  HFMA2.MMA R9, -RZ, RZ, 0, 0 ;  /* 0x00000000ff097435 */ /* 0x000fc600000001ff */
[----:B------:R-:W-:-:S05]  /*3c10*/  IADD3 R16, P1, R16, R20, RZ ;  /* 0x0000001410107210 */ /* 0x000fca0007f3e0ff */
[----:B------:R-:W-:-:S04]  /*3c20*/  IMAD.HI.U32 R8, R16, R19, RZ ;  /* 0x0000001310087227 */ /* 0x000fc800078e00ff */
[----:B------:R-:W-:Y:S01]  /*3c30*/  IMAD.WIDE.U32 R16, R16, R7, R8 ;  /* 0x0000000710107225 */ /* 0x000fe200078e0008 */
[----:B------:R-:W-:-:S05]  /*3c40*/  IADD3.X R9, RZ, RZ, R21, P1, P0 ;  /* 0x000000ffff097210 */ /* 0x000fca0000fe0415 */
[----:B------:R-:W-:-:S04]  /*3c50*/  IMAD.HI.U32 R16, P0, R9, R19, R16 ;  /* 0x0000001309107227 */ /* 0x000fc80007800010 */
[CC--:B------:R-:W-:Y:S02]  /*3c60*/  IMAD R8, R9.reuse, R7.reuse, RZ ;  /* 0x0000000709087224 */ /* 0x0c0fe400078e02ff */
[----:B------:R-:W-:-:S03]  /*3c70*/  IMAD.HI.U32 R9, R9, R7, RZ ;  /* 0x0000000709097227 */ /* 0x000fc600078e00ff */
[----:B------:R-:W-:Y:S01]  /*3c80*/  IADD3 R8, P1, R8, R16, RZ ;  /* 0x0000001008087210 */ /* 0x000fe20007f3e0ff */
[----:B------:R-:W-:-:S04]  /*3c90*/  IMAD.X R9, RZ, RZ, R9, P0 ;  /* 0x000000ffff097224 */ /* 0x000fc800000e0609 */
[----:B------:R-:W-:Y:S01]  /*3ca0*/  IMAD.WIDE.U32 R16, R8, R12, RZ ;  /* 0x0000000c08107225 */ /* 0x000fe200078e00ff */
[----:B------:R-:W-:-:S03]  /*3cb0*/  IADD3.X R9, RZ, R9, RZ, P1, !PT ;  /* 0x00000009ff097210 */ /* 0x000fc60000ffe4ff */
[----:B------:R-:W-:Y:S01]  /*3cc0*/  IMAD R17, R8, R13, R17 ;  /* 0x0000000d08117224 */ /* 0x000fe200078e0211 */
[----:B------:R-:W-:-:S03]  /*3cd0*/  IADD3 R16, P2, -R16, R19, RZ ;  /* 0x0000001310107210 */ /* 0x000fc60007f5e1ff */
[-C--:B------:R-:W-:Y:S01]  /*3ce0*/  IMAD R17, R9, R12.reuse, R17 ;  /* 0x0000000c09117224 */ /* 0x080fe200078e0211 */
[----:B------:R-:W-:-:S03]  /*3cf0*/  ISETP.GE.U32.AND P1, PT, R16, R12, PT ;  /* 0x0000000c1000720c */ /* 0x000fc60003f26070 */
[----:B------:R-:W-:Y:S01]  /*3d00*/  IMAD.X R7, R7, 0x1, ~R17, P2 ;  /* 0x0000000107077824 */ /* 0x000fe200010e0e11 */
[----:B------:R-:W-:-:S04]  /*3d10*/  IADD3 R17, P2, R16, -R12, RZ ;  /* 0x8000000c10117210 */ /* 0x000fc80007f5e0ff */
[----:B------:R-:W-:-:S04]  /*3d20*/  ISETP.GE.U32.AND.EX P1, PT, R7, R13, PT, P1 ;  /* 0x0000000d0700720c */ /* 0x000fc80003f26110 */
[----:B------:R-:W-:-:S04]  /*3d30*/  SEL R16, R17, R16, P1 ;  /* 0x0000001011107207 */ /* 0x000fc80000800000 */
[----:B------:R-:W-:Y:S02]  /*3d40*/  ISETP.GE.U32.AND P0, PT, R16, R12, PT ;  /* 0x0000000c1000720c */ /* 0x000fe40003f06070 */
[----:B------:R-:W-:Y:S02]  /*3d50*/  IADD3 R12, P3, R8, 0x1, RZ ;  /* 0x00000001080c7810 */ /* 0x000fe40007f7e0ff */
[----:B------:R-:W-:Y:S02]  /*3d60*/  IADD3.X R16, R7, ~R13, RZ, P2, !PT ;  /* 0x8000000d07107210 */ /* 0x000fe400017fe4ff */
[----:B------:R-:W-:Y:S01]  /*3d70*/  SEL R8, R12, R8, P1 ;  /* 0x000000080c087207 */ /* 0x000fe20000800000 */
[----:B------:R-:W-:Y:S01]  /*3d80*/  IMAD.X R12, RZ, RZ, R9, P3 ;  /* 0x000000ffff0c7224 */ /* 0x000fe200018e0609 */
[----:B------:R-:W-:-:S04]  /*3d90*/  SEL R7, R16, R7, P1 ;  /* 0x0000000710077207 */ /* 0x000fc80000800000 */
[----:B------:R-:W-:Y:S02]  /*3da0*/  SEL R9, R12, R9, P1 ;  /* 0x000000090c097207 */ /* 0x000fe40000800000 */
[----:B------:R-:W-:Y:S02]  /*3db0*/  IADD3 R12, P1, R8, 0x1, RZ ;  /* 0x00000001080c7810 */ /* 0x000fe40007f3e0ff */
[----:B------:R-:W-:Y:S02]  /*3dc0*/  ISETP.GE.U32.AND.EX P0, PT, R7, R13, PT, P0 ;  /* 0x0000000d0700720c */ /* 0x000fe40003f06100 */
[-C--:B------:R-:W-:Y:S02]  /*3dd0*/  IADD3.X R7, RZ, R9.reuse, RZ, P1, !PT ;  /* 0x00000009ff077210 */ /* 0x080fe40000ffe4ff */
[----:B------:R-:W-:Y:S02]  /*3de0*/  SEL R12, R12, R8, P0 ;  /* 0x000000080c0c7207 */ /* 0x000fe40000000000 */
[----:B------:R-:W-:-:S02]  /*3df0*/  SEL R7, R7, R9, P0 ;  /* 0x0000000907077207 */ /* 0x000fc40000000000 */
[----:B------:R-:W-:Y:S02]  /*3e00*/  IADD3 R9, P2, RZ, -R12, RZ ;  /* 0x8000000cff097210 */ /* 0x000fe40007f5e0ff */
[----:B------:R-:W-:Y:S02]  /*3e10*/  LOP3.LUT R8, R2, R0, RZ, 0x3c, !PT ;  /* 0x0000000002087212 */ /* 0x000fe400078e3cff */
[----:B------:R-:W-:Y:S01]  /*3e20*/  ISETP.NE.U32.AND P0, PT, R3, RZ, PT ;  /* 0x000000ff0300720c */ /* 0x000fe20003f05070 */
[----:B------:R-:W-:Y:S01]  /*3e30*/  IMAD.X R3, RZ, RZ, ~R7, P2 ;  /* 0x000000ffff037224 */ /* 0x000fe200010e0e07 */
[----:B------:R-:W-:Y:S02]  /*3e40*/  ISETP.GE.AND P1, PT, R8, RZ, PT ;  /* 0x000000ff0800720c */ /* 0x000fe40003f26270 */
[----:B------:R-:W-:Y:S02]  /*3e50*/  ISETP.NE.AND.EX P0, PT, R2, RZ, PT, P0 ;  /* 0x000000ff0200720c */ /* 0x000fe40003f05300 */
[----:B------:R-:W-:-:S02]  /*3e60*/  SEL R3, R3, R7, !P1 ;  /* 0x0000000703037207 */ /* 0x000fc40004800000 */
[----:B------:R-:W-:Y:S02]  /*3e70*/  MOV R7, 0x0 ;  /* 0x0000000000077802 */ /* 0x000fe40000000f00 */
[----:B------:R-:W-:Y:S02]  /*3e80*/  SEL R9, R9, R12, !P1 ;  /* 0x0000000c09097207 */ /* 0x000fe40004800000 */
[----:B------:R-:W-:Y:S02]  /*3e90*/  SEL R8, R3, 0xffffffff, P0 ;  /* 0xffffffff03087807 */ /* 0x000fe40000000000 */
[----:B------:R-:W-:Y:S01]  /*3ea0*/  SEL R9, R9, 0xffffffff, P0 ;  /* 0xffffffff09097807 */ /* 0x000fe20000000000 */
[----:B------:R-:W-:Y:S06]  /*3eb0*/  RET.REL.NODEC R6 `(_ZN2at6native38_GLOBAL__N__9a469cfd_6_RNN_cu_eca79a6d6kernel17gru_cell_backwardIN3c108BFloat16EflLi2EEEvNS_4cuda6detail10TensorInfoIT_T1_EESB_SB_SB_SB_SA_SA_) ;  /* 0xffffffc006507950 */ /* 0x000fec0003c3ffff */
.L_x_44:
[----:B------:R-:W-:-:S00]  /*3ec0*/  BRA `(.L_x_44) ;  /* 0xfffffffc00fc7947 */ /* 0x000fc0000383ffff */
[----:B------:R-:W-:-:S00]  /*3ed0*/  NOP ;  /* 0x0000000000007918 */ /* 0x000fc00000000000 */
        /* <DEDUP_REMOVED lines=10> */
.L_x_1244:


//--------------------- .text._ZN2at6native38_GLOBAL__N__9a469cfd_6_RNN_cu_eca79a6d6kernel17gru_cell_backwardIN3c108BFloat16EflLi1EEEvNS_4cuda6detail10TensorInfoIT_T1_EESB_SB_SB_SB_SA_SA_ --------------------------
	.section	.text._ZN2at6native38_GLOBAL__N__9a469cfd_6_RNN_cu_eca79a6d6kernel17gru_cell_backwardIN3c108BFloat16EflLi1EEEvNS_4cuda6detail10TensorInfoIT_T1_EESB_SB_SB_SB_SA_SA_,"ax",@progbits
	.align	128
.text._ZN2at6native38_GLOBAL__N__9a469cfd_6_RNN_cu_eca79a6d6kernel17gru_cell_backwardIN3c108BFloat16EflLi1EEEvNS_4cuda6detail10TensorInfoIT_T1_EESB_SB_SB_SB_SA_SA_:
        .type           _ZN2at6native38_GLOBAL__N__9a469cfd_6_RNN_cu_eca79a6d6kernel17gru_cell_backwardIN3c108BFloat16EflLi1EEEvNS_4cuda6detail10TensorInfoIT_T1_EESB_SB_SB_SB_SA_SA_,@function
        .size           _ZN2at6native38_GLOBAL__N__9a469cfd_6_RNN_cu_eca79a6d6kernel17gru_cell_backwardIN3c108BFloat16EflLi1EEEvNS_4cuda6detail10TensorInfoIT_T1_EESB_SB_SB_SB_SA_SA_,(.L_x_1246 - _ZN2at6native38_GLOBAL__N__9a469cfd_6_RNN_cu_eca79a6d6kernel17gru_cell_backwardIN3c108BFloat16EflLi1EEEvNS_4cuda6detail10TensorInfoIT_T1_EESB_SB_SB_SB_SA_SA_)
        .other          _ZN2at6native38_GLOBAL__N__9a469cfd_6_RNN_cu_eca79a6d6kernel17gru_cell_backwardIN3c108BFloat16EflLi1EEEvNS_4cuda6detail10TensorInfoIT_T1_EESB_SB_SB_SB_SA_SA_,@"STO_CUDA_ENTRY STV_DEFAULT"
_ZN2at6native38_GLOBAL__N__9a469cfd_6_RNN_cu_eca79a6d6kernel17gru_cell_backwardIN3c108BFloat16EflLi1EEEvNS_4cuda6detail10TensorInfoIT_T1_EESB_SB_SB_SB_SA_SA_:
[----:B------:R-:W-:Y:S01]  /*0000*/  LDC R1, c[0x0][0x28] ;  /* 0x00000a00ff017b82 */ /* 0x000fe20000000800 */
[----:B------:R-:W0:Y:S01]  /*0010*/  S2R R0, SR_CTAID.X ;  /* 0x0000000000007919 */ /* 0x000e220000002500 */
[----:B------:R-:W-:Y:S01]  /*0020*/  ULDC UR10, c[0x0][0x0] ;  /* 0x00000000000a7ab9 */ /* 0x000fe20000000800 */
[----:B------:R-:W-:Y:S01]  /*0030*/  ULDC.64 UR4, c[0x0][0xa38] ;  /* 0x00028e0000047ab9 */ /* 0x000fe20000000a00 */
[----:B------:R-:W0:Y:S02]  /*0040*/  S2R R3, SR_TID.X ;  /* 0x0000000000037919 */ /* 0x000e240000002100 */
[----:B0-----:R-:W-:-:S05]  /*0050*/  IMAD R0, R0, UR10, R3 ;  /* 0x0000000a00007c24 */ /* 0x001fca000f8e0203 */
[----:B------:R-:W-:-:S04]  /*0060*/  ISETP.GE.U32.AND P0, PT, R0, UR4, PT ;  /* 0x0000000400007c0c */ /* 0x000fc8000bf06070 */
[----:B------:R-:W-:-:S13]  /*0070*/  ISETP.GE.AND.EX P0, PT, RZ, UR5, PT, P0 ;  /* 0x00000005ff007c0c */ /* 0x000fda000bf06300 */
[----:B------:R-:W-:Y:S05]  /*0080*/  @P0 EXIT ;  /* 0x000000000000094d */ /* 0x000fea0003800000 */
[----:B------:R-:W-:Y:S01]  /*0090*/  ULDC.64 UR16, c[0x0][0xa30] ;  /* 0x00028c0000107ab9 */ /* 0x000fe20000000a00 */
[----:B------:R-:W-:Y:S01]  /*00a0*/  ULDC.64 UR12, c[0x0][0x2e0] ;  /* 0x0000b800000c7ab9 */ /* 0x000fe20000000a00 */
[----:B------:R-:W-:Y:S01]  /*00b0*/  ULDC.64 UR18, c[0x0][0x960] ;  /* 0x0002580000127ab9 */ /* 0x000fe20000000a00 */
[----:B------:R-:W-:Y:S01]  /*00c0*/  ULDC.64 UR14, c[0x0][0x480] ;  /* 0x00012000000e7ab9 */ /* 0x000fe20000000a00 */
[----:B------:R-:W-:Y:S01]  /*00d0*/  UIMAD UR6, UR13, UR16, URZ ;  /* 0x000000100d0672a4 */ /* 0x000fe2000f8e023f */
[----:B------:R-:W-:Y:S01]  /*00e0*/  BSSY B0, `(.L_x_45) ;  /* 0x00000bc000007945 */ /* 0x000fe20003800000 */
[----:B------:R-:W-:Y:S01]  /*00f0*/  UIMAD UR11, UR19, UR16, URZ ;  /* 0x00000010130b72a4 */ /* 0x000fe2000f8e023f */
[----:B------:R-:W-:Y:S01]  /*0100*/  IMAD.MOV.U32 R5, RZ, RZ, RZ ;  /* 0x000000ffff057224 */ /* 0x000fe200078e00ff */
[----:B------:R-:W-:Y:S02]  /*0110*/  UIMAD UR8, UR15, UR16, URZ ;  /* 0x000000100f0872a4 */ /* 0x000fe4000f8e023f */
[----:B------:R-:W-:-:S02]  /*0120*/  UIMAD UR13, UR17, UR12, UR6 ;  /* 0x0000000c110d72a4 */ /* 0x000fc4000f8e0206 */
[----:B------:R-:W-:Y:S02]  /*0130*/  UIMAD.WIDE.U32 UR6, UR14, UR16, URZ ;  /* 0x000000100e0672a5 */ /* 0x000fe4000f8e003f */
[----:B------:R-:W-:Y:S02]  /*0140*/  UIMAD.WIDE.U32 UR4, UR12, UR16, URZ ;  /* 0x000000100c0472a5 */ /* 0x000fe4000f8e003f */
[----:B------:R-:W-:Y:S02]  /*0150*/  UIMAD UR14, UR17, UR14, UR8 ;  /* 0x0000000e110e72a4 */ /* 0x000fe4000f8e0208 */
[----:B------:R-:W-:Y:S02]  /*0160*/  UIMAD UR15, UR17, UR18, UR11 ;  /* 0x00000012110f72a4 */ /* 0x000fe4000f8e020b */
[----:B------:R-:W-:Y:S01]  /*0170*/  UIMAD.WIDE.U32 UR8, UR18, UR16, URZ ;  /* 0x00000010120872a5 */ /* 0x000fe2000f8e003f */
[----:B------:R-:W-:Y:S01]  /*0180*/  ULDC UR11, c[0x0][0xc] ;  /* 0x00000300000b7ab9 */ /* 0x000fe20000000800 */
[----:B------:R-:W-:-:S02]  /*0190*/  UIMAD.WIDE.U32 UR20, UR16, 0x3, URZ ;  /* 0x00000003101478a5 */ /* 0x000fc4000f8e003f */
[----:B------:R-:W-:Y:S02]  /*01a0*/  UIMAD UR10, UR10, UR11, URZ ;  /* 0x0000000b0a0a72a4 */ /* 0x000fe4000f8e023f */
[----:B------:R-:W-:Y:S02]  /*01b0*/  UIADD3 UR11, UR5, UR13, URZ ;  /* 0x0000000d050b7290 */ /* 0x000fe4000fffe03f */
[----:B------:R-:W-:Y:S02]  /*01c0*/  UIMAD UR12, UR17, 0x3, URZ ;  /* 0x00000003110c78a4 */ /* 0x000fe4000f8e023f */
[----:B------:R-:W-:Y:S02]  /*01d0*/  UIADD3 UR7, UR7, UR14, URZ ;  /* 0x0000000e07077290 */ /* 0x000fe4000fffe03f */
[----:B------:R-:W-:Y:S02]  /*01e0*/  UIADD3 UR5, UR9, UR15, URZ ;  /* 0x0000000f09057290 */ /* 0x000fe4000fffe03f */
[----:B------:R-:W-:-:S02]  /*01f0*/  USHF.L.U32 UR33, UR6, 0x1, URZ ;  /* 0x0000000106217899 */ /* 0x000fc4000800063f */
[----:B------:R-:W-:Y:S01]  /*0200*/  USHF.L.U32 UR32, UR8, 0x1, URZ ;  /* 0x0000000108207899 */ /* 0x000fe2000800063f */
[----:B------:R-:W-:Y:S01]  /*0210*/  ULDC.64 UR28, c[0x0][0x208] ;  /* 0x00008200001c7ab9 */ /* 0x000fe20000000a00 */
[----:B------:R-:W-:Y:S01]  /*0220*/  ULDC UR30, c[0x0][0xa34] ;  /* 0x00028d00001e7ab9 */ /* 0x000fe20000000800 */
[----:B------:R-:W-:Y:S01]  /*0230*/  ULDC UR31, c[0x0][0xa30] ;  /* 0x00028c00001f7ab9 */ /* 0x000fe20000000800 */
[----:B------:R-:W-:Y:S01]  /*0240*/  ULDC.64 UR26, c[0x0][0xa30] ;  /* 0x00028c00001a7ab9 */ /* 0x000fe20000000a00 */
[----:B------:R-:W-:Y:S01]  /*0250*/  ULDC.64 UR24, c[0x0][0x960] ;  /* 0x0002580000187ab9 */ /* 0x000fe20000000a00 */
[----:B------:R-:W-:Y:S01]  /*0260*/  ULDC.64 UR22, c[0x0][0x2e0] ;  /* 0x0000b80000167ab9 */ /* 0x000fe20000000a00 */
[----:B------:R-:W-:Y:S01]  /*0270*/  ULDC.64 UR18, c[0x0][0x480] ;  /* 0x0001200000127ab9 */ /* 0x000fe20000000a00 */
[----:B------:R-:W-:Y:S01]  /*0280*/  ULDC.64 UR16, c[0x0][0xa38] ;  /* 0x00028e0000107ab9 */ /* 0x000fe20000000a00 */
[----:B------:R-:W-:Y:S02]  /*0290*/  UIADD3 UR12, UR21, UR12, URZ ;  /* 0x0000000c150c7290 */ /* 0x000fe4000fffe03f */
[----:B------:R-:W-:-:S02]  /*02a0*/  USHF.L.U32 UR34, UR4, 0x1, URZ ;  /* 0x0000000104227899 */ /* 0x000fc4000800063f */
[----:B------:R-:W-:Y:S02]  /*02b0*/  USHF.L.U64.HI UR9, UR4, 0x1, UR11 ;  /* 0x0000000104097899 */ /* 0x000fe4000801020b */
[----:B------:R-:W-:Y:S02]  /*02c0*/  USHF.L.U64.HI UR6, UR6, 0x1, UR7 ;  /* 0x0000000106067899 */ /* 0x000fe40008010207 */
[----:B------:R-:W-:Y:S01]  /*02d0*/  USHF.L.U64.HI UR8, UR8, 0x1, UR5 ;  /* 0x0000000108087899 */ /* 0x000fe20008010205 */
[----:B------:R-:W-:Y:S01]  /*02e0*/  ULDC.64 UR14, c[0x0][0x890] ;  /* 0x00022400000e7ab9 */ /* 0x000fe20000000a00 */
[----:B------:R-:W-:Y:S01]  /*02f0*/  ULDC.64 UR36, c[0x0][0x620] ;  /* 0x0001880000247ab9 */ /* 0x000fe20000000a00 */
[----:B------:R-:W-:Y:S01]  /*0300*/  ULDC.64 UR38, c[0x0][0x550] ;  /* 0x0001540000267ab9 */ /* 0x000fe20000000a00 */
[----:B------:R-:W-:Y:S01]  /*0310*/  ULDC.64 UR40, c[0x0][0x210] ;  /* 0x0000840000287ab9 */ /* 0x000fe20000000a00 */
[----:B------:R-:W-:Y:S01]  /*0320*/  ULDC.64 UR42, c[0x0][0x3b0] ;  /* 0x0000ec00002a7ab9 */ /* 0x000fe20000000a00 */
[----:B------:R-:W-:Y:S01]  /*0330*/  ULDC.64 UR44, c[0x0][0x7c0] ;  /* 0x0001f000002c7ab9 */ /* 0x000fe20000000a00 */
[----:B------:R-:W-:-:S05]  /*0340*/  ULDC.64 UR46, c[0x0][0x6f0] ;  /* 0x0001bc00002e7ab9 */ /* 0x000fca0000000a00 */
.L_x_49:
[----:B------:R-:W-:Y:S01]  /*0350*/  IMAD.U32 R4, RZ, RZ, UR30 ;  /* 0x0000001eff047e24 */ /* 0x000fe2000f8e00ff */
[----:B------:R-:W-:Y:S04]  /*0360*/  BSSY B1, `(.L_x_46) ;  /* 0x000002b000017945 */ /* 0x000fe80003800000 */
[----:B------:R-:W-:-:S04]  /*0370*/  LOP3.LUT R2, R5, R4, RZ, 0xfc, !PT ;  /* 0x0000000405027212 */ /* 0x000fc800078efcff */
[----:B------:R-:W-:-:S13]  /*0380*/  ISETP.NE.U32.AND P0, PT, R2, RZ, PT ;  /* 0x000000ff0200720c */ /* 0x000fda0003f05070 */
[----:B------:R-:W-:Y:S05]  /*0390*/  @!P0 BRA `(.L_x_47) ;  /* 0x0000000000408947 */ /* 0x000fea0003800000 */
[----:B------:R-:W-:-:S07]  /*03a0*/  MOV R2, 0x3c0 ;  /* 0x000003c000027802 */ /* 0x000fce0000000f00 */
[----:B------:R-:W-:Y:S05]  /*03b0*/  CALL.REL.NOINC `($__internal_1_$__cuda_sm20_div_s64) ;  /* 0x0000000800407944 */ /* 0x000fea0003c00000 */
[----:B------:R-:W-:Y:S01]  /*03c0*/  IADD3 R8, P0, RZ, -R6, RZ ;  /* 0x80000006ff087210 */ /* 0x000fe20007f1e0ff */
[----:B------:R-:W-:Y:S01]  /*03d0*/  IMAD.U32 R4, RZ, RZ, UR27 ;  /* 0x0000001bff047e24 */ /* 0x000fe2000f8e00ff */
[----:B------:R-:W-:Y:S01]  /*03e0*/  MOV R7, UR26 ;  /* 0x0000001a00077c02 */ /* 0x000fe20008000f00 */
[----:B------:R-:W-:Y:S02]  /*03f0*/  IMAD.MOV.U32 R3, RZ, RZ, R5 ;  /* 0x000000ffff037224 */ /* 0x000fe400078e0005 */
[----:B------:R-:W-:-:S04]  /*0400*/  IMAD.X R2, RZ, RZ, ~R9, P0 ;  /* 0x000000ffff027224 */ /* 0x000fc800000e0e09 */
[----:B------:R-:W-:Y:S01]  /*0410*/  IMAD R11, R2, R7, RZ ;  /* 0x00000007020b7224 */ /* 0x000fe200078e02ff */
[----:B------:R-:W-:-:S03]  /*0420*/  MOV R2, R0 ;  /* 0x0000000000027202 */ /* 0x000fc60000000f00 */
[C---:B------:R-:W-:Y:S02]  /*0430*/  IMAD R11, R8.reuse, R4, R11 ;  /* 0x00000004080b7224 */ /* 0x040fe400078e020b */
[----:B------:R-:W-:-:S04]  /*0440*/  IMAD.WIDE.U32 R2, R8, R7, R2 ;  /* 0x0000000708027225 */ /* 0x000fc800078e0002 */
[----:B------:R-:W-:Y:S01]  /*0450*/  IMAD.MOV.U32 R10, RZ, RZ, R2 ;  /* 0x000000ffff0a7224 */ /* 0x000fe200078e0002 */
[----:B------:R-:W-:Y:S01]  /*0460*/  IADD3 R11, R3, R11, RZ ;  /* 0x0000000b030b7210 */ /* 0x000fe20007ffe0ff */
[----:B------:R-:W-:Y:S02]  /*0470*/  IMAD.MOV.U32 R2, RZ, RZ, R6 ;  /* 0x000000ffff027224 */ /* 0x000fe400078e0006 */
[----:B------:R-:W-:Y:S01]  /*0480*/  IMAD.MOV.U32 R3, RZ, RZ, R9 ;  /* 0x000000ffff037224 */ /* 0x000fe200078e0009 */
[----:B------:R-:W-:Y:S06]  /*0490*/  BRA `(.L_x_48) ;  /* 0x00000000005c7947 */ /* 0x000fec0003800000 */
.L_x_47:
        /* <DEDUP_REMOVED lines=10> */
[----:B------:R-:W-:-:S06]  /*0540*/  IMAD.HI.U32 R3, R3, R9, R2 ;  /* 0x0000000903037227 */ /* 0x000fcc00078e0002 */
[----:B------:R-:W-:-:S04]  /*0550*/  IMAD.HI.U32 R2, R3, R0, RZ ;  /* 0x0000000003027227 */ /* 0x000fc800078e00ff */
[----:B------:R-:W-:Y:S02]  /*0560*/  IMAD.MOV R8, RZ, RZ, -R2 ;  /* 0x000000ffff087224 */ /* 0x000fe400078e0a02 */
[----:B------:R-:W-:Y:S02]  /*0570*/  IMAD.MOV.U32 R3, RZ, RZ, RZ ;  /* 0x000000ffff037224 */ /* 0x000fe400078e00ff */
        /* <DEDUP_REMOVED lines=9> */
.L_x_48:
[----:B------:R-:W-:Y:S05]  /*0610*/  BSYNC B1 ;  /* 0x0000000000017941 */ /* 0x000fea0003800000 */
.L_x_46:
[-C--:B------:R-:W-:Y:S01]  /*0620*/  IMAD R13, R3, R7.reuse, RZ ;  /* 0x00000007030d7224 */ /* 0x080fe200078e02ff */
[----:B------:R-:W-:Y:S01]  /*0630*/  MOV R6, R10 ;  /* 0x0000000a00067202 */ /* 0x000fe20000000f00 */
[----:B------:R-:W-:-:S04]  /*0640*/  IMAD.WIDE.U32 R8, R2, R7, RZ ;  /* 0x0000000702087225 */ /* 0x000fc800078e00ff */
[----:B------:R-:W-:Y:S02]  /*0650*/  IMAD R13, R2, R4, R13 ;  /* 0x00000004020d7224 */ /* 0x000fe400078e020d */
[----:B------:R-:W-:Y:S02]  /*0660*/  IMAD.MOV.U32 R7, RZ, RZ, R11 ;  /* 0x000000ffff077224 */ /* 0x000fe400078e000b */
[----:B------:R-:W-:Y:S02]  /*0670*/  IMAD.IADD R4, R9, 0x1, R13 ;  /* 0x0000000109047824 */ /* 0x000fe400078e020d */
[----:B------:R-:W-:-:S04]  /*0680*/  IMAD.WIDE.U32 R8, R8, 0x5, R6 ;  /* 0x0000000508087825 */ /* 0x000fc800078e0006 */
[----:B------:R-:W-:Y:S02]  /*0690*/  IMAD R11, R4, 0x5, RZ ;  /* 0x00000005040b7824 */ /* 0x000fe400078e02ff */
[----:B------:R-:W-:-:S03]  /*06a0*/  IMAD.WIDE.U32 R16, R0, UR36, RZ ;  /* 0x0000002400107c25 */ /* 0x000fc6000f8e00ff */
[----:B------:R-:W-:Y:S01]  /*06b0*/  IADD3 R4, R9, R11, RZ ;  /* 0x0000000b09047210 */ /* 0x000fe20007ffe0ff */
[----:B------:R-:W-:Y:S01]  /*06c0*/  IMAD.WIDE.U32 R10, R8, UR24, RZ ;  /* 0x00000018080a7c25 */ /* 0x000fe2000f8e00ff */
[----:B------:R-:W-:-:S03]  /*06d0*/  LEA R14, P2, R16, UR38, 0x1 ;  /* 0x00000026100e7c11 */ /* 0x000fc6000f8408ff */
[----:B------:R-:W-:-:S04]  /*06e0*/  IMAD R9, R4, UR24, RZ ;  /* 0x0000001804097c24 */ /* 0x000fc8000f8e02ff */
[----:B------:R-:W-:Y:S01]  /*06f0*/  IMAD R9, R8, UR25, R9 ;  /* 0x0000001908097c24 */ /* 0x000fe2000f8e0209 */
[----:B------:R-:W-:-:S03]  /*0700*/  LEA R8, P0, R10, UR14, 0x1 ;  /* 0x0000000e0a087c11 */ /* 0x000fc6000f8008ff */
[----:B------:R-:W-:Y:S01]  /*0710*/  IMAD.IADD R9, R11, 0x1, R9 ;  /* 0x000000010b097824 */ /* 0x000fe200078e0209 */
[----:B------:R-:W-:Y:S01]  /*0720*/  IADD3 R12, P1, R8, UR32, RZ ;  /* 0x00000020080c7c10 */ /* 0x000fe2000ff3e0ff */
[----:B------:R-:W-:-:S03]  /*0730*/  IMAD R11, R5, UR36, RZ ;  /* 0x00000024050b7c24 */ /* 0x000fc6000f8e02ff */
[----:B------:R-:W-:Y:S01]  /*0740*/  LEA.HI.X R9, R10, UR15, R9, 0x1, P0 ;  /* 0x0000000f0a097c11 */ /* 0x000fe200080f0c09 */
[----:B------:R-:W-:Y:S01]  /*0750*/  IMAD R11, R0, UR37, R11 ;  /* 0x00000025000b7c24 */ /* 0x000fe2000f8e020b */
[----:B------:R-:W-:Y:S02]  /*0760*/  IADD3 R18, P0, R12, UR32, RZ ;  /* 0x000000200c127c10 */ /* 0x000fe4000ff1e0ff */
[----:B------:R-:W-:Y:S02]  /*0770*/  IADD3.X R13, R9, UR8, RZ, P1, !PT ;  /* 0x00000008090d7c10 */ /* 0x000fe40008ffe4ff */
[----:B------:R-:W-:Y:S01]  /*0780*/  IADD3 R11, R17, R11, RZ ;  /* 0x0000000b110b7210 */ /* 0x000fe20007ffe0ff */
[----:B------:R-:W2:Y:S01]  /*0790*/  LDG.E.U16 R9, desc[UR28][R8.64] ;  /* 0x0000001c08097981 */ /* 0x000ea2000c1e1500 */
[----:B------:R-:W-:Y:S02]  /*07a0*/  IADD3 R10, P1, R18, UR32, RZ ;  /* 0x00000020120a7c10 */ /* 0x000fe4000ff3e0ff */
[----:B------:R-:W-:Y:S01]  /*07b0*/  IADD3.X R19, R13, UR8, RZ, P0, !PT ;  /* 0x000000080d137c10 */ /* 0x000fe200087fe4ff */
[----:B------:R-:W3:Y:S01]  /*07c0*/  LDG.E.U16 R4, desc[UR28][R12.64] ;  /* 0x0000001c0c047981 */ /* 0x000ee2000c1e1500 */
[----:B------:R-:W-:-:S02]  /*07d0*/  LEA.HI.X R15, R16, UR39, R11, 0x1, P2 ;  /* 0x00000027100f7c11 */ /* 0x000fc400090f0c0b */
[----:B------:R-:W-:Y:S01]  /*07e0*/  IADD3.X R11, R19, UR8, RZ, P1, !PT ;  /* 0x00000008130b7c10 */ /* 0x000fe20008ffe4ff */
[----:B------:R0:W4:Y:S01]  /*07f0*/  LDG.E.U16 R18, desc[UR28][R18.64] ;  /* 0x0000001c12127981 */ /* 0x000122000c1e1500 */
[----:B------:R-:W-:-:S03]  /*0800*/  IADD3 R16, P0, R10, UR32, RZ ;  /* 0x000000200a107c10 */ /* 0x000fc6000ff1e0ff */
[----:B------:R-:W5:Y:S04]  /*0810*/  LDG.E.U16 R20, desc[UR28][R10.64] ;  /* 0x0000001c0a147981 */ /* 0x000f68000c1e1500 */
[----:B------:R1:W2:Y:S01]  /*0820*/  LDG.E.U16 R14, desc[UR28][R14.64] ;  /* 0x0000001c0e0e7981 */ /* 0x0002a2000c1e1500 */
[----:B------:R-:W-:-:S05]  /*0830*/  IADD3.X R17, R11, UR8, RZ, P0, !PT ;  /* 0x000000080b117c10 */ /* 0x000fca00087fe4ff */
[----:B------:R1:W2:Y:S01]  /*0840*/  LDG.E.U16 R16, desc[UR28][R16.64] ;  /* 0x0000001c10107981 */ /* 0x0002a2000c1e1500 */
[C---:B0-----:R-:W-:Y:S02]  /*0850*/  IMAD R19, R2.reuse, UR12, RZ ;  /* 0x0000000c02137c24 */ /* 0x041fe4000f8e02ff */
[----:B------:R-:W-:-:S04]  /*0860*/  IMAD.WIDE.U32 R6, R2, UR20, R6 ;  /* 0x0000001402067c25 */ /* 0x000fc8000f8e0006 */
[----:B------:R-:W-:-:S04]  /*0870*/  IMAD R19, R3, UR20, R19 ;  /* 0x0000001403137c24 */ /* 0x000fc8000f8e0213 */
[----:B------:R-:W-:Y:S02]  /*0880*/  IMAD.IADD R8, R7, 0x1, R19 ;  /* 0x0000000107087824 */ /* 0x000fe400078e0213 */
[----:B-1----:R-:W-:Y:S02]  /*0890*/  IMAD R15, R5, UR44, RZ ;  /* 0x0000002c050f7c24 */ /* 0x002fe4000f8e02ff */
[----:B------:R-:W-:Y:S02]  /*08a0*/  IMAD R17, R8, UR22, RZ ;  /* 0x0000001608117c24 */ /* 0x000fe4000f8e02ff */
[----:B------:R-:W-:Y:S02]  /*08b0*/  IMAD R23, R0, UR45, R15 ;  /* 0x0000002d00177c24 */ /* 0x000fe4000f8e020f */
[----:B------:R-:W-:Y:S02]  /*08c0*/  IMAD R19, R6, UR23, R17 ;  /* 0x0000001706137c24 */ /* 0x000fe4000f8e0211 */
[----:B------:R-:W-:-:S04]  /*08d0*/  IMAD.WIDE.U32 R2, R0, UR44, RZ ;  /* 0x0000002c00027c25 */ /* 0x000fc8000f8e00ff */
[----:B---3--:R-:W-:Y:S01]  /*08e0*/  IMAD.U32 R4, R4, 0x10000, RZ ;  /* 0x0001000004047824 */ /* 0x008fe200078e00ff */
[----:B----4-:R-:W-:-:S03]  /*08f0*/  SHF.L.U32 R21, R18, 0x10, RZ ;  /* 0x0000001012157819 */ /* 0x010fc600000006ff */
[----:B------:R-:W-:Y:S01]  /*0900*/  FADD.FTZ R18, -R4, 1 ;  /* 0x3f80000004127421 */ /* 0x000fe20000010100 */
[----:B-----5:R-:W-:Y:S01]  /*0910*/  IMAD.U32 R20, R20, 0x10000, RZ ;  /* 0x0001000014147824 */ /* 0x020fe200078e00ff */
[----:B--2---:R-:W-:-:S03]  /*0920*/  SHF.L.U32 R13, R14, 0x10, RZ ;  /* 0x000000100e0d7819 */ /* 0x004fc600000006ff */
[----:B------:R-:W-:Y:S01]  /*0930*/  FADD.FTZ R20, R20, -R21 ;  /* 0x8000001514147221 */ /* 0x000fe20000010000 */
[----:B------:R-:W-:Y:S01]  /*0940*/  FFMA.FTZ R21, -R21, R21, 1 ;  /* 0x3f80000015157423 */ /* 0x000fe20000010115 */
[----:B------:R-:W-:Y:S01]  /*0950*/  FMUL.FTZ R12, R13, R18 ;  /* 0x000000120d0c7220 */ /* 0x000fe20000410000 */
[----:B------:R-:W-:Y:S01]  /*0960*/  SHF.L.U32 R9, R9, 0x10, RZ ;  /* 0x0000001009097819 */ /* 0x000fe200000006ff */
[----:B------:R-:W-:Y:S02]  /*0970*/  IMAD.U32 R7, R16, 0x10000, RZ ;  /* 0x0001000010077824 */ /* 0x000fe400078e00ff */
[----:B------:R-:W-:Y:S01]  /*0980*/  FMUL.FTZ R12, R12, R21 ;  /* 0x000000150c0c7220 */ /* 0x000fe20000410000 */
[----:B------:R-:W-:Y:S01]  /*0990*/  FMUL.FTZ R11, R13, R20 ;  /* 0x000000140d0b7220 */ /* 0x000fe20000410000 */
[----:B------:R-:W-:Y:S02]  /*09a0*/  IMAD R21, R8, UR18, RZ ;  /* 0x0000001208157c24 */ /* 0x000fe4000f8e02ff */
[----:B------:R-:W-:Y:S01]  /*09b0*/  FADD.FTZ R8, -R9, 1 ;  /* 0x3f80000009087421 */ /* 0x000fe20000010100 */
[----:B------:R-:W-:-:S04]  /*09c0*/  IMAD.WIDE.U32 R14, R6, UR22, RZ ;  /* 0x00000016060e7c25 */ /* 0x000fc8000f8e00ff */
[----:B------:R-:W-:Y:S01]  /*09d0*/  FMUL.FTZ R7, R12, R7 ;  /* 0x000000070c077220 */ /* 0x000fe20000410000 */
[----:B------:R-:W-:Y:S01]  /*09e0*/  FMUL.FTZ R11, R11, R18 ;  /* 0x000000120b0b7220 */ /* 0x000fe20000410000 */
[----:B------:R-:W-:Y:S02]  /*09f0*/  IMAD.IADD R15, R15, 0x1, R19 ;  /* 0x000000010f0f7824 */ /* 0x000fe400078e0213 */
[----:B------:R-:W-:Y:S01]  /*0a00*/  FMUL.FTZ R18, R7, R8 ;  /* 0x0000000807127220 */ /* 0x000fe20000410000 */
[----:B------:R-:W-:Y:S01]  /*0a10*/  IMAD R21, R6, UR19, R21 ;  /* 0x0000001306157c24 */ /* 0x000fe2000f8e0215 */
[----:B------:R-:W-:Y:S01]  /*0a20*/  LEA R10, P0, R14, UR40, 0x1 ;  /* 0x000000280e0a7c11 */ /* 0x000fe2000f8008ff */
[----:B------:R-:W-:Y:S01]  /*0a30*/  IMAD.WIDE.U32 R16, R6, UR18, RZ ;  /* 0x0000001206107c25 */ /* 0x000fe2000f8e00ff */
[----:B------:R-:W-:Y:S02]  /*0a40*/  LEA R6, P2, R2, UR46, 0x1 ;  /* 0x0000002e02067c11 */ /* 0x000fe4000f8408ff */
[----:B------:R-:W-:Y:S01]  /*0a50*/  IADD3 R7, R3, R23, RZ ;  /* 0x0000001703077210 */ /* 0x000fe20007ffe0ff */
[----:B------:R-:W-:Y:S01]  /*0a60*/  FMUL.FTZ R3, R4, R11 ;  /* 0x0000000b04037220 */ /* 0x000fe20000410000 */
[----:B------:R-:W-:Y:S01]  /*0a70*/  FMUL.FTZ R18, R9, R18 ;  /* 0x0000001209127220 */ /* 0x000fe20000410000 */
[----:B------:R-:W-:Y:S01]  /*0a80*/  LEA.HI.X R11, R14, UR41, R15, 0x1, P0 ;  /* 0x000000290e0b7c11 */ /* 0x000fe200080f0c0f */
[----:B------:R-:W-:Y:S01]  /*0a90*/  FMUL.FTZ R15, R12, R9 ;  /* 0x000000090c0f7220 */ /* 0x000fe20000410000 */
[----:B------:R-:W-:-:S02]  /*0aa0*/  LEA.HI.X R7, R2, UR47, R7, 0x1, P2 ;  /* 0x0000002f02077c11 */ /* 0x000fc400090f0c07 */
[----:B------:R-:W-:Y:S02]  /*0ab0*/  IADD3 R2, P0, R10, UR34, RZ ;  /* 0x000000220a027c10 */ /* 0x000fe4000ff1e0ff */
[----:B------:R-:W-:Y:S02]  /*0ac0*/  F2FP.BF16.F32.PACK_AB R18, R3, R18 ;  /* 0x000000120312723e */ /* 0x000fe400000010ff */
[----:B------:R-:W-:Y:S02]  /*0ad0*/  F2FP.BF16.F32.PACK_AB R19, R15, R12 ;  /* 0x0000000c0f13723e */ /* 0x000fe400000010ff */
[----:B------:R-:W-:Y:S02]  /*0ae0*/  IADD3.X R3, R11, UR9, RZ, P0, !PT ;  /* 0x000000090b037c10 */ /* 0x000fe400087fe4ff */
[----:B------:R-:W-:Y:S02]  /*0af0*/  IADD3 R12, P0, R2, UR34, RZ ;  /* 0x00000022020c7c10 */ /* 0x000fe4000ff1e0ff */
[----:B------:R-:W-:-:S02]  /*0b00*/  LEA R8, P1, R16, UR42, 0x1 ;  /* 0x0000002a10087c11 */ /* 0x000fc4000f8208ff */
[----:B------:R-:W-:Y:S02]  /*0b10*/  IADD3 R17, R17, R21, RZ ;  /* 0x0000001511117210 */ /* 0x000fe40007ffe0ff */
[----:B------:R-:W-:Y:S01]  /*0b20*/  PRMT R15, R18, 0x7632, R15 ;  /* 0x00007632120f7816 */ /* 0x000fe2000000000f */
[----:B------:R-:W-:Y:S01]  /*0b30*/  FMUL.FTZ R4, R13, R4 ;  /* 0x000000040d047220 */ /* 0x000fe20000410000 */
[----:B------:R-:W-:Y:S01]  /*0b40*/  IADD3.X R13, R3, UR9, RZ, P0, !PT ;  /* 0x00000009030d7c10 */ /* 0x000fe200087fe4ff */
[----:B------:R-:W-:Y:S01]  /*0b50*/  STG.E.U16 desc[UR28][R10.64], R18 ;  /* 0x000000120a007986 */ /* 0x000fe2000c10151c */
[----:B------:R-:W-:Y:S02]  /*0b60*/  LEA.HI.X R9, R16, UR43, R17, 0x1, P1 ;  /* 0x0000002b10097c11 */ /* 0x000fe400088f0c11 */
[----:B------:R-:W-:Y:S01]  /*0b70*/  IADD3 R14, P0, R8, UR33, RZ ;  /* 0x00000021080e7c10 */ /* 0x000fe2000ff1e0ff */
[----:B------:R0:W-:Y:S04]  /*0b80*/  STG.E.U16 desc[UR28][R2.64], R15 ;  /* 0x0000000f02007986 */ /* 0x0001e8000c10151c */
[----:B------:R-:W-:Y:S01]  /*0b90*/  STG.E.U16 desc[UR28][R12.64], R19 ;  /* 0x000000130c007986 */ /* 0x000fe2000c10151c */
[----:B0-----:R-:W-:-:S02]  /*0ba0*/  PRMT R3, R18, 0x7610, R3 ;  /* 0x0000761012037816 */ /* 0x001fc40000000003 */
[----:B------:R-:W-:Y:S02]  /*0bb0*/  IADD3.X R15, R9, UR6, RZ, P0, !PT ;  /* 0x00000006090f7c10 */ /* 0x000fe400087fe4ff */
[----:B------:R-:W-:Y:S01]  /*0bc0*/  IADD3 R16, P0, R14, UR33, RZ ;  /* 0x000000210e107c10 */ /* 0x000fe2000ff1e0ff */
[----:B------:R0:W-:Y:S01]  /*0bd0*/  STG.E.U16 desc[UR28][R8.64], R3 ;  /* 0x0000000308007986 */ /* 0x0001e2000c10151c */
[----:B------:R-:W-:Y:S02]  /*0be0*/  PRMT R10, R19, 0x7632, R10 ;  /* 0x00007632130a7816 */ /* 0x000fe4000000000a */
[----:B------:R-:W-:Y:S02]  /*0bf0*/  IADD3.X R17, R15, UR6, RZ, P0, !PT ;  /* 0x000000060f117c10 */ /* 0x000fe400087fe4ff */
[----:B------:R-:W-:Y:S02]  /*0c00*/  F2FP.BF16.F32.PACK_AB R4, RZ, R4 ;  /* 0x00000004ff04723e */ /* 0x000fe400000010ff */
[----:B------:R-:W-:-:S02]  /*0c10*/  IADD3 R0, P0, R0, UR10, RZ ;  /* 0x0000000a00007c10 */ /* 0x000fc4000ff1e0ff */
[----:B0-----:R-:W-:-:S03]  /*0c20*/  PRMT R9, R18, 0x7632, R9 ;  /* 0x0000763212097816 */ /* 0x001fc60000000009 */
[----:B------:R-:W-:Y:S01]  /*0c30*/  IMAD.X R5, RZ, RZ, R5, P0 ;  /* 0x000000ffff057224 */ /* 0x000fe200000e0605 */
[----:B------:R-:W-:Y:S01]  /*0c40*/  ISETP.GE.U32.AND P0, PT, R0, UR16, PT ;  /* 0x0000001000007c0c */ /* 0x000fe2000bf06070 */
[----:B------:R0:W-:Y:S04]  /*0c50*/  STG.E.U16 desc[UR28][R14.64], R9 ;  /* 0x000000090e007986 */ /* 0x0001e8000c10151c */
[----:B------:R0:W-:Y:S04]  /*0c60*/  STG.E.U16 desc[UR28][R16.64], R10 ;  /* 0x0000000a10007986 */ /* 0x0001e8000c10151c */
[----:B------:R0:W-:Y:S01]  /*0c70*/  STG.E.U16 desc[UR28][R6.64], R4 ;  /* 0x0000000406007986 */ /* 0x0001e2000c10151c */
[----:B------:R-:W-:-:S13]  /*0c80*/  ISETP.GE.AND.EX P0, PT, R5, UR17, PT, P0 ;  /* 0x0000001105007c0c */ /* 0x000fda000bf06300 */
[----:B0-----:R-:W-:Y:S05]  /*0c90*/  @!P0 BRA `(.L_x_49) ;  /* 0xfffffff400ac8947 */ /* 0x001fea000383ffff */
[----:B------:R-:W-:Y:S05]  /*0ca0*/  BSYNC B0 ;  /* 0x0000000000007941 */ /* 0x000fea0003800000 */
.L_x_45:
[----:B------:R-:W-:Y:S05]  /*0cb0*/  EXIT ;  /* 0x000000000000794d */ /* 0x000fea0003800000 */
        .weak           $__internal_1_$__cuda_sm20_div_s64
        .type           $__internal_1_$__cuda_sm20_div_s64,@function
        .size           $__internal_1_$__cuda_sm20_div_s64,(.L_x_1246 - $__internal_1_$__cuda_sm20_div_s64)
$__internal_1_$__cuda_sm20_div_s64:
[----:B------:R-:W-:Y:S01]  /*0cc0*/  ULDC.64 UR48, c[0x0][0xa30] ;  /* 0x00028c0000307ab9 */ /* 0x000fe20000000a00 */
[----:B------:R-:W-:Y:S01]  /*0cd0*/  ISETP.GE.AND P3, PT, R5, RZ, PT ;  /* 0x000000ff0500720c */ /* 0x000fe20003f66270 */
[----:B------:R-:W-:Y:S02]  /*0ce0*/  UIADD3 UR4, UP1, URZ, -UR48, URZ ;  /* 0x800000303f047290 */ /* 0x000fe4000ff3e03f */
[----:B------:R-:W-:Y:S02]  /*0cf0*/  UISETP.GE.AND UP0, UPT, UR49, URZ, UPT ;  /* 0x0000003f3100728c */ /* 0x000fe4000bf06270 */
[----:B------:R-:W-:Y:S02]  /*0d00*/  UIADD3.X UR5, URZ, ~UR49, URZ, UP1, !UPT ;  /* 0x800000313f057290 */ /* 0x000fe40008ffe43f */
[----:B------:R-:W-:Y:S02]  /*0d10*/  USEL UR4, UR4, UR48, !UP0 ;  /* 0x0000003004047287 */ /* 0x000fe4000c000000 */
[----:B------:R-:W-:-:S09]  /*0d20*/  USEL UR5, UR5, UR49, !UP0 ;  /* 0x0000003105057287 */ /* 0x000fd2000c000000 */
[----:B------:R-:W0:Y:S08]  /*0d30*/  I2F.U64.RP R3, UR4 ;  /* 0x0000000400037d12 */ /* 0x000e300008309000 */
[----:B0-----:R-:W0:Y:S02]  /*0d40*/  MUFU.RCP R3, R3 ;  /* 0x0000000300037308 */ /* 0x001e240000001000 */
[----:B0-----:R-:W-:-:S06]  /*0d50*/  IADD3 R6, R3, 0x1ffffffe, RZ ;  /* 0x1ffffffe03067810 */ /* 0x001fcc0007ffe0ff */
[----:B------:R-:W0:Y:S02]  /*0d60*/  F2I.U64.TRUNC R6, R6 ;  /* 0x0000000600067311 */ /* 0x000e24000020d800 */
[----:B0-----:R-:W-:-:S04]  /*0d70*/  IMAD.WIDE.U32 R8, R6, UR4, RZ ;  /* 0x0000000406087c25 */ /* 0x001fc8000f8e00ff */
[----:B------:R-:W-:Y:S01]  /*0d80*/  IMAD R9, R6, UR5, R9 ;  /* 0x0000000506097c24 */ /* 0x000fe2000f8e0209 */
[----:B------:R-:W-:-:S03]  /*0d90*/  IADD3 R11, P0, RZ, -R8, RZ ;  /* 0x80000008ff0b7210 */ /* 0x000fc60007f1e0ff */
[----:B------:R-:W-:Y:S02]  /*0da0*/  IMAD R9, R7, UR4, R9 ;  /* 0x0000000407097c24 */ /* 0x000fe4000f8e0209 */
[----:B------:R-:W-:-:S04]  /*0db0*/  IMAD.HI.U32 R8, R6, R11, RZ ;  /* 0x0000000b06087227 */ /* 0x000fc800078e00ff */
[----:B------:R-:W-:Y:S01]  /*0dc0*/  IMAD.X R13, RZ, RZ, ~R9, P0 ;  /* 0x000000ffff0d7224 */ /* 0x000fe200000e0e09 */
[----:B------:R-:W-:-:S03]  /*0dd0*/  MOV R9, R6 ;  /* 0x0000000600097202 */ /* 0x000fc60000000f00 */
[-C--:B------:R-:W-:Y:S02]  /*0de0*/  IMAD R15, R7, R13.reuse, RZ ;  /* 0x0000000d070f7224 */ /* 0x080fe400078e02ff */
[----:B------:R-:W-:-:S04]  /*0df0*/  IMAD.WIDE.U32 R8, P0, R6, R13, R8 ;  /* 0x0000000d06087225 */ /* 0x000fc80007800008 */
[----:B------:R-:W-:-:S04]  /*0e00*/  IMAD.HI.U32 R3, R7, R13, RZ ;  /* 0x0000000d07037227 */ /* 0x000fc800078e00ff */
[----:B------:R-:W-:-:S04]  /*0e10*/  IMAD.HI.U32 R8, P1, R7, R11, R8 ;  /* 0x0000000b07087227 */ /* 0x000fc80007820008 */
[----:B------:R-:W-:Y:S01]  /*0e20*/  IMAD.X R3, R3, 0x1, R7, P0 ;  /* 0x0000000103037824 */ /* 0x000fe200000e0607 */
[----:B------:R-:W-:-:S04]  /*0e30*/  IADD3 R9, P2, R15, R8, RZ ;  /* 0x000000080f097210 */ /* 0x000fc80007f5e0ff */
[----:B------:R-:W-:Y:S01]  /*0e40*/  IADD3.X R3, RZ, RZ, R3, P2, P1 ;  /* 0x000000ffff037210 */ /* 0x000fe200017e2403 */
[----:B------:R-:W-:-:S04]  /*0e50*/  IMAD.WIDE.U32 R6, R9, UR4, RZ ;  /* 0x0000000409067c25 */ /* 0x000fc8000f8e00ff */
[----:B------:R-:W-:Y:S01]  /*0e60*/  IMAD R4, R9, UR5, R7 ;  /* 0x0000000509047c24 */ /* 0x000fe2000f8e0207 */
[----:B------:R-:W-:Y:S02]  /*0e70*/  IADD3 R11, P0, RZ, -R6, RZ ;  /* 0x80000006ff0b7210 */ /* 0x000fe40007f1e0ff */
[----:B------:R-:W-:Y:S01]  /*0e80*/  IADD3 R7, P4, RZ, -R0, RZ ;  /* 0x80000000ff077210 */ /* 0x000fe20007f9e0ff */
[----:B------:R-:W-:Y:S02]  /*0e90*/  IMAD R4, R3, UR4, R4 ;  /* 0x0000000403047c24 */ /* 0x000fe4000f8e0204 */
[----:B------:R-:W-:-:S03]  /*0ea0*/  IMAD.HI.U32 R8, R9, R11, RZ ;  /* 0x0000000b09087227 */ /* 0x000fc600078e00ff */
[----:B------:R-:W-:Y:S01]  /*0eb0*/  IADD3.X R4, RZ, ~R4, RZ, P0, !PT ;  /* 0x80000004ff047210 */ /* 0x000fe200007fe4ff */
[----:B------:R-:W-:-:S04]  /*0ec0*/  IMAD.X R10, RZ, RZ, ~R5, P4 ;  /* 0x000000ffff0a7224 */ /* 0x000fc800020e0e05 */
[----:B------:R-:W-:Y:S01]  /*0ed0*/  IMAD.WIDE.U32 R8, P0, R9, R4, R8 ;  /* 0x0000000409087225 */ /* 0x000fe20007800008 */
[----:B------:R-:W-:-:S03]  /*0ee0*/  SEL R10, R10, R5, !P3 ;  /* 0x000000050a0a7207 */ /* 0x000fc60005800000 */
[C---:B------:R-:W-:Y:S02]  /*0ef0*/  IMAD R6, R3.reuse, R4, RZ ;  /* 0x0000000403067224 */ /* 0x040fe400078e02ff */
[----:B------:R-:W-:Y:S01]  /*0f00*/  IMAD.HI.U32 R9, P1, R3, R11, R8 ;  /* 0x0000000b03097227 */ /* 0x000fe20007820008 */
[----:B------:R-:W-:-:S03]  /*0f10*/  SEL R8, R7, R0, !P3 ;  /* 0x0000000007087207 */ /* 0x000fc60005800000 */
[----:B------:R-:W-:Y:S01]  /*0f20*/  IMAD.HI.U32 R4, R3, R4, RZ ;  /* 0x0000000403047227 */ /* 0x000fe200078e00ff */
[----:B------:R-:W-:-:S03]  /*0f30*/  IADD3 R9, P2, R6, R9, RZ ;  /* 0x0000000906097210 */ /* 0x000fc60007f5e0ff */
[----:B------:R-:W-:Y:S01]  /*0f40*/  IMAD.MOV.U32 R7, RZ, RZ, RZ ;  /* 0x000000ffff077224 */ /* 0x000fe200078e00ff */
[----:B------:R-:W-:Y:S01]  /*0f50*/  IADD3.X R3, R4, R3, RZ, P0, !PT ;  /* 0x0000000304037210 */ /* 0x000fe200007fe4ff */
[----:B------:R-:W-:-:S03]  /*0f60*/  IMAD.HI.U32 R6, R9, R8, RZ ;  /* 0x0000000809067227 */ /* 0x000fc600078e00ff */
[----:B------:R-:W-:Y:S01]  /*0f70*/  IADD3.X R3, RZ, RZ, R3, P2, P1 ;  /* 0x000000ffff037210 */ /* 0x000fe200017e2403 */
[----:B------:R-:W-:-:S04]  /*0f80*/  IMAD.WIDE.U32 R6, R9, R10, R6 ;  /* 0x0000000a09067225 */ /* 0x000fc800078e0006 */
[C---:B------:R-:W-:Y:S02]  /*0f90*/  IMAD R9, R3.reuse, R10, RZ ;  /* 0x0000000a03097224 */ /* 0x040fe400078e02ff */
[----:B------:R-:W-:-:S04]  /*0fa0*/  IMAD.HI.U32 R6, P0, R3, R8, R6 ;  /* 0x0000000803067227 */ /* 0x000fc80007800006 */
[----:B------:R-:W-:Y:S01]  /*0fb0*/  IMAD.HI.U32 R3, R3, R10, RZ ;  /* 0x0000000a03037227 */ /* 0x000fe200078e00ff */
[----:B------:R-:W-:-:S04]  /*0fc0*/  IADD3 R9, P1, R9, R6, RZ ;  /* 0x0000000609097210 */ /* 0x000fc80007f3e0ff */
[----:B------:R-:W-:Y:S01]  /*0fd0*/  IADD3.X R3, R3, RZ, RZ, P0, !PT ;  /* 0x000000ff03037210 */ /* 0x000fe200007fe4ff */
[----:B------:R-:W-:-:S04]  /*0fe0*/  IMAD.WIDE.U32 R6, R9, UR4, RZ ;  /* 0x0000000409067c25 */ /* 0x000fc8000f8e00ff */
[----:B------:R-:W-:Y:S02]  /*0ff0*/  IMAD.X R3, RZ, RZ, R3, P1 ;  /* 0x000000ffff037224 */ /* 0x000fe400008e0603 */
[----:B------:R-:W-:Y:S01]  /*1000*/  IMAD R4, R9, UR5, R7 ;  /* 0x0000000509047c24 */ /* 0x000fe2000f8e0207 */
[----:B------:R-:W-:-:S03]  /*1010*/  IADD3 R7, P1, -R6, R8, RZ ;  /* 0x0000000806077210 */ /* 0x000fc60007f3e1ff */
[----:B------:R-:W-:Y:S01]  /*1020*/  IMAD R4, R3, UR4, R4 ;  /* 0x0000000403047c24 */ /* 0x000fe2000f8e0204 */
[----:B------:R-:W-:-:S04]  /*1030*/  ISETP.GE.U32.AND P0, PT, R7, UR4, PT ;  /* 0x0000000407007c0c */ /* 0x000fc8000bf06070 */
[----:B------:R-:W-:Y:S02]  /*1040*/  IADD3.X R11, ~R4, R10, RZ, P1, !PT ;  /* 0x0000000a040b7210 */ /* 0x000fe40000ffe5ff */
[----:B------:R-:W-:Y:S02]  /*1050*/  IADD3 R8, P1, R7, -UR4, RZ ;  /* 0x8000000407087c10 */ /* 0x000fe4000ff3e0ff */
[----:B------:R-:W-:Y:S02]  /*1060*/  ISETP.GE.U32.AND.EX P0, PT, R11, UR5, PT, P0 ;  /* 0x000000050b007c0c */ /* 0x000fe4000bf06100 */
[----:B------:R-:W-:Y:S02]  /*1070*/  IADD3 R4, P2, R9, 0x1, RZ ;  /* 0x0000000109047810 */ /* 0x000fe40007f5e0ff */
[----:B------:R-:W-:Y:S02]  /*1080*/  IADD3.X R10, R11, ~UR5, RZ, P1, !PT ;  /* 0x800000050b0a7c10 */ /* 0x000fe40008ffe4ff */
[----:B------:R-:W-:Y:S01]  /*1090*/  SEL R8, R8, R7, P0 ;  /* 0x0000000708087207 */ /* 0x000fe20000000000 */
[----:B------:R-:W-:Y:S01]  /*10a0*/  IMAD.X R6, RZ, RZ, R3, P2 ;  /* 0x000000ffff067224 */ /* 0x000fe200010e0603 */
[----:B------:R-:W-:-:S02]  /*10b0*/  SEL R10, R10, R11, P0 ;  /* 0x0000000b0a0a7207 */ /* 0x000fc40000000000 */
[----:B------:R-:W-:Y:S02]  /*10c0*/  SEL R7, R4, R9, P0 ;  /* 0x0000000904077207 */ /* 0x000fe40000000000 */
[----:B------:R-:W-:Y:S02]  /*10d0*/  ISETP.GE.U32.AND P1, PT, R8, UR4, PT ;  /* 0x0000000408007c0c */ /* 0x000fe4000bf26070 */
[----:B------:R-:W-:Y:S02]  /*10e0*/  SEL R4, R6, R3, P0 ;  /* 0x0000000306047207 */ /* 0x000fe40000000000 */
[----:B------:R-:W-:Y:S02]  /*10f0*/  IADD3 R6, P2, R7, 0x1, RZ ;  /* 0x0000000107067810 */ /* 0x000fe40007f5e0ff */
[----:B------:R-:W-:Y:S02]  /*1100*/  ISETP.GE.U32.AND.EX P0, PT, R10, UR5, PT, P1 ;  /* 0x000000050a007c0c */ /* 0x000fe4000bf06110 */
[----:B------:R-:W-:-:S02]  /*1110*/  IADD3.X R9, RZ, R4, RZ, P2, !PT ;  /* 0x00000004ff097210 */ /* 0x000fc400017fe4ff */
[----:B------:R-:W-:Y:S02]  /*1120*/  SEL R6, R6, R7, P0 ;  /* 0x0000000706067207 */ /* 0x000fe40000000000 */
[----:B------:R-:W-:Y:S02]  /*1130*/  LOP3.LUT R7, R5, UR49, RZ, 0x3c, !PT ;  /* 0x0000003105077c12 */ /* 0x000fe4000f8e3cff */
[----:B------:R-:W-:Y:S02]  /*1140*/  SEL R9, R9, R4, P0 ;  /* 0x0000000409097207 */ /* 0x000fe40000000000 */
[-C--:B------:R-:W-:Y:S02]  /*1150*/  IADD3 R3, P2, RZ, -R6.reuse, RZ ;  /* 0x80000006ff037210 */ /* 0x080fe40007f5e0ff */
[----:B------:R-:W-:Y:S02]  /*1160*/  ISETP.GE.AND P1, PT, R7, RZ, PT ;  /* 0x000000ff0700720c */ /* 0x000fe40003f26270 */
[----:B------:R-:W-:Y:S01]  /*1170*/  ISETP.NE.U32.AND P0, PT, RZ, UR48, PT ;  /* 0x00000030ff007c0c */ /* 0x000fe2000bf05070 */
[----:B------:R-:W-:Y:S01]  /*1180*/  IMAD.X R4, RZ, RZ, ~R9, P2 ;  /* 0x000000ffff047224 */ /* 0x000fe200010e0e09 */
[----:B------:R-:W-:Y:S01]  /*1190*/  SEL R6, R3, R6, !P1 ;  /* 0x0000000603067207 */ /* 0x000fe20004800000 */
[----:B------:R-:W-:Y:S01]  /*11a0*/  HFMA2.MMA R3, -RZ, RZ, 0, 0 ;  /* 0x00000000ff037435 */ /* 0x000fe200000001ff */
[----:B------:R-:W-:-:S02]  /*11b0*/  ISETP.NE.AND.EX P0, PT, RZ, UR49, PT, P0 ;  /* 0x00000031ff007c0c */ /* 0x000fc4000bf05300 */
[----:B------:R-:W-:Y:S02]  /*11c0*/  SEL R9, R4, R9, !P1 ;  /* 0x0000000904097207 */ /* 0x000fe40004800000 */
[----:B------:R-:W-:Y:S02]  /*11d0*/  SEL R6, R6, 0xffffffff, P0 ;  /* 0xffffffff06067807 */ /* 0x000fe40000000000 */
[----:B------:R-:W-:Y:S01]  /*11e0*/  SEL R9, R9, 0xffffffff, P0 ;  /* 0xffffffff09097807 */ /* 0x000fe20000000000 */
[----:B------:R-:W-:Y:S06]  /*11f0*/  RET.REL.NODEC R2 `(_ZN2at6native38_GLOBAL__N__9a469cfd_6_RNN_cu_eca79a6d6kernel17gru_cell_backwardIN3c108BFloat16EflLi1EEEvNS_4cuda6detail10TensorInfoIT_T1_EESB_SB_SB_SB_SA_SA_) ;  /* 0xffffffec02807950 */ /* 0x000fec0003c3ffff */
.L_x_50:
        /* <DEDUP_REMOVED lines=16> */
.L_x_1246:


//--------------------- .text._ZN2at6native38_GLOBAL__N__9a469cfd_6_RNN_cu_eca79a6d6kernel17gru_cell_backwardIN3c108BFloat16EfiLi2EEEvNS_4cuda6detail10TensorInfoIT_T1_EESB_SB_SB_SB_SA_SA_ --------------------------
	.section	.text._ZN2at6native38_GLOBAL__N__9a469cfd_6_RNN_cu_eca79a6d6kernel17gru_cell_backwardIN3c108BFloat16EfiLi2EEEvNS_4cuda6detail10TensorInfoIT_T1_EESB_SB_SB_SB_SA_SA_,"ax",@progbits
	.align	128
.text._ZN2at6native38_GLOBAL__N__9a469cfd_6_RNN_cu_eca79a6d6kernel17gru_cell_backwardIN3c108BFloat16EfiLi2EEEvNS_4cuda6detail10TensorInfoIT_T1_EESB_SB_SB_SB_SA_SA_:
        .type           _ZN2at6native38_GLOBAL__N__9a469cfd_6_RNN_cu_eca79a6d6kernel17gru_cell_backwardIN3c108BFloat16EfiLi2EEEvNS_4cuda6detail10TensorInfoIT_T1_EESB_SB_SB_SB_SA_SA_,@function
        .size           _ZN2at6native38_GLOBAL__N__9a469cfd_6_RNN_cu_eca79a6d6kernel17gru_cell_backwardIN3c108BFloat16EfiLi2EEEvNS_4cuda6detail10TensorInfoIT_T1_EESB_SB_SB_SB_SA_SA_,(.L_x_1248 - _ZN2at6native38_GLOBAL__N__9a469cfd_6_RNN_cu_eca79a6d6kernel17gru_cell_backwardIN3c108BFloat16EfiLi2EEEvNS_4cuda6detail10TensorInfoIT_T1_EESB_SB_SB_SB_SA_SA_)
        .other          _ZN2at6native38_GLOBAL__N__9a469cfd_6_RNN_cu_eca79a6d6kernel17gru_cell_backwardIN3c108BFloat16EfiLi2EEEvNS_4cuda6detail10TensorInfoIT_T1_EESB_SB_SB_SB_SA_SA_,@"STO_CUDA_ENTRY STV_DEFAULT"
_ZN2at6native38_GLOBAL__N__9a469cfd_6_RNN_cu_eca79a6d6kernel17gru_cell_backwardIN3c108BFloat16EfiLi2EEEvNS_4cuda6detail10TensorInfoIT_T1_EESB_SB_SB_SB_SA_SA_:
[----:B------:R-:W-:Y:S01]  /*0000*/  LDC R1, c[0x0][0x28] ;  /* 0x00000a00ff017b82 */ /* 0x000fe20000000800 */
[----:B------:R-:W0:Y:S01]  /*0010*/  S2R R6, SR_CTAID.X ;  /* 0x0000000000067919 */ /* 0x000e220000002500 */
[----:B------:R-:W-:Y:S01]  /*0020*/  ULDC UR4, c[0x0][0x0] ;  /* 0x0000000000047ab9 */ /* 0x000fe20000000800 */
[----:B------:R-:W-:Y:S01]  /*0030*/  ULDC UR5, c[0x0][0x64c] ;  /* 0x0001930000057ab9 */ /* 0x000fe20000000800 */
[----:B------:R-:W0:Y:S02]  /*0040*/  S2R R3, SR_TID.X ;  /* 0x0000000000037919 */ /* 0x000e240000002100 */
[----:B0-----:R-:W-:-:S05]  /*0050*/  IMAD R6, R6, UR4, R3 ;  /* 0x0000000406067c24 */ /* 0x001fca000f8e0203 */
[----:B------:R-:W-:-:S13]  /*0060*/  ISETP.GE.AND P0, PT, R6, UR5, PT ;  /* 0x0000000506007c0c */ /* 0x000fda000bf06270 */
[----:B------:R-:W-:Y:S05]  /*0070*/  @P0 EXIT ;  /* 0x000000000000094d */ /* 0x000fea0003800000 */
[----:B------:R-:W0:Y:S01]  /*0080*/  LDC R7, c[0x0][0x648] ;  /* 0x00019200ff077b82 */ /* 0x000e220000000800 */
[----:B------:R-:W-:Y:S01]  /*0090*/  BSSY B0, `(.L_x_51) ;  /* 0x000018b000007945 */ /* 0x000fe20003800000 */
[----:B------:R-:W-:Y:S01]  /*00a0*/  ULDC UR5, c[0x0][0xc] ;  /* 0x0000030000057ab9 */ /* 0x000fe20000000800 */
[----:B------:R-:W-:Y:S01]  /*00b0*/  ULDC UR8, c[0x0][0x4a4] ;  /* 0x0001290000087ab9 */ /* 0x000fe20000000800 */
[----:B------:R-:W-:Y:S01]  /*00c0*/  UIMAD UR4, UR4, UR5, URZ ;  /* 0x00000005040472a4 */ /* 0x000fe2000f8e023f */
[----:B------:R-:W-:Y:S01]  /*00d0*/  ISETP.NE.AND P0, PT, RZ, UR8, PT ;  /* 0x00000008ff007c0c */ /* 0x000fe2000bf05270 */
        /* <DEDUP_REMOVED lines=11> */
[----:B0-----:R-:W-:-:S04]  /*0190*/  IABS R0, R7 ;  /* 0x0000000700007213 */ /* 0x001fc80000000000 */
[----:B------:R-:W0:Y:S08]  /*01a0*/  I2F.RP R4, R0 ;  /* 0x0000000000047306 */ /* 0x000e300000209400 */
[----:B0-----:R-:W0:Y:S02]  /*01b0*/  MUFU.RCP R4, R4 ;  /* 0x0000000400047308 */ /* 0x001e240000001000 */
[----:B0-----:R-:W-:-:S02]  /*01c0*/  IADD3 R2, R4, 0xffffffe, RZ ;  /* 0x0ffffffe04027810 */ /* 0x001fc40007ffe0ff */
[----:B------:R-:W-:Y:S01]  /*01d0*/  LOP3.LUT R4, RZ, UR8, RZ, 0x33, !PT ;  /* 0x00000008ff047c12 */ /* 0x000fe2000f8e33ff */
[----:B------:R-:W-:-:S03]  /*01e0*/  ULDC UR8, c[0x0][0x508] ;  /* 0x0001420000087ab9 */ /* 0x000fc60000000800 */
[----:B------:R0:W1:Y:S02]  /*01f0*/  F2I.FTZ.U32.TRUNC.NTZ R3, R2 ;  /* 0x0000000200037305 */ /* 0x000064000021f000 */
[----:B0-----:R-:W-:Y:S01]  /*0200*/  HFMA2.MMA R2, -RZ, RZ, 0, 0 ;  /* 0x00000000ff027435 */ /* 0x001fe200000001ff */
[----:B-1----:R-:W-:-:S04]  /*0210*/  IMAD.MOV R5, RZ, RZ, -R3 ;  /* 0x000000ffff057224 */ /* 0x002fc800078e0a03 */
[----:B------:R-:W-:-:S05]  /*0220*/  IMAD R5, R5, R0, RZ ;  /* 0x0000000005057224 */ /* 0x000fca00078e02ff */
[----:B------:R-:W-:-:S04]  /*0230*/  IMAD.HI.U32 R3, R3, R5, R2 ;  /* 0x0000000503037227 */ /* 0x000fc800078e0002 */
[C---:B------:R-:W-:Y:S02]  /*0240*/  IMAD R5, R7.reuse, 0x5, RZ ;  /* 0x0000000507057824 */ /* 0x040fe400078e02ff */
[----:B------:R-:W-:-:S07]  /*0250*/  IMAD R2, R7, 0x3, RZ ;  /* 0x0000000307027824 */ /* 0x000fce00078e02ff */
.L_x_52:
[----:B------:R-:W0:Y:S01]  /*0260*/  LDC R13, c[0x0][0x648] ;  /* 0x00019200ff0d7b82 */ /* 0x000e220000000800 */
[----:B------:R-:W-:-:S05]  /*0270*/  IABS R24, R6 ;  /* 0x0000000600187213 */ /* 0x000fca0000000000 */
[----:B------:R-:W-:Y:S02]  /*0280*/  IMAD.HI.U32 R10, R3, R24, RZ ;  /* 0x00000018030a7227 */ /* 0x000fe400078e00ff */
[----:B------:R-:W1:Y:S02]  /*0290*/  LDC R20, c[0x0][0x57c] ;  /* 0x00015f00ff147b82 */ /* 0x000e640000000800 */
[----:B------:R-:W-:Y:S01]  /*02a0*/  IMAD.MOV R7, RZ, RZ, -R10 ;  /* 0x000000ffff077224 */ /* 0x000fe200078e0a0a */
[----:B0-----:R-:W-:-:S05]  /*02b0*/  IABS R8, R13 ;  /* 0x0000000d00087213 */ /* 0x001fca0000000000 */
[----:B------:R-:W-:Y:S01]  /*02c0*/  IMAD R7, R8, R7, R24 ;  /* 0x0000000708077224 */ /* 0x000fe200078e0218 */
[----:B-1----:R-:W-:-:S04]  /*02d0*/  IABS R14, R20 ;  /* 0x00000014000e7213 */ /* 0x002fc80000000000 */
[----:B------:R-:W-:Y:S01]  /*02e0*/  ISETP.GT.U32.AND P2, PT, R0, R7, PT ;  /* 0x000000070000720c */ /* 0x000fe20003f44070 */
[----:B------:R-:W0:-:S12]  /*02f0*/  I2F.RP R11, R14 ;  /* 0x0000000e000b7306 */ /* 0x000e180000209400 */
[----:B------:R-:W-:Y:S01]  /*0300*/  @!P2 IADD3 R7, R7, -R8, RZ ;  /* 0x800000080707a210 */ /* 0x000fe20007ffe0ff */
[----:B------:R-:W-:Y:S01]  /*0310*/  @!P2 VIADD R10, R10, 0x1 ;  /* 0x000000010a0aa836 */ /* 0x000fe20000000000 */
[----:B------:R-:W-:Y:S01]  /*0320*/  ISETP.NE.AND P2, PT, R13, RZ, PT ;  /* 0x000000ff0d00720c */ /* 0x000fe20003f45270 */
[----:B0-----:R-:W0:Y:S01]  /*0330*/  MUFU.RCP R11, R11 ;  /* 0x0000000b000b7308 */ /* 0x001e220000001000 */
[----:B------:R-:W-:Y:S02]  /*0340*/  ISETP.GE.U32.AND P1, PT, R7, R0, PT ;  /* 0x000000000700720c */ /* 0x000fe40003f26070 */
[----:B------:R-:W-:-:S04]  /*0350*/  LOP3.LUT R7, R6, R13, RZ, 0x3c, !PT ;  /* 0x0000000d06077212 */ /* 0x000fc800078e3cff */
[----:B------:R-:W-:-:S07]  /*0360*/  ISETP.GE.AND P3, PT, R7, RZ, PT ;  /* 0x000000ff0700720c */ /* 0x000fce0003f66270 */
[----:B------:R-:W-:Y:S01]  /*0370*/  @P1 IADD3 R10, R10, 0x1, RZ ;  /* 0x000000010a0a1810 */ /* 0x000fe20007ffe0ff */
[----:B0-----:R-:W-:-:S05]  /*0380*/  VIADD R8, R11, 0xffffffe ;  /* 0x0ffffffe0b087836 */ /* 0x001fca0000000000 */
[----:B------:R-:W-:Y:S01]  /*0390*/  @!P3 IADD3 R10, -R10, RZ, RZ ;  /* 0x000000ff0a0ab210 */ /* 0x000fe20007ffe1ff */
[----:B------:R0:W1:Y:S01]  /*03a0*/  F2I.FTZ.U32.TRUNC.NTZ R9, R8 ;  /* 0x0000000800097305 */ /* 0x000062000021f000 */
[----:B------:R-:W-:-:S05]  /*03b0*/  @!P2 LOP3.LUT R10, RZ, R13, RZ, 0x33, !PT ;  /* 0x0000000dff0aa212 */ /* 0x000fca00078e33ff */
[----:B------:R-:W-:Y:S01]  /*03c0*/  IMAD.MOV R23, RZ, RZ, -R10 ;  /* 0x000000ffff177224 */ /* 0x000fe200078e0a0a */
[----:B0-----:R-:W-:-:S03]  /*03d0*/  MOV R8, RZ ;  /* 0x000000ff00087202 */ /* 0x001fc60000000f00 */
[----:B------:R-:W-:-:S04]  /*03e0*/  IMAD R23, R13, R23, R6 ;  /* 0x000000170d177224 */ /* 0x000fc800078e0206 */
[-CC-:B------:R-:W-:Y:S01]  /*03f0*/  IMAD R11, R5, R10.reuse, R23.reuse ;  /* 0x0000000a050b7224 */ /* 0x180fe200078e0217 */
[----:B-1----:R-:W-:Y:S01]  /*0400*/  IADD3 R7, RZ, -R9, RZ ;  /* 0x80000009ff077210 */ /* 0x002fe20007ffe0ff */
[----:B------:R-:W-:Y:S02]  /*0410*/  IMAD R10, R2, R10, R23 ;  /* 0x0000000a020a7224 */ /* 0x000fe400078e0217 */
[--C-:B------:R-:W-:Y:S01]  /*0420*/  IMAD.IADD R21, R11, 0x1, R13.reuse ;  /* 0x000000010b157824 */ /* 0x100fe200078e020d */
[----:B------:R-:W-:Y:S01]  /*0430*/  IABS R15, R11 ;  /* 0x0000000b000f7213 */ /* 0x000fe20000000000 */
[----:B------:R-:W-:Y:S02]  /*0440*/  IMAD R7, R7, R14, RZ ;  /* 0x0000000e07077224 */ /* 0x000fe400078e02ff */
[----:B------:R-:W-:Y:S01]  /*0450*/  IMAD.IADD R27, R21, 0x1, R13 ;  /* 0x00000001151b7824 */ /* 0x000fe200078e020d */
[----:B------:R-:W-:Y:S01]  /*0460*/  IABS R16, R21 ;  /* 0x0000001500107213 */ /* 0x000fe20000000000 */
[----:B------:R-:W-:-:S03]  /*0470*/  IMAD.HI.U32 R12, R9, R7, R8 ;  /* 0x00000007090c7227 */ /* 0x000fc600078e0008 */
[----:B------:R-:W-:Y:S01]  /*0480*/  MOV R9, R16 ;  /* 0x0000001000097202 */ /* 0x000fe20000000f00 */
[----:B------:R-:W-:Y:S01]  /*0490*/  IMAD.MOV.U32 R7, RZ, RZ, R15 ;  /* 0x000000ffff077224 */ /* 0x000fe200078e000f */
[----:B------:R-:W-:Y:S02]  /*04a0*/  IABS R25, R27 ;  /* 0x0000001b00197213 */ /* 0x000fe40000000000 */
[----:B------:R-:W-:Y:S01]  /*04b0*/  IADD3 R19, R27, R13, RZ ;  /* 0x0000000d1b137210 */ /* 0x000fe20007ffe0ff */
[----:B------:R-:W-:-:S03]  /*04c0*/  IMAD.HI.U32 R15, R12, R9, RZ ;  /* 0x000000090c0f7227 */ /* 0x000fc600078e00ff */
[----:B------:R-:W-:Y:S01]  /*04d0*/  IABS R29, R19 ;  /* 0x00000013001d7213 */ /* 0x000fe20000000000 */
[----:B------:R-:W-:Y:S01]  /*04e0*/  IMAD.HI.U32 R16, R12, R7, RZ ;  /* 0x000000070c107227 */ /* 0x000fe200078e00ff */
[----:B------:R-:W-:-:S03]  /*04f0*/  IADD3 R17, -R15, RZ, RZ ;  /* 0x000000ff0f117210 */ /* 0x000fc60007ffe1ff */
[----:B------:R-:W-:Y:S02]  /*0500*/  IMAD.MOV R8, RZ, RZ, -R16 ;  /* 0x000000ffff087224 */ /* 0x000fe400078e0a10 */
[C---:B------:R-:W-:Y:S02]  /*0510*/  IMAD R9, R14.reuse, R17, R9 ;  /* 0x000000110e097224 */ /* 0x040fe400078e0209 */
[C---:B------:R-:W-:Y:S01]  /*0520*/  IMAD R7, R14.reuse, R8, R7 ;  /* 0x000000080e077224 */ /* 0x040fe200078e0207 */
[----:B------:R-:W-:Y:S02]  /*0530*/  LOP3.LUT R8, R11, R20, RZ, 0x3c, !PT ;  /* 0x000000140b087212 */ /* 0x000fe400078e3cff */
[C---:B------:R-:W-:Y:S02]  /*0540*/  ISETP.GT.U32.AND P5, PT, R14.reuse, R9, PT ;  /* 0x000000090e00720c */ /* 0x040fe40003fa4070 */
[----:B------:R-:W-:Y:S02]  /*0550*/  ISETP.GT.U32.AND P2, PT, R14, R7, PT ;  /* 0x000000070e00720c */ /* 0x000fe40003f44070 */
[----:B------:R-:W-:-:S02]  /*0560*/  ISETP.GE.AND P4, PT, R8, RZ, PT ;  /* 0x000000ff0800720c */ /* 0x000fc40003f86270 */
[----:B------:R-:W-:-:S04]  /*0570*/  LOP3.LUT R8, R21, R20, RZ, 0x3c, !PT ;  /* 0x0000001415087212 */ /* 0x000fc800078e3cff */
[----:B------:R-:W-:Y:S01]  /*0580*/  ISETP.GE.AND P1, PT, R8, RZ, PT ;  /* 0x000000ff0800720c */ /* 0x000fe20003f26270 */
[----:B------:R-:W-:-:S04]  /*0590*/  IMAD.HI.U32 R8, R12, R29, RZ ;  /* 0x0000001d0c087227 */ /* 0x000fc800078e00ff */
[----:B------:R-:W-:Y:S01]  /*05a0*/  @!P5 IMAD.IADD R9, R9, 0x1, -R14 ;  /* 0x000000010909d824 */ /* 0x000fe200078e0a0e */
[-C--:B------:R-:W-:Y:S01]  /*05b0*/  @!P2 IADD3 R7, R7, -R14.reuse, RZ ;  /* 0x8000000e0707a210 */ /* 0x080fe20007ffe0ff */
[----:B------:R-:W-:Y:S02]  /*05c0*/  @!P2 VIADD R16, R16, 0x1 ;  /* 0x000000011010a836 */ /* 0x000fe40000000000 */
[----:B------:R-:W-:Y:S01]  /*05d0*/  @!P5 VIADD R15, R15, 0x1 ;  /* 0x000000010f0fd836 */ /* 0x000fe20000000000 */
[-C--:B------:R-:W-:Y:S01]  /*05e0*/  ISETP.GE.U32.AND P6, PT, R9, R14.reuse, PT ;  /* 0x0000000e0900720c */ /* 0x080fe20003fc6070 */
[----:B------:R-:W-:Y:S01]  /*05f0*/  IMAD.HI.U32 R9, R12, R25, RZ ;  /* 0x000000190c097227 */ /* 0x000fe200078e00ff */
[----:B------:R-:W-:-:S03]  /*0600*/  ISETP.GE.U32.AND P3, PT, R7, R14, PT ;  /* 0x0000000e0700720c */ /* 0x000fc60003f66070 */
[----:B------:R-:W-:Y:S01]  /*0610*/  IMAD.IADD R7, R19, 0x1, R13 ;  /* 0x0000000113077824 */ /* 0x000fe200078e020d */
[----:B------:R-:W-:-:S04]  /*0620*/  IADD3 R18, -R9, RZ, RZ ;  /* 0x000000ff09127210 */ /* 0x000fc80007ffe1ff */
[----:B------:R-:W-:Y:S01]  /*0630*/  IABS R17, R7 ;  /* 0x0000000700117213 */ /* 0x000fe20000000000 */
[----:B------:R-:W-:Y:S02]  /*0640*/  IMAD R25, R14, R18, R25 ;  /* 0x000000120e197224 */ /* 0x000fe400078e0219 */
[----:B------:R-:W-:Y:S02]  /*0650*/  IMAD.MOV R18, RZ, RZ, -R8 ;  /* 0x000000ffff127224 */ /* 0x000fe400078e0a08 */
[----:B------:R-:W-:Y:S01]  /*0660*/  IMAD.HI.U32 R12, R12, R17, RZ ;  /* 0x000000110c0c7227 */ /* 0x000fe200078e00ff */
[----:B------:R-:W-:Y:S02]  /*0670*/  @P3 IADD3 R16, R16, 0x1, RZ ;  /* 0x0000000110103810 */ /* 0x000fe40007ffe0ff */
[C---:B------:R-:W-:Y:S01]  /*0680*/  ISETP.GT.U32.AND P2, PT, R14.reuse, R25, PT ;  /* 0x000000190e00720c */ /* 0x040fe20003f44070 */
[----:B------:R-:W-:Y:S01]  /*0690*/  IMAD R18, R14, R18, R29 ;  /* 0x000000120e127224 */ /* 0x000fe200078e021d */
[----:B------:R-:W-:Y:S01]  /*06a0*/  IADD3 R29, -R12, RZ, RZ ;  /* 0x000000ff0c1d7210 */ /* 0x000fe20007ffe1ff */
[----:B------:R-:W-:Y:S01]  /*06b0*/  @P6 VIADD R15, R15, 0x1 ;  /* 0x000000010f0f6836 */ /* 0x000fe20000000000 */
[----:B------:R-:W-:-:S02]  /*06c0*/  @!P4 IADD3 R16, -R16, RZ, RZ ;  /* 0x000000ff1010c210 */ /* 0x000fc40007ffe1ff */
[C---:B------:R-:W-:Y:S01]  /*06d0*/  ISETP.GT.U32.AND P3, PT, R14.reuse, R18, PT ;  /* 0x000000120e00720c */ /* 0x040fe20003f64070 */
[C---:B------:R-:W-:Y:S01]  /*06e0*/  IMAD R29, R14.reuse, R29, R17 ;  /* 0x0000001d0e1d7224 */ /* 0x040fe200078e0211 */
[----:B------:R-:W-:Y:S01]  /*06f0*/  MOV R22, R15 ;  /* 0x0000000f00167202 */ /* 0x000fe20000000f00 */
[----:B------:R-:W0:Y:S01]  /*0700*/  LDC R17, c[0x0][0x3cc] ;  /* 0x0000f300ff117b82 */ /* 0x000e220000000800 */
[----:B------:R-:W-:Y:S02]  /*0710*/  LOP3.LUT R15, RZ, R20, RZ, 0x33, !PT ;  /* 0x00000014ff0f7212 */ /* 0x000fe400078e33ff */
[----:B------:R-:W-:Y:S01]  /*0720*/  ISETP.GT.U32.AND P4, PT, R14, R29, PT ;  /* 0x0000001d0e00720c */ /* 0x000fe20003f84070 */
[----:B------:R-:W-:Y:S01]  /*0730*/  @!P2 IMAD.IADD R25, R25, 0x1, -R14 ;  /* 0x000000011919a824 */ /* 0x000fe200078e0a0e */
[----:B------:R-:W-:Y:S01]  /*0740*/  @!P1 IADD3 R22, -R22, RZ, RZ ;  /* 0x000000ff16169210 */ /* 0x000fe20007ffe1ff */
[----:B------:R-:W-:-:S03]  /*0750*/  @!P2 VIADD R9, R9, 0x1 ;  /* 0x000000010909a836 */ /* 0x000fc60000000000 */
[-C--:B------:R-:W-:Y:S01]  /*0760*/  ISETP.GE.U32.AND P5, PT, R25, R14.reuse, PT ;  /* 0x0000000e1900720c */ /* 0x080fe20003fa6070 */
[----:B------:R-:W-:Y:S01]  /*0770*/  @!P3 VIADD R8, R8, 0x1 ;  /* 0x000000010808b836 */ /* 0x000fe20000000000 */
[----:B------:R-:W-:-:S04]  /*0780*/  @!P3 IADD3 R18, R18, -R14, RZ ;  /* 0x8000000e1212b210 */ /* 0x000fc80007ffe0ff */
[----:B------:R-:W-:Y:S01]  /*0790*/  ISETP.GE.U32.AND P6, PT, R18, R14, PT ;  /* 0x0000000e1200720c */ /* 0x000fe20003fc6070 */
[----:B------:R-:W-:Y:S02]  /*07a0*/  @!P4 IMAD.IADD R29, R29, 0x1, -R14 ;  /* 0x000000011d1dc824 */ /* 0x000fe400078e0a0e */
[----:B------:R-:W-:-:S03]  /*07b0*/  @!P4 VIADD R12, R12, 0x1 ;  /* 0x000000010c0cc836 */ /* 0x000fc60000000000 */
[----:B------:R-:W-:Y:S02]  /*07c0*/  ISETP.GE.U32.AND P1, PT, R29, R14, PT ;  /* 0x0000000e1d00720c */ /* 0x000fe40003f26070 */
[-C--:B------:R-:W-:Y:S02]  /*07d0*/  LOP3.LUT R14, R27, R20.reuse, RZ, 0x3c, !PT ;  /* 0x000000141b0e7212 */ /* 0x080fe400078e3cff */
[----:B0-----:R-:W-:Y:S02]  /*07e0*/  IABS R18, R17 ;  /* 0x0000001100127213 */ /* 0x001fe40000000000 */
[----:B------:R-:W-:Y:S02]  /*07f0*/  ISETP.GE.AND P2, PT, R14, RZ, PT ;  /* 0x000000ff0e00720c */ /* 0x000fe40003f46270 */
[----:B------:R-:W0:Y:S01]  /*0800*/  I2F.RP R26, R18 ;  /* 0x00000012001a7306 */ /* 0x000e220000209400 */
[----:B------:R-:W-:Y:S02]  /*0810*/  @P5 IADD3 R9, R9, 0x1, RZ ;  /* 0x0000000109095810 */ /* 0x000fe40007ffe0ff */
[----:B------:R-:W-:-:S02]  /*0820*/  LOP3.LUT R14, R19, R20, RZ, 0x3c, !PT ;  /* 0x00000014130e7212 */ /* 0x000fc400078e3cff */
[----:B------:R-:W-:Y:S02]  /*0830*/  ISETP.NE.AND P5, PT, R20, RZ, PT ;  /* 0x000000ff1400720c */ /* 0x000fe40003fa5270 */
[----:B------:R-:W-:Y:S02]  /*0840*/  ISETP.GE.AND P3, PT, R14, RZ, PT ;  /* 0x000000ff0e00720c */ /* 0x000fe40003f66270 */
[----:B------:R-:W-:Y:S02]  /*0850*/  SEL R14, R15, R16, !P5 ;  /* 0x000000100f0e7207 */ /* 0x000fe40006800000 */
[----:B------:R-:W-:Y:S02]  /*0860*/  LOP3.LUT R16, R7, R20, RZ, 0x3c, !PT ;  /* 0x0000001407107212 */ /* 0x000fe400078e3cff */
[----:B------:R-:W-:Y:S01]  /*0870*/  @P6 IADD3 R8, R8, 0x1, RZ ;  /* 0x0000000108086810 */ /* 0x000fe20007ffe0ff */
[----:B0-----:R-:W0:Y:S01]  /*0880*/  MUFU.RCP R26, R26 ;  /* 0x0000001a001a7308 */ /* 0x001e220000001000 */
[----:B------:R-:W-:Y:S01]  /*0890*/  ISETP.GE.AND P6, PT, R16, RZ, PT ;  /* 0x000000ff1000720c */ /* 0x000fe20003fc6270 */
[----:B------:R-:W-:Y:S01]  /*08a0*/  IMAD.MOV R16, RZ, RZ, -R14 ;  /* 0x000000ffff107224 */ /* 0x000fe200078e0a0e */
[----:B------:R-:W-:-:S02]  /*08b0*/  SEL R25, R15, R22, !P5 ;  /* 0x000000160f197207 */ /* 0x000fc40006800000 */
[----:B------:R-:W-:Y:S01]  /*08c0*/  @P1 IADD3 R12, R12, 0x1, RZ ;  /* 0x000000010c0c1810 */ /* 0x000fe20007ffe0ff */
[----:B------:R-:W-:Y:S01]  /*08d0*/  IMAD R11, R20, R16, R11 ;  /* 0x00000010140b7224 */ /* 0x000fe200078e020b */
[----:B------:R-:W-:Y:S02]  /*08e0*/  MOV R16, R9 ;  /* 0x0000000900107202 */ /* 0x000fe40000000f00 */
[----:B------:R-:W-:Y:S02]  /*08f0*/  IADD3 R22, -R25, RZ, RZ ;  /* 0x000000ff19167210 */ /* 0x000fe40007ffe1ff */
[----:B------:R-:W-:Y:S01]  /*0900*/  @!P3 IADD3 R8, -R8, RZ, RZ ;  /* 0x000000ff0808b210 */ /* 0x000fe20007ffe1ff */
[----:B------:R-:W-:Y:S02]  /*0910*/  @!P2 IMAD.MOV R16, RZ, RZ, -R16 ;  /* 0x000000ffff10a224 */ /* 0x000fe400078e0a10 */
[----:B------:R-:W-:Y:S01]  /*0920*/  IMAD R22, R20, R22, R21 ;  /* 0x0000001614167224 */ /* 0x000fe200078e0215 */
[C---:B------:R-:W-:Y:S01]  /*0930*/  SEL R29, R15.reuse, R8, !P5 ;  /* 0x000000080f1d7207 */ /* 0x040fe20006800000 */
[----:B------:R-:W-:Y:S01]  /*0940*/  @!P6 IMAD.MOV R12, RZ, RZ, -R12 ;  /* 0x000000ffff0ce224 */ /* 0x000fe200078e0a0c */
[----:B------:R-:W-:Y:S01]  /*0950*/  SEL R21, R15, R16, !P5 ;  /* 0x000000100f157207 */ /* 0x000fe20006800000 */
[----:B0-----:R-:W-:-:S02]  /*0960*/  VIADD R9, R26, 0xffffffe ;  /* 0x0ffffffe1a097836 */ /* 0x001fc40000000000 */
[----:B------:R-:W-:Y:S01]  /*0970*/  IMAD.MOV R8, RZ, RZ, -R29 ;  /* 0x000000ffff087224 */ /* 0x000fe200078e0a1d */
[----:B------:R-:W-:Y:S01]  /*0980*/  IADD3 R16, -R21, RZ, RZ ;  /* 0x000000ff15107210 */ /* 0x000fe20007ffe1ff */
[----:B------:R-:W-:Y:S01]  /*0990*/  IMAD R22, R22, UR9, RZ ;  /* 0x0000000916167c24 */ /* 0x000fe2000f8e02ff */
[----:B------:R-:W-:Y:S01]  /*09a0*/  SEL R15, R15, R12, !P5 ;  /* 0x0000000c0f0f7207 */ /* 0x000fe20006800000 */
[----:B------:R-:W0:Y:S01]  /*09b0*/  F2I.FTZ.U32.TRUNC.NTZ R9, R9 ;  /* 0x0000000900097305 */ /* 0x000e22000021f000 */
[C---:B------:R-:W-:Y:S02]  /*09c0*/  IMAD R19, R20.reuse, R8, R19 ;  /* 0x0000000814137224 */ /* 0x040fe400078e0213 */
[----:B------:R-:W-:Y:S02]  /*09d0*/  IMAD R12, R20, R16, R27 ;  /* 0x00000010140c7224 */ /* 0x000fe400078e021b */
[----:B------:R-:W-:Y:S02]  /*09e0*/  IMAD.MOV R8, RZ, RZ, -R15 ;  /* 0x000000ffff087224 */ /* 0x000fe400078e0a0f */
[----:B------:R-:W-:-:S02]  /*09f0*/  IMAD R25, R25, UR10, R22 ;  /* 0x0000000a19197c24 */ /* 0x000fc4000f8e0216 */
[----:B------:R-:W-:Y:S01]  /*0a00*/  IMAD R20, R20, R8, R7 ;  /* 0x0000000814147224 */ /* 0x000fe200078e0207 */
[----:B------:R-:W-:-:S03]  /*0a10*/  MOV R8, RZ ;  /* 0x000000ff00087202 */ /* 0x000fc60000000f00 */
[----:B------:R-:W-:Y:S01]  /*0a20*/  IMAD R20, R20, UR9, RZ ;  /* 0x0000000914147c24 */ /* 0x000fe2000f8e02ff */
[----:B0-----:R-:W-:-:S03]  /*0a30*/  IADD3 R27, RZ, -R9, RZ ;  /* 0x80000009ff1b7210 */ /* 0x001fc60007ffe0ff */
[----:B------:R-:W-:Y:S02]  /*0a40*/  IMAD R15, R15, UR10, R20 ;  /* 0x0000000a0f0f7c24 */ /* 0x000fe4000f8e0214 */
[----:B------:R-:W-:-:S04]  /*0a50*/  IMAD R7, R27, R18, RZ ;  /* 0x000000121b077224 */ /* 0x000fc800078e02ff */
[----:B------:R-:W-:Y:S02]  /*0a60*/  IMAD.HI.U32 R9, R9, R7, R8 ;  /* 0x0000000709097227 */ /* 0x000fe400078e0008 */
[----:B------:R-:W0:Y:S04]  /*0a70*/  LDC R7, c[0x0][0x21c] ;  /* 0x00008700ff077b82 */ /* 0x000e280000000800 */
[----:B------:R-:W-:-:S04]  /*0a80*/  IMAD.HI.U32 R27, R9, R24, RZ ;  /* 0x00000018091b7227 */ /* 0x000fc800078e00ff */
[----:B------:R-:W-:-:S04]  /*0a90*/  IMAD.MOV R9, RZ, RZ, -R27 ;  /* 0x000000ffff097224 */ /* 0x000fc800078e0a1b */
[----:B------:R-:W-:-:S05]  /*0aa0*/  IMAD R24, R18, R9, R24 ;  /* 0x0000000912187224 */ /* 0x000fca00078e0218 */
[----:B------:R-:W-:Y:S02]  /*0ab0*/  ISETP.GT.U32.AND P5, PT, R18, R24, PT ;  /* 0x000000181200720c */ /* 0x000fe40003fa4070 */
[----:B0-----:R-:W-:-:S04]  /*0ac0*/  IABS R16, R7 ;  /* 0x0000000700107213 */ /* 0x001fc80000000000 */
[----:B------:R-:W0:Y:S07]  /*0ad0*/  I2F.RP R26, R16 ;  /* 0x00000010001a7306 */ /* 0x000e2e0000209400 */
[----:B------:R-:W-:Y:S02]  /*0ae0*/  @!P5 IMAD.IADD R24, R24, 0x1, -R18 ;  /* 0x000000011818d824 */ /* 0x000fe400078e0a12 */
[----:B------:R-:W-:Y:S01]  /*0af0*/  @!P5 VIADD R27, R27, 0x1 ;  /* 0x000000011b1bd836 */ /* 0x000fe20000000000 */
[----:B------:R-:W-:-:S02]  /*0b00*/  ISETP.NE.AND P5, PT, R17, RZ, PT ;  /* 0x000000ff1100720c */ /* 0x000fc40003fa5270 */
[----:B------:R-:W-:Y:S01]  /*0b10*/  ISETP.GE.U32.AND P3, PT, R24, R18, PT ;  /* 0x000000121800720c */ /* 0x000fe20003f66070 */
[----:B0-----:R-:W0:-:S12]  /*0b20*/  MUFU.RCP R26, R26 ;  /* 0x0000001a001a7308 */ /* 0x001e180000001000 */
[----:B------:R-:W-:Y:S01]  /*0b30*/  @P3 VIADD R27, R27, 0x1 ;  /* 0x000000011b1b3836 */ /* 0x000fe20000000000 */
[----:B0-----:R-:W-:-:S04]  /*0b40*/  IADD3 R8, R26, 0xffffffe, RZ ;  /* 0x0ffffffe1a087810 */ /* 0x001fc80007ffe0ff */
[----:B------:R0:W1:Y:S02]  /*0b50*/  F2I.FTZ.U32.TRUNC.NTZ R9, R8 ;  /* 0x0000000800097305 */ /* 0x000064000021f000 */
[----:B0-----:R-:W-:Y:S01]  /*0b60*/  IMAD.MOV.U32 R8, RZ, RZ, RZ ;  /* 0x000000ffff087224 */ /* 0x001fe200078e00ff */
[----:B-1----:R-:W-:-:S05]  /*0b70*/  IADD3 R18, RZ, -R9, RZ ;  /* 0x80000009ff127210 */ /* 0x002fca0007ffe0ff */
[----:B------:R-:W-:-:S04]  /*0b80*/  IMAD R23, R18, R16, RZ ;  /* 0x0000001012177224 */ /* 0x000fc800078e02ff */
[----:B------:R-:W-:Y:S01]  /*0b90*/  IMAD.HI.U32 R18, R9, R23, R8 ;  /* 0x0000001709127227 */ /* 0x000fe200078e0008 */
[----:B------:R-:W-:-:S03]  /*0ba0*/  IABS R23, R10 ;  /* 0x0000000a00177213 */ /* 0x000fc60000000000 */
[----:B------:R-:W-:Y:S01]  /*0bb0*/  IMAD R9, R11, UR9, RZ ;  /* 0x000000090b097c24 */ /* 0x000fe2000f8e02ff */
[----:B------:R-:W-:Y:S01]  /*0bc0*/  MOV R11, R23 ;  /* 0x00000017000b7202 */ /* 0x000fe20000000f00 */
[----:B------:R-:W-:Y:S02]  /*0bd0*/  IMAD R8, R12, UR9, RZ ;  /* 0x000000090c087c24 */ /* 0x000fe4000f8e02ff */
[----:B------:R-:W-:Y:S02]  /*0be0*/  IMAD.IADD R12, R10, 0x1, R13 ;  /* 0x000000010a0c7824 */ /* 0x000fe400078e020d */
[----:B------:R-:W-:-:S04]  /*0bf0*/  IMAD.HI.U32 R23, R18, R11, RZ ;  /* 0x0000000b12177227 */ /* 0x000fc800078e00ff */
[----:B------:R-:W-:Y:S02]  /*0c00*/  IMAD R21, R21, UR10, R8 ;  /* 0x0000000a15157c24 */ /* 0x000fe4000f8e0208 */
[----:B------:R-:W-:Y:S01]  /*0c10*/  IMAD R8, R19, UR9, RZ ;  /* 0x0000000913087c24 */ /* 0x000fe2000f8e02ff */
[----:B------:R-:W-:Y:S01]  /*0c20*/  IADD3 R19, -R23, RZ, RZ ;  /* 0x000000ff17137210 */ /* 0x000fe20007ffe1ff */
[----:B------:R-:W-:Y:S01]  /*0c30*/  IMAD R14, R14, UR10, R9 ;  /* 0x0000000a0e0e7c24 */ /* 0x000fe2000f8e0209 */
[----:B------:R-:W-:Y:S01]  /*0c40*/  IABS R9, R12 ;  /* 0x0000000c00097213 */ /* 0x000fe20000000000 */
[----:B------:R-:W-:Y:S02]  /*0c50*/  IMAD R29, R29, UR10, R8 ;  /* 0x0000000a1d1d7c24 */ /* 0x000fe4000f8e0208 */
[----:B------:R-:W-:Y:S02]  /*0c60*/  IMAD R8, R16, R19, R11 ;  /* 0x0000001310087224 */ /* 0x000fe400078e020b */
[----:B------:R-:W-:-:S03]  /*0c70*/  IMAD.HI.U32 R19, R18, R9, RZ ;  /* 0x0000000912137227 */ /* 0x000fc600078e00ff */
[----:B------:R-:W-:Y:S01]  /*0c80*/  ISETP.GT.U32.AND P6, PT, R16, R8, PT ;  /* 0x000000081000720c */ /* 0x000fe20003fc4070 */
[----:B------:R-:W-:-:S04]  /*0c90*/  IMAD.MOV R22, RZ, RZ, -R19 ;  /* 0x000000ffff167224 */ /* 0x000fc800078e0a13 */
[----:B------:R-:W-:-:S05]  /*0ca0*/  IMAD R22, R16, R22, R9 ;  /* 0x0000001610167224 */ /* 0x000fca00078e0209 */
[----:B------:R-:W-:-:S03]  /*0cb0*/  ISETP.GT.U32.AND P1, PT, R16, R22, PT ;  /* 0x000000161000720c */ /* 0x000fc60003f24070 */
[----:B------:R-:W-:-:S04]  /*0cc0*/  @!P6 IADD3 R8, R8, -R16, RZ ;  /* 0x800000100808e210 */ /* 0x000fc80007ffe0ff */
[----:B------:R-:W-:Y:S02]  /*0cd0*/  ISETP.GE.U32.AND P2, PT, R8, R16, PT ;  /* 0x000000100800720c */ /* 0x000fe40003f46070 */
[----:B------:R-:W-:-:S04]  /*0ce0*/  LOP3.LUT R8, R6, R17, RZ, 0x3c, !PT ;  /* 0x0000001106087212 */ /* 0x000fc800078e3cff */
[----:B------:R-:W-:Y:S02]  /*0cf0*/  ISETP.GE.AND P4, PT, R8, RZ, PT ;  /* 0x000000ff0800720c */ /* 0x000fe40003f86270 */
[----:B------:R-:W-:Y:S02]  /*0d00*/  IADD3 R8, R12, R13, RZ ;  /* 0x0000000d0c087210 */ /* 0x000fe40007ffe0ff */
[----:B------:R-:W-:Y:S02]  /*0d10*/  @!P1 IADD3 R22, R22, -R16, RZ ;  /* 0x8000001016169210 */ /* 0x000fe40007ffe0ff */
[----:B------:R-:W-:Y:S02]  /*0d20*/  IABS R13, R8 ;  /* 0x00000008000d7213 */ /* 0x000fe40000000000 */
[----:B------:R-:W-:-:S03]  /*0d30*/  ISETP.GE.U32.AND P3, PT, R22, R16, PT ;  /* 0x000000101600720c */ /* 0x000fc60003f66070 */
[----:B------:R-:W-:-:S04]  /*0d40*/  IMAD.HI.U32 R18, R18, R13, RZ ;  /* 0x0000000d12127227 */ /* 0x000fc800078e00ff */
[----:B------:R-:W-:Y:S01]  /*0d50*/  @!P4 IMAD.MOV R27, RZ, RZ, -R27 ;  /* 0x000000ffff1bc224 */ /* 0x000fe200078e0a1b */
[----:B------:R-:W-:-:S04]  /*0d60*/  @!P5 LOP3.LUT R27, RZ, R17, RZ, 0x33, !PT ;  /* 0x00000011ff1bd212 */ /* 0x000fc800078e33ff */
[----:B------:R-:W-:-:S05]  /*0d70*/  IADD3 R22, -R27, RZ, RZ ;  /* 0x000000ff1b167210 */ /* 0x000fca0007ffe1ff */
[----:B------:R-:W-:Y:S02]  /*0d80*/  IMAD R22, R17, R22, R6 ;  /* 0x0000001611167224 */ /* 0x000fe400078e0206 */
[----:B------:R-:W-:Y:S02]  /*0d90*/  IMAD.MOV R17, RZ, RZ, -R18 ;  /* 0x000000ffff117224 */ /* 0x000fe400078e0a12 */
[----:B------:R-:W-:Y:S02]  /*0da0*/  IMAD R22, R22, UR11, RZ ;  /* 0x0000000b16167c24 */ /* 0x000fe4000f8e02ff */
[----:B------:R-:W-:Y:S02]  /*0db0*/  IMAD R17, R16, R17, R13 ;  /* 0x0000001110117224 */ /* 0x000fe400078e020d */
[----:B------:R-:W-:-:S03]  /*0dc0*/  IMAD R27, R27, UR12, R22 ;  /* 0x0000000c1b1b7c24 */ /* 0x000fc6000f8e0216 */
[----:B------:R-:W-:-:S13]  /*0dd0*/  ISETP.GT.U32.AND P4, PT, R16, R17, PT ;  /* 0x000000111000720c */ /* 0x000fda0003f84070 */
[----:B------:R-:W-:-:S04]  /*0de0*/  @!P4 IADD3 R17, R17, -R16, RZ ;  /* 0x800000101111c210 */ /* 0x000fc80007ffe0ff */
[----:B------:R-:W-:Y:S02]  /*0df0*/  ISETP.GE.U32.AND P5, PT, R17, R16, PT ;  /* 0x000000101100720c */ /* 0x000fe40003fa6070 */
[----:B------:R-:W0:Y:S02]  /*0e00*/  LDC.64 R16, c[0x0][0x570] ;  /* 0x00015c00ff107b82 */ /* 0x000e240000000a00 */
[----:B0-----:R-:W-:-:S04]  /*0e10*/  IMAD.WIDE R20, R21, 0x2, R16 ;  /* 0x0000000215147825 */ /* 0x001fc800078e0210 */
[--C-:B------:R-:W-:Y:S01]  /*0e20*/  IMAD.WIDE R24, R25, 0x2, R16.reuse ;  /* 0x0000000219187825 */ /* 0x100fe200078e0210 */
[----:B------:R0:W2:Y:S03]  /*0e30*/  LDG.E.U16 R22, desc[UR6][R20.64] ;  /* 0x0000000614167981 */ /* 0x0000a6000c1e1500 */
[--C-:B------:R-:W-:Y:S02]  /*0e40*/  IMAD.WIDE R28, R29, 0x2, R16.reuse ;  /* 0x000000021d1c7825 */ /* 0x100fe400078e0210 */
[----:B------:R-:W3:Y:S02]  /*0e50*/  LDG.E.U16 R25, desc[UR6][R24.64] ;  /* 0x0000000618197981 */ /* 0x000ee4000c1e1500 */
[----:B0-----:R-:W-:-:S04]  /*0e60*/  IMAD.WIDE R20, R14, 0x2, R16 ;  /* 0x000000020e147825 */ /* 0x001fc800078e0210 */
[----:B------:R-:W-:Y:S01]  /*0e70*/  IMAD.WIDE R16, R15, 0x2, R16 ;  /* 0x000000020f107825 */ /* 0x000fe200078e0210 */
[----:B------:R0:W4:Y:S01]  /*0e80*/  LDG.E.U16 R24, desc[UR6][R28.64] ;  /* 0x000000061c187981 */ /* 0x000122000c1e1500 */
[----:B------:R-:W1:Y:S03]  /*0e90*/  LDC.64 R14, c[0x0][0x3c0] ;  /* 0x0000f000ff0e7b82 */ /* 0x000e660000000a00 */
[----:B------:R5:W4:Y:S04]  /*0ea0*/  LDG.E.U16 R26, desc[UR6][R20.64] ;  /* 0x00000006141a7981 */ /* 0x000b28000c1e1500 */
[----:B------:R5:W4:Y:S01]  /*0eb0*/  LDG.E.U16 R16, desc[UR6][R16.64] ;  /* 0x0000000610107981 */ /* 0x000b22000c1e1500 */
[----:B-1----:R-:W-:-:S06]  /*0ec0*/  IMAD.WIDE R14, R27, 0x2, R14 ;  /* 0x000000021b0e7825 */ /* 0x002fcc00078e020e */
[----:B------:R2:W4:Y:S01]  /*0ed0*/  LDG.E.U16 R15, desc[UR6][R14.64] ;  /* 0x000000060e0f7981 */ /* 0x000522000c1e1500 */
[----:B------:R-:W-:Y:S01]  /*0ee0*/  LOP3.LUT R27, R10, R7, RZ, 0x3c, !PT ;  /* 0x000000070a1b7212 */ /* 0x000fe200078e3cff */
[----:B------:R-:W-:-:S03]  /*0ef0*/  @!P6 VIADD R23, R23, 0x1 ;  /* 0x000000011717e836 */ /* 0x000fc60000000000 */
[----:B------:R-:W-:Y:S02]  /*0f00*/  ISETP.GE.AND P6, PT, R27, RZ, PT ;  /* 0x000000ff1b00720c */ /* 0x000fe40003fc6270 */
[-C--:B------:R-:W-:Y:S02]  /*0f10*/  LOP3.LUT R27, R12, R7.reuse, RZ, 0x3c, !PT ;  /* 0x000000070c1b7212 */ /* 0x080fe400078e3cff */
[----:B------:R-:W-:Y:S02]  /*0f20*/  @P2 IADD3 R23, R23, 0x1, RZ ;  /* 0x0000000117172810 */ /* 0x000fe40007ffe0ff */
[----:B------:R-:W-:Y:S02]  /*0f30*/  ISETP.GE.AND P2, PT, R27, RZ, PT ;  /* 0x000000ff1b00720c */ /* 0x000fe40003f46270 */
[----:B0-----:R-:W-:Y:S01]  /*0f40*/  LOP3.LUT R28, R8, R7, RZ, 0x3c, !PT ;  /* 0x00000007081c7212 */ /* 0x001fe200078e3cff */
[----:B------:R-:W-:Y:S01]  /*0f50*/  IMAD.MOV.U32 R27, RZ, RZ, R23 ;  /* 0x000000ffff1b7224 */ /* 0x000fe200078e0017 */
[----:B------:R-:W-:-:S02]  /*0f60*/  @!P1 IADD3 R19, R19, 0x1, RZ ;  /* 0x0000000113139810 */ /* 0x000fc40007ffe0ff */
[----:B------:R-:W-:Y:S01]  /*0f70*/  ISETP.GE.AND P1, PT, R28, RZ, PT ;  /* 0x000000ff1c00720c */ /* 0x000fe20003f26270 */
[----:B------:R-:W-:Y:S01]  /*0f80*/  @!P6 IMAD.MOV R27, RZ, RZ, -R27 ;  /* 0x000000ffff1be224 */ /* 0x000fe200078e0a1b */
[----:B------:R-:W-:Y:S02]  /*0f90*/  ISETP.NE.AND P6, PT, R7, RZ, PT ;  /* 0x000000ff0700720c */ /* 0x000fe40003fc5270 */
[----:B-----5:R-:W-:-:S04]  /*0fa0*/  LOP3.LUT R21, RZ, R7, RZ, 0x33, !PT ;  /* 0x00000007ff157212 */ /* 0x020fc800078e33ff */
[----:B------:R-:W-:Y:S01]  /*0fb0*/  SEL R17, R21, R27, !P6 ;  /* 0x0000001b15117207 */ /* 0x000fe20007000000 */
[----:B------:R-:W-:-:S05]  /*0fc0*/  @P3 VIADD R19, R19, 0x1 ;  /* 0x0000000113133836 */ /* 0x000fca0000000000 */
[----:B------:R-:W-:-:S04]  /*0fd0*/  @!P2 IADD3 R19, -R19, RZ, RZ ;  /* 0x000000ff1313a210 */ /* 0x000fc80007ffe1ff */
[----:B------:R-:W-:Y:S02]  /*0fe0*/  SEL R19, R21, R19, !P6 ;  /* 0x0000001315137207 */ /* 0x000fe40007000000 */
[----:B------:R-:W-:-:S05]  /*0ff0*/  @!P4 IADD3 R18, R18, 0x1, RZ ;  /* 0x000000011212c810 */ /* 0x000fca0007ffe0ff */
[----:B------:R-:W-:-:S04]  /*1000*/  @P5 VIADD R18, R18, 0x1 ;  /* 0x0000000112125836 */ /* 0x000fc80000000000 */
[----:B------:R-:W-:Y:S02]  /*1010*/  @!P1 IMAD.MOV R18, RZ, RZ, -R18 ;  /* 0x000000ffff129224 */ /* 0x000fe400078e0a12 */
[----:B--2---:R-:W-:Y:S01]  /*1020*/  IMAD.U32 R14, R22, 0x10000, RZ ;  /* 0x00010000160e7824 */ /* 0x004fe200078e00ff */
[----:B---3--:R-:W-:-:S05]  /*1030*/  SHF.L.U32 R20, R25, 0x10, RZ ;  /* 0x0000001019147819 */ /* 0x008fca00000006ff */
[----:B------:R-:W-:Y:S01]  /*1040*/  FADD.FTZ R28, -R20, 1 ;  /* 0x3f800000141c7421 */ /* 0x000fe20000010100 */
[----:B----4-:R-:W-:Y:S02]  /*1050*/  SHF.L.U32 R25, R26, 0x10, RZ ;  /* 0x000000101a197819 */ /* 0x010fe400000006ff */
[----:B------:R-:W-:Y:S01]  /*1060*/  SHF.L.U32 R23, R15, 0x10, RZ ;  /* 0x000000100f177819 */ /* 0x000fe200000006ff */
[----:B------:R-:W-:-:S04]  /*1070*/  FFMA.FTZ R15, -R14, R14, 1 ;  /* 0x3f8000000e0f7423 */ /* 0x000fc8000001010e */
[----:B------:R-:W-:-:S04]  /*1080*/  FMUL.FTZ R22, R23, R28 ;  /* 0x0000001c17167220 */ /* 0x000fc80000410000 */
[----:B------:R-:W-:Y:S01]  /*1090*/  FMUL.FTZ R22, R22, R15 ;  /* 0x0000000f16167220 */ /* 0x000fe20000410000 */
[----:B------:R-:W-:-:S04]  /*10a0*/  IMAD.MOV R15, RZ, RZ, -R17 ;  /* 0x000000ffff0f7224 */ /* 0x000fc800078e0a11 */
[----:B------:R-:W-:-:S04]  /*10b0*/  IMAD R15, R7, R15, R10 ;  /* 0x0000000f070f7224 */ /* 0x000fc800078e020a */
[----:B------:R-:W-:-:S04]  /*10c0*/  IMAD R15, R15, UR13, RZ ;  /* 0x0000000d0f0f7c24 */ /* 0x000fc8000f8e02ff */
[----:B------:R-:W-:Y:S01]  /*10d0*/  IMAD R17, R17, UR14, R15 ;  /* 0x0000000e11117c24 */ /* 0x000fe2000f8e020f */
[----:B------:R-:W-:Y:S01]  /*10e0*/  SHF.L.U32 R15, R24, 0x10, RZ ;  /* 0x00000010180f7819 */ /* 0x000fe200000006ff */
[----:B------:R-:W-:-:S04]  /*10f0*/  IMAD.U32 R27, R16, 0x10000, RZ ;  /* 0x00010000101b7824 */ /* 0x000fc800078e00ff */
[----:B------:R-:W-:Y:S01]  /*1100*/  FADD.FTZ R16, R15, -R14 ;  /* 0x8000000e0f107221 */ /* 0x000fe20000010000 */
[----:B------:R-:W-:Y:S01]  /*1110*/  FMUL.FTZ R27, R22, R27 ;  /* 0x0000001b161b7220 */ /* 0x000fe20000410000 */
[----:B------:R-:W-:-:S04]  /*1120*/  FADD.FTZ R14, -R25, 1 ;  /* 0x3f800000190e7421 */ /* 0x000fc80000010100 */
[----:B------:R-:W-:Y:S01]  /*1130*/  FMUL.FTZ R24, R27, R14 ;  /* 0x0000000e1b187220 */ /* 0x000fe20000410000 */
[----:B------:R-:W-:Y:S01]  /*1140*/  FMUL.FTZ R27, R23, R16 ;  /* 0x00000010171b7220 */ /* 0x000fe20000410000 */
[----:B------:R-:W0:Y:S03]  /*1150*/  LDC.64 R14, c[0x0][0x210] ;  /* 0x00008400ff0e7b82 */ /* 0x000e260000000a00 */
[----:B------:R-:W-:-:S04]  /*1160*/  FMUL.FTZ R27, R27, R28 ;  /* 0x0000001c1b1b7220 */ /* 0x000fc80000410000 */
[----:B------:R-:W-:Y:S02]  /*1170*/  FMUL.FTZ R26, R27, R20 ;  /* 0x000000141b1a7220 */ /* 0x000fe40000410000 */
[----:B------:R-:W1:Y:S01]  /*1180*/  LDC R27, c[0x0][0x2f4] ;  /* 0x0000bd00ff1b7b82 */ /* 0x000e620000000800 */
[----:B------:R-:W-:-:S04]  /*1190*/  IMAD.MOV R28, RZ, RZ, -R19 ;  /* 0x000000ffff1c7224 */ /* 0x000fc800078e0a13 */
[----:B------:R-:W-:Y:S02]  /*11a0*/  IMAD R28, R7, R28, R12 ;  /* 0x0000001c071c7224 */ /* 0x000fe400078e020c */
[----:B------:R-:W-:Y:S02]  /*11b0*/  FMUL.FTZ R29, R24, R25 ;  /* 0x00000019181d7220 */ /* 0x000fe40000410000 */
[----:B------:R-:W-:-:S04]  /*11c0*/  IMAD R28, R28, UR13, RZ ;  /* 0x0000000d1c1c7c24 */ /* 0x000fc8000f8e02ff */
[----:B------:R-:W-:Y:S01]  /*11d0*/  IMAD R19, R19, UR14, R28 ;  /* 0x0000000e13137c24 */ /* 0x000fe2000f8e021c */
[----:B------:R-:W-:Y:S02]  /*11e0*/  F2FP.BF16.F32.PACK_AB R24, R22, R29 ;  /* 0x0000001d1618723e */ /* 0x000fe400000010ff */
[----:B-1----:R-:W-:-:S04]  /*11f0*/  IABS R28, R27 ;  /* 0x0000001b001c7213 */ /* 0x002fc80000000000 */
[----:B------:R-:W1:Y:S01]  /*1200*/  I2F.RP R29, R28 ;  /* 0x0000001c001d7306 */ /* 0x000e620000209400 */
[----:B0-----:R-:W-:-:S07]  /*1210*/  IMAD.WIDE R16, R17, 0x2, R14 ;  /* 0x0000000211107825 */ /* 0x001fce00078e020e */
[----:B-1----:R-:W0:Y:S01]  /*1220*/  MUFU.RCP R29, R29 ;  /* 0x0000001d001d7308 */ /* 0x002e220000001000 */
[----:B------:R1:W-:Y:S01]  /*1230*/  STG.E.U16 desc[UR6][R16.64], R24 ;  /* 0x0000001810007986 */ /* 0x0003e2000c101506 */
[----:B------:R-:W-:Y:S01]  /*1240*/  F2FP.BF16.F32.PACK_AB R26, RZ, R26 ;  /* 0x0000001aff1a723e */ /* 0x000fe200000010ff */
[----:B-1----:R-:W-:Y:S01]  /*1250*/  IMAD.WIDE R16, R19, 0x2, R14 ;  /* 0x0000000213107825 */ /* 0x002fe200078e020e */
[----:B0-----:R-:W-:-:S04]  /*1260*/  IADD3 R19, R29, 0xffffffe, RZ ;  /* 0x0ffffffe1d137810 */ /* 0x001fc80007ffe0ff */
[----:B------:R0:W-:Y:S02]  /*1270*/  STG.E.U16 desc[UR6][R16.64], R26 ;  /* 0x0000001a10007986 */ /* 0x0001e4000c101506 */
[----:B------:R-:W1:Y:S01]  /*1280*/  F2I.FTZ.U32.TRUNC.NTZ R19, R19 ;  /* 0x0000001300137305 */ /* 0x000e62000021f000 */
[----:B0-----:R-:W-:-:S04]  /*1290*/  SEL R17, R21, R18, !P6 ;  /* 0x0000001215117207 */ /* 0x001fc80007000000 */
[----:B------:R-:W-:Y:S01]  /*12a0*/  IADD3 R16, -R17, RZ, RZ ;  /* 0x000000ff11107210 */ /* 0x000fe20007ffe1ff */
[----:B-1----:R-:W-:-:S04]  /*12b0*/  IMAD.MOV R21, RZ, RZ, -R19 ;  /* 0x000000ffff157224 */ /* 0x002fc800078e0a13 */
[----:B------:R-:W-:Y:S01]  /*12c0*/  IMAD R7, R7, R16, R8 ;  /* 0x0000001007077224 */ /* 0x000fe200078e0208 */
[----:B------:R-:W-:-:S03]  /*12d0*/  MOV R18, RZ ;  /* 0x000000ff00127202 */ /* 0x000fc60000000f00 */
[----:B------:R-:W-:Y:S02]  /*12e0*/  IMAD R16, R7, UR13, RZ ;  /* 0x0000000d07107c24 */ /* 0x000fe4000f8e02ff */
[----:B------:R-:W-:-:S04]  /*12f0*/  IMAD R7, R21, R28, RZ ;  /* 0x0000001c15077224 */ /* 0x000fc800078e02ff */
[----:B------:R-:W-:Y:S02]  /*1300*/  IMAD.HI.U32 R18, R19, R7, R18 ;  /* 0x0000000713127227 */ /* 0x000fe400078e0012 */
[----:B------:R-:W0:Y:S02]  /*1310*/  LDC R7, c[0x0][0x4a4] ;  /* 0x00012900ff077b82 */ /* 0x000e240000000800 */
[----:B------:R-:W-:Y:S02]  /*1320*/  IMAD R17, R17, UR14, R16 ;  /* 0x0000000e11117c24 */ /* 0x000fe4000f8e0210 */
[----:B------:R-:W-:-:S04]  /*1330*/  IMAD.HI.U32 R16, R18, R11, RZ ;  /* 0x0000000b12107227 */ /* 0x000fc800078e00ff */
[----:B------:R-:W-:-:S04]  /*1340*/  IMAD.WIDE R14, R17, 0x2, R14 ;  /* 0x00000002110e7825 */ /* 0x000fc800078e020e */
[----:B------:R-:W-:Y:S02]  /*1350*/  IMAD.MOV R19, RZ, RZ, -R16 ;  /* 0x000000ffff137224 */ /* 0x000fe400078e0a10 */
[----:B------:R-:W-:-:S04]  /*1360*/  IMAD.HI.U32 R17, R18, R9, RZ ;  /* 0x0000000912117227 */ /* 0x000fc800078e00ff */
[----:B------:R-:W-:Y:S01]  /*1370*/  IMAD R11, R28, R19, R11 ;  /* 0x000000131c0b7224 */ /* 0x000fe200078e020b */
[----:B------:R-:W-:Y:S01]  /*1380*/  IADD3 R19, -R17, RZ, RZ ;  /* 0x000000ff11137210 */ /* 0x000fe20007ffe1ff */
[----:B------:R-:W-:-:S04]  /*1390*/  IMAD.HI.U32 R18, R18, R13, RZ ;  /* 0x0000000d12127227 */ /* 0x000fc800078e00ff */
[----:B------:R-:W-:Y:S02]  /*13a0*/  IMAD.MOV R21, RZ, RZ, -R18 ;  /* 0x000000ffff157224 */ /* 0x000fe400078e0a12 */
[C---:B------:R-:W-:Y:S01]  /*13b0*/  IMAD R19, R28.reuse, R19, R9 ;  /* 0x000000131c137224 */ /* 0x040fe200078e0209 */
[----:B0-----:R-:W-:Y:S01]  /*13c0*/  IABS R9, R7 ;  /* 0x0000000700097213 */ /* 0x001fe20000000000 */
[----:B------:R-:W-:-:S03]  /*13d0*/  IMAD R13, R28, R21, R13 ;  /* 0x000000151c0d7224 */ /* 0x000fc600078e020d */
[----:B------:R-:W0:Y:S01]  /*13e0*/  I2F.RP R21, R9 ;  /* 0x0000000900157306 */ /* 0x000e220000209400 */
[C---:B------:R-:W-:Y:S02]  /*13f0*/  ISETP.GT.U32.AND P4, PT, R28.reuse, R11, PT ;  /* 0x0000000b1c00720c */ /* 0x040fe40003f84070 */
[C---:B------:R-:W-:Y:S02]  /*1400*/  ISETP.GT.U32.AND P6, PT, R28.reuse, R19, PT ;  /* 0x000000131c00720c */ /* 0x040fe40003fc4070 */
[----:B------:R-:W-:-:S03]  /*1410*/  ISETP.GT.U32.AND P1, PT, R28, R13, PT ;  /* 0x0000000d1c00720c */ /* 0x000fc60003f24070 */
[----:B0-----:R-:W0:Y:S06]  /*1420*/  MUFU.RCP R21, R21 ;  /* 0x0000001500157308 */ /* 0x001e2c0000001000 */
[----:B------:R-:W-:-:S04]  /*1430*/  @!P4 IADD3 R11, R11, -R28, RZ ;  /* 0x8000001c0b0bc210 */ /* 0x000fc80007ffe0ff */
[----:B------:R-:W-:Y:S02]  /*1440*/  ISETP.GE.U32.AND P2, PT, R11, R28, PT ;  /* 0x0000001c0b00720c */ /* 0x000fe40003f46070 */
[----:B------:R-:W-:Y:S01]  /*1450*/  LOP3.LUT R11, R10, R27, RZ, 0x3c, !PT ;  /* 0x0000001b0a0b7212 */ /* 0x000fe200078e3cff */
[----:B------:R-:W-:-:S03]  /*1460*/  FMUL.FTZ R20, R23, R20 ;  /* 0x0000001417147220 */ /* 0x000fc60000410000 */
[----:B------:R-:W-:Y:S02]  /*1470*/  ISETP.GE.AND P3, PT, R11, RZ, PT ;  /* 0x000000ff0b00720c */ /* 0x000fe40003f66270 */
[----:B------:R-:W-:Y:S01]  /*1480*/  @!P4 IADD3 R16, R16, 0x1, RZ ;  /* 0x000000011010c810 */ /* 0x000fe20007ffe0ff */
[----:B------:R-:W-:Y:S02]  /*1490*/  @!P6 IMAD.IADD R19, R19, 0x1, -R28 ;  /* 0x000000011313e824 */ /* 0x000fe400078e0a1c */
[----:B0-----:R-:W-:Y:S01]  /*14a0*/  VIADD R23, R21, 0xffffffe ;  /* 0x0ffffffe15177836 */ /* 0x001fe20000000000 */
[-C--:B------:R-:W-:Y:S01]  /*14b0*/  @!P1 IADD3 R13, R13, -R28.reuse, RZ ;  /* 0x8000001c0d0d9210 */ /* 0x080fe20007ffe0ff */
[----:B------:R-:W-:Y:S02]  /*14c0*/  @P2 VIADD R16, R16, 0x1 ;  /* 0x0000000110102836 */ /* 0x000fe40000000000 */
[----:B------:R-:W0:Y:S01]  /*14d0*/  F2I.FTZ.U32.TRUNC.NTZ R11, R23 ;  /* 0x00000017000b7305 */ /* 0x000e22000021f000 */
[----:B------:R-:W-:-:S02]  /*14e0*/  ISETP.GE.U32.AND P4, PT, R13, R28, PT ;  /* 0x0000001c0d00720c */ /* 0x000fc40003f86070 */
[----:B------:R-:W-:Y:S02]  /*14f0*/  ISETP.GE.U32.AND P5, PT, R19, R28, PT ;  /* 0x0000001c1300720c */ /* 0x000fe40003fa6070 */
[-C--:B------:R-:W-:Y:S02]  /*1500*/  LOP3.LUT R13, R12, R27.reuse, RZ, 0x3c, !PT ;  /* 0x0000001b0c0d7212 */ /* 0x080fe400078e3cff */
[----:B------:R-:W-:Y:S02]  /*1510*/  ISETP.NE.AND P2, PT, R27, RZ, PT ;  /* 0x000000ff1b00720c */ /* 0x000fe40003f45270 */
[----:B------:R-:W-:Y:S02]  /*1520*/  LOP3.LUT R19, RZ, R27, RZ, 0x33, !PT ;  /* 0x0000001bff137212 */ /* 0x000fe400078e33ff */
[----:B------:R-:W-:Y:S02]  /*1530*/  @!P3 IADD3 R16, -R16, RZ, RZ ;  /* 0x000000ff1010b210 */ /* 0x000fe40007ffe1ff */
[----:B------:R-:W-:-:S02]  /*1540*/  ISETP.GE.AND P3, PT, R13, RZ, PT ;  /* 0x000000ff0d00720c */ /* 0x000fc40003f66270 */
[----:B------:R-:W-:Y:S02]  /*1550*/  SEL R13, R19, R16, !P2 ;  /* 0x00000010130d7207 */ /* 0x000fe40005000000 */
[----:B0-----:R-:W-:Y:S02]  /*1560*/  IADD3 R28, RZ, -R11, RZ ;  /* 0x8000000bff1c7210 */ /* 0x001fe40007ffe0ff */
[----:B------:R-:W-:Y:S02]  /*1570*/  IADD3 R16, -R13, RZ, RZ ;  /* 0x000000ff0d107210 */ /* 0x000fe40007ffe1ff */
[----:B------:R-:W-:Y:S01]  /*1580*/  LOP3.LUT R21, R8, R27, RZ, 0x3c, !PT ;  /* 0x0000001b08157212 */ /* 0x000fe200078e3cff */
[----:B------:R-:W-:Y:S02]  /*1590*/  @!P6 VIADD R17, R17, 0x1 ;  /* 0x000000011111e836 */ /* 0x000fe40000000000 */
[----:B------:R-:W-:Y:S01]  /*15a0*/  IMAD R16, R27, R16, R10 ;  /* 0x000000101b107224 */ /* 0x000fe200078e020a */
[----:B------:R-:W-:Y:S01]  /*15b0*/  ISETP.GE.AND P6, PT, R21, RZ, PT ;  /* 0x000000ff1500720c */ /* 0x000fe20003fc6270 */
[----:B------:R-:W-:Y:S01]  /*15c0*/  IMAD R21, R28, R9, RZ ;  /* 0x000000091c157224 */ /* 0x000fe200078e02ff */
[----:B------:R-:W-:-:S05]  /*15d0*/  MOV R10, RZ ;  /* 0x000000ff000a7202 */ /* 0x000fca0000000f00 */
[----:B------:R-:W-:Y:S01]  /*15e0*/  IMAD.HI.U32 R10, R11, R21, R10 ;  /* 0x000000150b0a7227 */ /* 0x000fe200078e000a */
[----:B------:R-:W-:-:S05]  /*15f0*/  IABS R11, R6 ;  /* 0x00000006000b7213 */ /* 0x000fca0000000000 */
[----:B------:R-:W-:-:S04]  /*1600*/  IMAD.HI.U32 R10, R10, R11, RZ ;  /* 0x0000000b0a0a7227 */ /* 0x000fc800078e00ff */
[----:B------:R-:W-:-:S04]  /*1610*/  IMAD.MOV R28, RZ, RZ, -R10 ;  /* 0x000000ffff1c7224 */ /* 0x000fc800078e0a0a */
[----:B------:R-:W-:Y:S01]  /*1620*/  IMAD R28, R9, R28, R11 ;  /* 0x0000001c091c7224 */ /* 0x000fe200078e020b */
[----:B------:R-:W-:-:S04]  /*1630*/  @P5 IADD3 R17, R17, 0x1, RZ ;  /* 0x0000000111115810 */ /* 0x000fc80007ffe0ff */
[----:B------:R-:W-:Y:S02]  /*1640*/  ISETP.GT.U32.AND P5, PT, R9, R28, PT ;  /* 0x0000001c0900720c */ /* 0x000fe40003fa4070 */
[----:B------:R-:W-:-:S05]  /*1650*/  @!P1 IADD3 R18, R18, 0x1, RZ ;  /* 0x0000000112129810 */ /* 0x000fca0007ffe0ff */
[----:B------:R-:W-:-:S06]  /*1660*/  @P4 VIADD R18, R18, 0x1 ;  /* 0x0000000112124836 */ /* 0x000fcc0000000000 */
[----:B------:R-:W-:-:S04]  /*1670*/  @!P5 IADD3 R28, R28, -R9, RZ ;  /* 0x800000091c1cd210 */ /* 0x000fc80007ffe0ff */
[----:B------:R-:W-:Y:S01]  /*1680*/  ISETP.GE.U32.AND P1, PT, R28, R9, PT ;  /* 0x000000091c00720c */ /* 0x000fe20003f26070 */
[----:B------:R-:W-:Y:S01]  /*1690*/  @!P6 IMAD.MOV R18, RZ, RZ, -R18 ;  /* 0x000000ffff12e224 */ /* 0x000fe200078e0a12 */
[----:B------:R-:W-:Y:S02]  /*16a0*/  @!P3 IADD3 R17, -R17, RZ, RZ ;  /* 0x000000ff1111b210 */ /* 0x000fe40007ffe1ff */
[----:B------:R-:W-:Y:S02]  /*16b0*/  LOP3.LUT R9, R6, R7, RZ, 0x3c, !PT ;  /* 0x0000000706097212 */ /* 0x000fe400078e3cff */
[C---:B------:R-:W-:Y:S02]  /*16c0*/  SEL R17, R19.reuse, R17, !P2 ;  /* 0x0000001113117207 */ /* 0x040fe40005000000 */
[----:B------:R-:W-:Y:S02]  /*16d0*/  @!P5 IADD3 R10, R10, 0x1, RZ ;  /* 0x000000010a0ad810 */ /* 0x000fe40007ffe0ff */
[----:B------:R-:W-:-:S02]  /*16e0*/  SEL R19, R19, R18, !P2 ;  /* 0x0000001213137207 */ /* 0x000fc40005000000 */
[----:B------:R-:W-:Y:S01]  /*16f0*/  ISETP.GE.AND P2, PT, R9, RZ, PT ;  /* 0x000000ff0900720c */ /* 0x000fe20003f46270 */
[----:B------:R-:W-:Y:S01]  /*1700*/  @P1 VIADD R10, R10, 0x1 ;  /* 0x000000010a0a1836 */ /* 0x000fe20000000000 */
[----:B------:R-:W-:-:S04]  /*1710*/  IADD3 R18, -R17, RZ, RZ ;  /* 0x000000ff11127210 */ /* 0x000fc80007ffe1ff */
[----:B------:R-:W-:Y:S02]  /*1720*/  MOV R21, R10 ;  /* 0x0000000a00157202 */ /* 0x000fe40000000f00 */
[----:B------:R-:W-:Y:S01]  /*1730*/  IADD3 R9, -R19, RZ, RZ ;  /* 0x000000ff13097210 */ /* 0x000fe20007ffe1ff */
[----:B------:R-:W0:Y:S01]  /*1740*/  LDC.64 R10, c[0x0][0x2e8] ;  /* 0x0000ba00ff0a7b82 */ /* 0x000e220000000a00 */
[----:B------:R-:W-:-:S03]  /*1750*/  IMAD R18, R27, R18, R12 ;  /* 0x000000121b127224 */ /* 0x000fc600078e020c */
[----:B------:R-:W-:Y:S02]  /*1760*/  @!P2 IMAD.MOV R21, RZ, RZ, -R21 ;  /* 0x000000ffff15a224 */ /* 0x000fe400078e0a15 */
[----:B------:R-:W-:Y:S02]  /*1770*/  IMAD R27, R27, R9, R8 ;  /* 0x000000091b1b7224 */ /* 0x000fe400078e0208 */
[----:B------:R-:W1:Y:S01]  /*1780*/  LDC.64 R8, c[0x0][0x498] ;  /* 0x00012600ff087b82 */ /* 0x000e620000000a00 */
[----:B------:R-:W-:-:S04]  /*1790*/  SEL R12, R4, R21, !P0 ;  /* 0x00000015040c7207 */ /* 0x000fc80004000000 */
[----:B------:R-:W-:Y:S01]  /*17a0*/  IADD3 R21, -R12, RZ, RZ ;  /* 0x000000ff0c157210 */ /* 0x000fe20007ffe1ff */
[----:B------:R-:W-:Y:S02]  /*17b0*/  IMAD R16, R16, UR5, RZ ;  /* 0x0000000510107c24 */ /* 0x000fe4000f8e02ff */
[----:B------:R-:W-:Y:S02]  /*17c0*/  IMAD R18, R18, UR5, RZ ;  /* 0x0000000512127c24 */ /* 0x000fe4000f8e02ff */
[----:B------:R-:W-:Y:S02]  /*17d0*/  IMAD R7, R7, R21, R6 ;  /* 0x0000001507077224 */ /* 0x000fe400078e0206 */
[----:B------:R-:W-:Y:S02]  /*17e0*/  IMAD R13, R13, UR15, R16 ;  /* 0x0000000f0d0d7c24 */ /* 0x000fe4000f8e0210 */
[----:B------:R-:W-:Y:S02]  /*17f0*/  IMAD R21, R7, UR8, RZ ;  /* 0x0000000807157c24 */ /* 0x000fe4000f8e02ff */
[----:B------:R-:W-:-:S02]  /*1800*/  IMAD R28, R27, UR5, RZ ;  /* 0x000000051b1c7c24 */ /* 0x000fc4000f8e02ff */
[----:B------:R-:W-:Y:S02]  /*1810*/  IMAD R7, R17, UR15, R18 ;  /* 0x0000000f11077c24 */ /* 0x000fe4000f8e0212 */
[----:B------:R-:W-:Y:S01]  /*1820*/  FMUL.FTZ R22, R22, R25 ;  /* 0x0000001916167220 */ /* 0x000fe20000410000 */
[----:B------:R-:W-:Y:S02]  /*1830*/  IMAD R21, R12, UR16, R21 ;  /* 0x000000100c157c24 */ /* 0x000fe4000f8e0215 */
[----:B0-----:R-:W-:-:S04]  /*1840*/  IMAD.WIDE R16, R13, 0x2, R10 ;  /* 0x000000020d107825 */ /* 0x001fc800078e020a */
[----:B------:R-:W-:Y:S02]  /*1850*/  IMAD R19, R19, UR15, R28 ;  /* 0x0000000f13137c24 */ /* 0x000fe4000f8e021c */
[----:B------:R-:W-:Y:S01]  /*1860*/  IMAD.WIDE R12, R7, 0x2, R10 ;  /* 0x00000002070c7825 */ /* 0x000fe200078e020a */
[----:B------:R-:W-:Y:S02]  /*1870*/  PRMT R7, R24, 0x7632, R7 ;  /* 0x0000763218077816 */ /* 0x000fe40000000007 */
[----:B------:R-:W-:Y:S01]  /*1880*/  F2FP.BF16.F32.PACK_AB R22, RZ, R22 ;  /* 0x00000016ff16723e */ /* 0x000fe200000010ff */
[----:B------:R-:W-:Y:S01]  /*1890*/  IMAD.WIDE R10, R19, 0x2, R10 ;  /* 0x00000002130a7825 */ /* 0x000fe200078e020a */
[----:B------:R-:W-:Y:S01]  /*18a0*/  F2FP.BF16.F32.PACK_AB R20, RZ, R20 ;  /* 0x00000014ff14723e */ /* 0x000fe200000010ff */
[----:B------:R0:W-:Y:S02]  /*18b0*/  STG.E.U16 desc[UR6][R14.64], R7 ;  /* 0x000000070e007986 */ /* 0x0001e4000c101506 */
[----:B-1----:R-:W-:-:S02]  /*18c0*/  IMAD.WIDE R8, R21, 0x2, R8 ;  /* 0x0000000215087825 */ /* 0x002fc400078e0208 */
[----:B------:R0:W-:Y:S01]  /*18d0*/  STG.E.U16 desc[UR6][R16.64], R24 ;  /* 0x0000001810007986 */ /* 0x0001e2000c101506 */
[----:B------:R-:W-:-:S03]  /*18e0*/  IADD3 R6, R6, UR4, RZ ;  /* 0x0000000406067c10 */ /* 0x000fc6000fffe0ff */
[----:B------:R0:W-:Y:S04]  /*18f0*/  STG.E.U16 desc[UR6][R12.64], R26 ;  /* 0x0000001a0c007986 */ /* 0x0001e8000c101506 */
[----:B------:R0:W-:Y:S04]  /*1900*/  STG.E.U16 desc[UR6][R10.64], R22 ;  /* 0x000000160a007986 */ /* 0x0001e8000c101506 */
[----:B------:R0:W-:Y:S01]  /*1910*/  STG.E.U16 desc[UR6][R8.64], R20 ;  /* 0x0000001408007986 */ /* 0x0001e2000c101506 */
[----:B------:R-:W-:-:S13]  /*1920*/  ISETP.GE.AND P1, PT, R6, UR17, PT ;  /* 0x0000001106007c0c */ /* 0x000fda000bf26270 */
[----:B0-----:R-:W-:Y:S05]  /*1930*/  @!P1 BRA `(.L_x_52) ;  /* 0xffffffe800489947 */ /* 0x001fea000383ffff */
[----:B------:R-:W-:Y:S05]  /*1940*/  BSYNC B0 ;  /* 0x0000000000007941 */ /* 0x000fea0003800000 */
.L_x_51:
[----:B------:R-:W-:Y:S05]  /*1950*/  EXIT ;  /* 0x000000000000794d */ /* 0x000fea0003800000 */
.L_x_53:
        /* <DEDUP_REMOVED lines=10> */
.L_x_1248:


//--------------------- .text._ZN2at6native38_GLOBAL__N__9a469cfd_6_RNN_cu_eca79a6d6kernel17gru_cell_backwardIN3c108BFloat16EfiLi1EEEvNS_4cuda6detail10TensorInfoIT_T1_EESB_SB_SB_SB_SA_SA_ --------------------------
	.section	.text._ZN2at6native38_GLOBAL__N__9a469cfd_6_RNN_cu_eca79a6d6kernel17gru_cell_backwardIN3c108BFloat16EfiLi1EEEvNS_4cuda6detail10TensorInfoIT_T1_EESB_SB_SB_SB_SA_SA_,"ax",@progbits
	.align	128
.text._ZN2at6native38_GLOBAL__N__9a469cfd_6_RNN_cu_eca79a6d6kernel17gru_cell_backwardIN3c108BFloat16EfiLi1EEEvNS_4cuda6detail10TensorInfoIT_T1_EESB_SB_SB_SB_SA_SA_:
        .type           _ZN2at6native38_GLOBAL__N__9a469cfd_6_RNN_cu_eca79a6d6kernel17gru_cell_backwardIN3c108BFloat16EfiLi1EEEvNS_4cuda6detail10TensorInfoIT_T1_EESB_SB_SB_SB_SA_SA_,@function
        .size           _ZN2at6native38_GLOBAL__N__9a469cfd_6_RNN_cu_eca79a6d6kernel17gru_cell_backwardIN3c108BFloat16EfiLi1EEEvNS_4cuda6detail10TensorInfoIT_T1_EESB_SB_SB_SB_SA_SA_,(.L_x_1249 - _ZN2at6native38_GLOBAL__N__9a469cfd_6_RNN_cu_eca79a6d6kernel17gru_cell_backwardIN3c108BFloat16EfiLi1EEEvNS_4cuda6detail10TensorInfoIT_T1_EESB_SB_SB_SB_SA_SA_)
        .other          _ZN2at6native38_GLOBAL__N__9a469cfd_6_RNN_cu_eca79a6d6kernel17gru_cell_backwardIN3c108BFloat16EfiLi1EEEvNS_4cuda6detail10TensorInfoIT_T1_EESB_SB_SB_SB_SA_SA_,@"STO_CUDA_ENTRY STV_DEFAULT"
_ZN2at6native38_GLOBAL__N__9a469cfd_6_RNN_cu_eca79a6d6kernel17gru_cell_backwardIN3c108BFloat16EfiLi1EEEvNS_4cuda6detail10TensorInfoIT_T1_EESB_SB_SB_SB_SA_SA_:
        /* <DEDUP_REMOVED lines=9> */
[----:B------:R-:W-:Y:S01]  /*0090*/  ULDC UR9, c[0x0][0x354] ;  /* 0x0000d50000097ab9 */ /* 0x000fe20000000800 */
[----:B------:R-:W-:Y:S01]  /*00a0*/  ULDC UR10, c[0x0][0x5dc] ;  /* 0x00017700000a7ab9 */ /* 0x000fe20000000800 */
[----:B------:R-:W-:Y:S01]  /*00b0*/  ULDC UR5, c[0x0][0xc] ;  /* 0x0000030000057ab9 */ /* 0x000fe20000000800 */
[----:B------:R-:W-:Y:S01]  /*00c0*/  ULDC UR8, c[0x0][0x27c] ;  /* 0x00009f0000087ab9 */ /* 0x000fe20000000800 */
[----:B------:R-:W-:Y:S01]  /*00d0*/  UIMAD UR4, UR4, UR5, URZ ;  /* 0x00000005040472a4 */ /* 0x000fe2000f8e023f */
[----:B------:R-:W-:Y:S02]  /*00e0*/  ULDC.64 UR6, c[0x0][0x208] ;  /* 0x0000820000067ab9 */ /* 0x000fe40000000a00 */
[----:B------:R-:W1:Y:S01]  /*00f0*/  LDC R2, c[0x0][0x648] ;  /* 0x00019200ff027b82 */ /* 0x000e620000000800 */
[----:B------:R-:W-:Y:S01]  /*0100*/  ULDC UR11, c[0x0][0x5dc] ;  /* 0x00017700000b7ab9 */ /* 0x000fe20000000800 */
[----:B------:R-:W-:Y:S01]  /*0110*/  ULDC UR12, c[0x0][0x27c] ;  /* 0x00009f00000c7ab9 */ /* 0x000fe20000000800 */
[----:B------:R-:W-:Y:S01]  /*0120*/  ULDC UR13, c[0x0][0x354] ;  /* 0x0000d500000d7ab9 */ /* 0x000fe20000000800 */
[----:B------:R-:W-:Y:S01]  /*0130*/  ULDC UR14, c[0x0][0x64c] ;  /* 0x00019300000e7ab9 */ /* 0x000fe20000000800 */
[----:B------:R-:W-:-:S03]  /*0140*/  ULDC UR5, c[0x0][0x42c] ;  /* 0x00010b0000057ab9 */ /* 0x000fc60000000800 */
[----:B------:R-:W2:Y:S01]  /*0150*/  LDC.64 R10, c[0x0][0x570] ;  /* 0x00015c00ff0a7b82 */ /* 0x000ea20000000a00 */
[----:B0-----:R-:W-:-:S07]  /*0160*/  IABS R0, R16 ;  /* 0x0000001000007213 */ /* 0x001fce0000000000 */
[----:B------:R-:W0:Y:S01]  /*0170*/  LDC.64 R12, c[0x0][0x3c0] ;  /* 0x0000f000ff0c7b82 */ /* 0x000e220000000a00 */
[C---:B------:R-:W-:Y:S01]  /*0180*/  ISETP.NE.AND P0, PT, R16.reuse, RZ, PT ;  /* 0x000000ff1000720c */ /* 0x040fe20003f05270 */
[C---:B------:R-:W-:Y:S01]  /*0190*/  IMAD R7, R16.reuse, UR9, RZ ;  /* 0x0000000910077c24 */ /* 0x040fe2000f8e02ff */
[----:B------:R-:W3:Y:S01]  /*01a0*/  I2F.RP R6, R0 ;  /* 0x0000000000067306 */ /* 0x000ee20000209400 */
[C---:B------:R-:W-:Y:S01]  /*01b0*/  IMAD R8, R16.reuse, UR10, RZ ;  /* 0x0000000a10087c24 */ /* 0x040fe2000f8e02ff */
[----:B------:R-:W-:-:S03]  /*01c0*/  LEA R9, R16, R16, 0x2 ;  /* 0x0000001010097211 */ /* 0x000fc600078e10ff */
[----:B------:R-:W4:Y:S03]  /*01d0*/  LDC.64 R14, c[0x0][0x210] ;  /* 0x00008400ff0e7b82 */ /* 0x000f260000000a00 */
[----:B---3--:R-:W3:Y:S02]  /*01e0*/  MUFU.RCP R6, R6 ;  /* 0x0000000600067308 */ /* 0x008ee40000001000 */
[----:B---3--:R-:W-:Y:S01]  /*01f0*/  IADD3 R4, R6, 0xffffffe, RZ ;  /* 0x0ffffffe06047810 */ /* 0x008fe20007ffe0ff */
[----:B------:R-:W-:Y:S01]  /*0200*/  IMAD R6, R16, UR8, RZ ;  /* 0x0000000810067c24 */ /* 0x000fe2000f8e02ff */
[----:B------:R-:W-:-:S04]  /*0210*/  ULDC UR8, c[0x0][0x504] ;  /* 0x0001410000087ab9 */ /* 0x000fc80000000800 */
[----:B------:R3:W5:Y:S02]  /*0220*/  F2I.FTZ.U32.TRUNC.NTZ R5, R4 ;  /* 0x0000000400057305 */ /* 0x000764000021f000 */
[----:B---3--:R-:W-:Y:S01]  /*0230*/  HFMA2.MMA R4, -RZ, RZ, 0, 0 ;  /* 0x00000000ff047435 */ /* 0x008fe200000001ff */
[----:B-----5:R-:W-:-:S05]  /*0240*/  IADD3 R3, RZ, -R5, RZ ;  /* 0x80000005ff037210 */ /* 0x020fca0007ffe0ff */
[----:B------:R-:W-:-:S04]  /*0250*/  IMAD R3, R3, R0, RZ ;  /* 0x0000000003037224 */ /* 0x000fc800078e02ff */
[----:B------:R-:W-:Y:S01]  /*0260*/  IMAD.HI.U32 R3, R5, R3, R4 ;  /* 0x0000000305037227 */ /* 0x000fe200078e0004 */
[-C--:B------:R-:W-:Y:S02]  /*0270*/  LEA R5, R16, R16.reuse, 0x1 ;  /* 0x0000001010057211 */ /* 0x080fe400078e08ff */
[----:B012-4-:R-:W-:-:S07]  /*0280*/  LOP3.LUT R4, RZ, R16, RZ, 0x33, !PT ;  /* 0x00000010ff047212 */ /* 0x017fce00078e33ff */
.L_x_54:
[----:B------:R-:W-:Y:S02]  /*0290*/  IABS R18, R23 ;  /* 0x0000001700127213 */ /* 0x000fe40000000000 */
[----:B------:R-:W-:-:S03]  /*02a0*/  IABS R20, R2 ;  /* 0x0000000200147213 */ /* 0x000fc60000000000 */
[----:B------:R-:W-:-:S05]  /*02b0*/  IMAD.HI.U32 R16, R3, R18, RZ ;  /* 0x0000001203107227 */ /* 0x000fca00078e00ff */
[----:B------:R-:W-:-:S05]  /*02c0*/  IADD3 R17, -R16, RZ, RZ ;  /* 0x000000ff10117210 */ /* 0x000fca0007ffe1ff */
[----:B------:R-:W-:-:S05]  /*02d0*/  IMAD R17, R20, R17, R18 ;  /* 0x0000001114117224 */ /* 0x000fca00078e0212 */
[----:B------:R-:W-:-:S13]  /*02e0*/  ISETP.GT.U32.AND P2, PT, R0, R17, PT ;  /* 0x000000110000720c */ /* 0x000fda0003f44070 */
[----:B------:R-:W-:Y:S02]  /*02f0*/  @!P2 IADD3 R17, R17, -R20, RZ ;  /* 0x800000141111a210 */ /* 0x000fe40007ffe0ff */
[----:B------:R-:W-:Y:S02]  /*0300*/  @!P2 IADD3 R16, R16, 0x1, RZ ;  /* 0x000000011010a810 */ /* 0x000fe40007ffe0ff */
[----:B------:R-:W-:Y:S02]  /*0310*/  ISETP.GE.U32.AND P1, PT, R17, R0, PT ;  /* 0x000000001100720c */ /* 0x000fe40003f26070 */
[----:B------:R-:W-:-:S04]  /*0320*/  LOP3.LUT R17, R23, R2, RZ, 0x3c, !PT ;  /* 0x0000000217117212 */ /* 0x000fc800078e3cff */
[----:B------:R-:W-:-:S07]  /*0330*/  ISETP.GE.AND P3, PT, R17, RZ, PT ;  /* 0x000000ff1100720c */ /* 0x000fce0003f66270 */
[----:B------:R-:W-:-:S06]  /*0340*/  @P1 IADD3 R16, R16, 0x1, RZ ;  /* 0x0000000110101810 */ /* 0x000fcc0007ffe0ff */
[----:B------:R-:W-:-:S04]  /*0350*/  @!P3 IADD3 R16, -R16, RZ, RZ ;  /* 0x000000ff1010b210 */ /* 0x000fc80007ffe1ff */
[----:B------:R-:W-:-:S04]  /*0360*/  SEL R24, R4, R16, !P0 ;  /* 0x0000001004187207 */ /* 0x000fc80004000000 */
[----:B------:R-:W-:-:S05]  /*0370*/  IADD3 R28, -R24, RZ, RZ ;  /* 0x000000ff181c7210 */ /* 0x000fca0007ffe1ff */
[----:B------:R-:W-:-:S04]  /*0380*/  IMAD R28, R2, R28, R23 ;  /* 0x0000001c021c7224 */ /* 0x000fc800078e0217 */
[----:B------:R-:W-:-:S04]  /*0390*/  IMAD R16, R9, R24, R28 ;  /* 0x0000001809107224 */ /* 0x000fc800078e021c */
[----:B------:R-:W-:-:S04]  /*03a0*/  IMAD R27, R16, UR11, RZ ;  /* 0x0000000b101b7c24 */ /* 0x000fc8000f8e02ff */
[----:B------:R-:W-:-:S04]  /*03b0*/  IMAD.WIDE R26, R27, 0x2, R10 ;  /* 0x000000021b1a7825 */ /* 0x000fc800078e020a */
[C---:B------:R-:W-:Y:S02]  /*03c0*/  IMAD.WIDE R20, R8.reuse, 0x2, R26 ;  /* 0x0000000208147825 */ /* 0x040fe400078e021a */
[----:B------:R-:W2:Y:S02]  /*03d0*/  LDG.E.U16 R26, desc[UR6][R26.64] ;  /* 0x000000061a1a7981 */ /* 0x000ea4000c1e1500 */
[C---:B------:R-:W-:Y:S02]  /*03e0*/  IMAD.WIDE R18, R8.reuse, 0x2, R20 ;  /* 0x0000000208127825 */ /* 0x040fe400078e0214 */
[----:B------:R-:W3:Y:S04]  /*03f0*/  LDG.E.U16 R22, desc[UR6][R20.64] ;  /* 0x0000000614167981 */ /* 0x000ee8000c1e1500 */
[----:B------:R0:W4:Y:S01]  /*0400*/  LDG.E.U16 R25, desc[UR6][R18.64] ;  /* 0x0000000612197981 */ /* 0x000122000c1e1500 */
[----:B------:R-:W-:-:S05]  /*0410*/  IMAD.WIDE R16, R8, 0x2, R18 ;  /* 0x0000000208107825 */ /* 0x000fca00078e0212 */
[----:B------:R1:W5:Y:S01]  /*0420*/  LDG.E.U16 R29, desc[UR6][R16.64] ;  /* 0x00000006101d7981 */ /* 0x000362000c1e1500 */
[----:B0-----:R-:W-:-:S04]  /*0430*/  IMAD.WIDE R18, R8, 0x2, R16 ;  /* 0x0000000208127825 */ /* 0x001fc800078e0210 */
[----:B-1----:R-:W-:Y:S02]  /*0440*/  IMAD R17, R23, UR5, RZ ;  /* 0x0000000517117c24 */ /* 0x002fe4000f8e02ff */
[----:B------:R-:W2:Y:S02]  /*0450*/  LDG.E.U16 R18, desc[UR6][R18.64] ;  /* 0x0000000612127981 */ /* 0x000ea4000c1e1500 */
[----:B------:R-:W-:-:S06]  /*0460*/  IMAD.WIDE R16, R17, 0x2, R12 ;  /* 0x0000000211107825 */ /* 0x000fcc00078e020c */
[----:B------:R-:W2:Y:S01]  /*0470*/  LDG.E.U16 R16, desc[UR6][R16.64] ;  /* 0x0000000610107981 */ /* 0x000ea2000c1e1500 */
[----:B------:R-:W-:Y:S01]  /*0480*/  IMAD R27, R5, R24, R28 ;  /* 0x00000018051b7224 */ /* 0x000fe200078e021c */
[----:B---3--:R-:W-:Y:S02]  /*0490*/  SHF.L.U32 R22, R22, 0x10, RZ ;  /* 0x0000001016167819 */ /* 0x008fe400000006ff */
[----:B----4-:R-:W-:-:S03]  /*04a0*/  SHF.L.U32 R21, R25, 0x10, RZ ;  /* 0x0000001019157819 */ /* 0x010fc600000006ff */
[----:B------:R-:W-:Y:S01]  /*04b0*/  FADD.FTZ R20, -R22, 1 ;  /* 0x3f80000016147421 */ /* 0x000fe20000010100 */
[----:B-----5:R-:W-:-:S05]  /*04c0*/  SHF.L.U32 R29, R29, 0x10, RZ ;  /* 0x000000101d1d7819 */ /* 0x020fca00000006ff */
[----:B------:R-:W-:Y:S01]  /*04d0*/  FADD.FTZ R29, R29, -R21 ;  /* 0x800000151d1d7221 */ /* 0x000fe20000010000 */
[----:B------:R-:W-:Y:S01]  /*04e0*/  FFMA.FTZ R21, -R21, R21, 1 ;  /* 0x3f80000015157423 */ /* 0x000fe20000010115 */
[----:B--2---:R-:W-:Y:S02]  /*04f0*/  SHF.L.U32 R26, R26, 0x10, RZ ;  /* 0x000000101a1a7819 */ /* 0x004fe400000006ff */
[----:B------:R-:W-:Y:S02]  /*0500*/  SHF.L.U32 R18, R18, 0x10, RZ ;  /* 0x0000001012127819 */ /* 0x000fe400000006ff */
[----:B------:R-:W-:-:S05]  /*0510*/  SHF.L.U32 R25, R16, 0x10, RZ ;  /* 0x0000001010197819 */ /* 0x000fca00000006ff */
[----:B------:R-:W-:-:S04]  /*0520*/  FMUL.FTZ R19, R25, R20 ;  /* 0x0000001419137220 */ /* 0x000fc80000410000 */
[----:B------:R-:W-:Y:S01]  /*0530*/  FMUL.FTZ R19, R19, R21 ;  /* 0x0000001513137220 */ /* 0x000fe20000410000 */
[----:B------:R-:W-:Y:S01]  /*0540*/  FMUL.FTZ R29, R25, R29 ;  /* 0x0000001d191d7220 */ /* 0x000fe20000410000 */
[----:B------:R-:W-:Y:S02]  /*0550*/  FADD.FTZ R17, -R26, 1 ;  /* 0x3f8000001a117421 */ /* 0x000fe40000010100 */
[----:B------:R-:W-:Y:S01]  /*0560*/  FMUL.FTZ R18, R19, R18 ;  /* 0x0000001213127220 */ /* 0x000fe20000410000 */
[----:B------:R-:W-:-:S03]  /*0570*/  FMUL.FTZ R29, R29, R20 ;  /* 0x000000141d1d7220 */ /* 0x000fc60000410000 */
[----:B------:R-:W-:Y:S01]  /*0580*/  FMUL.FTZ R17, R18, R17 ;  /* 0x0000001112117220 */ /* 0x000fe20000410000 */
[----:B------:R-:W-:Y:S01]  /*0590*/  FMUL.FTZ R24, R22, R29 ;  /* 0x0000001d16187220 */ /* 0x000fe20000410000 */
[----:B------:R-:W-:Y:S02]  /*05a0*/  IMAD R29, R27, UR12, RZ ;  /* 0x0000000c1b1d7c24 */ /* 0x000fe4000f8e02ff */
[----:B------:R-:W-:Y:S01]  /*05b0*/  FMUL.FTZ R17, R26, R17 ;  /* 0x000000111a117220 */ /* 0x000fe20000410000 */
[----:B------:R-:W-:Y:S01]  /*05c0*/  FMUL.FTZ R26, R19, R26 ;  /* 0x0000001a131a7220 */ /* 0x000fe20000410000 */
[----:B------:R-:W-:-:S03]  /*05d0*/  IMAD.WIDE R28, R29, 0x2, R14 ;  /* 0x000000021d1c7825 */ /* 0x000fc600078e020e */
[----:B------:R-:W-:Y:S02]  /*05e0*/  F2FP.BF16.F32.PACK_AB R24, R24, R17 ;  /* 0x000000111818723e */ /* 0x000fe400000010ff */
[----:B------:R-:W0:Y:S01]  /*05f0*/  LDC.64 R16, c[0x0][0x2e8] ;  /* 0x0000ba00ff107b82 */ /* 0x000e220000000a00 */
[----:B------:R-:W-:Y:S02]  /*0600*/  F2FP.BF16.F32.PACK_AB R26, R26, R19 ;  /* 0x000000131a1a723e */ /* 0x000fe400000010ff */
[----:B------:R1:W-:Y:S01]  /*0610*/  STG.E.U16 desc[UR6][R28.64], R24 ;  /* 0x000000181c007986 */ /* 0x0003e2000c101506 */
[----:B------:R-:W-:Y:S01]  /*0620*/  PRMT R19, R24, 0x7632, R19 ;  /* 0x0000763218137816 */ /* 0x000fe20000000013 */
[----:B-1----:R-:W-:-:S05]  /*0630*/  IMAD.WIDE R28, R6, 0x2, R28 ;  /* 0x00000002061c7825 */ /* 0x002fca00078e021c */
[----:B------:R1:W-:Y:S01]  /*0640*/  STG.E.U16 desc[UR6][R28.64], R19 ;  /* 0x000000131c007986 */ /* 0x0003e2000c101506 */
[----:B------:R-:W-:Y:S01]  /*0650*/  IMAD R27, R27, UR13, RZ ;  /* 0x0000000d1b1b7c24 */ /* 0x000fe2000f8e02ff */
[----:B-1----:R-:W1:Y:S03]  /*0660*/  LDC.64 R18, c[0x0][0x498] ;  /* 0x00012600ff127b82 */ /* 0x002e660000000a00 */
[----:B0-----:R-:W-:-:S04]  /*0670*/  IMAD.WIDE R16, R27, 0x2, R16 ;  /* 0x000000021b107825 */ /* 0x001fc800078e0210 */
[----:B------:R-:W-:Y:S01]  /*0680*/  FMUL.FTZ R22, R25, R22 ;  /* 0x0000001619167220 */ /* 0x000fe20000410000 */
[----:B------:R-:W-:-:S04]  /*0690*/  IMAD.WIDE R20, R6, 0x2, R28 ;  /* 0x0000000206147825 */ /* 0x000fc800078e021c */
[----:B------:R-:W-:Y:S01]  /*06a0*/  IMAD.WIDE R28, R7, 0x2, R16 ;  /* 0x00000002071c7825 */ /* 0x000fe200078e0210 */
[----:B------:R0:W-:Y:S03]  /*06b0*/  STG.E.U16 desc[UR6][R20.64], R26 ;  /* 0x0000001a14007986 */ /* 0x0001e6000c101506 */
[----:B------:R-:W-:Y:S01]  /*06c0*/  IMAD R25, R23, UR8, RZ ;  /* 0x0000000817197c24 */ /* 0x000fe2000f8e02ff */
[----:B------:R2:W-:Y:S01]  /*06d0*/  STG.E.U16 desc[UR6][R16.64], R24 ;  /* 0x0000001810007986 */ /* 0x0005e2000c101506 */
[----:B------:R-:W-:Y:S01]  /*06e0*/  F2FP.BF16.F32.PACK_AB R22, RZ, R22 ;  /* 0x00000016ff16723e */ /* 0x000fe200000010ff */
[----:B0-----:R-:W-:-:S04]  /*06f0*/  IMAD.WIDE R20, R7, 0x2, R28 ;  /* 0x0000000207147825 */ /* 0x001fc800078e021c */
[----:B-1----:R-:W-:Y:S01]  /*0700*/  IMAD.WIDE R18, R25, 0x2, R18 ;  /* 0x0000000219127825 */ /* 0x002fe200078e0212 */
[----:B--2---:R-:W-:Y:S02]  /*0710*/  PRMT R17, R24, 0x7632, R17 ;  /* 0x0000763218117816 */ /* 0x004fe40000000011 */
[----:B------:R-:W-:-:S03]  /*0720*/  PRMT R25, R26, 0x7632, R25 ;  /* 0x000076321a197816 */ /* 0x000fc60000000019 */
[----:B------:R0:W-:Y:S01]  /*0730*/  STG.E.U16 desc[UR6][R28.64], R17 ;  /* 0x000000111c007986 */ /* 0x0001e2000c101506 */
[----:B------:R-:W-:-:S03]  /*0740*/  IADD3 R23, R23, UR4, RZ ;  /* 0x0000000417177c10 */ /* 0x000fc6000fffe0ff */
[----:B------:R0:W-:Y:S04]  /*0750*/  STG.E.U16 desc[UR6][R20.64], R25 ;  /* 0x0000001914007986 */ /* 0x0001e8000c101506 */
[----:B------:R0:W-:Y:S01]  /*0760*/  STG.E.U16 desc[UR6][R18.64], R22 ;  /* 0x0000001612007986 */ /* 0x0001e2000c101506 */
[----:B------:R-:W-:-:S13]  /*0770*/  ISETP.GE.AND P1, PT, R23, UR14, PT ;  /* 0x0000000e17007c0c */ /* 0x000fda000bf26270 */
[----:B0-----:R-:W-:Y:S05]  /*0780*/  @!P1 BRA `(.L_x_54) ;  /* 0xfffffff800c09947 */ /* 0x001fea000383ffff */
[----:B------:R-:W-:Y:S05]  /*0790*/  EXIT ;  /* 0x000000000000794d */ /* 0x000fea0003800000 */
.L_x_55:
        /* <DEDUP_REMOVED lines=14> */
.L_x_1249:


//--------------------- .text._ZN2at6native38_GLOBAL__N__9a469cfd_6_RNN_cu_eca79a6d6kernel17gru_cell_backwardIN3c104HalfEflLi2EEEvNS_4cuda6detail10TensorInfoIT_T1_EESB_SB_SB_SB_SA_SA_ --------------------------
	.section	.text._ZN2at6native38_GLOBAL__N__9a469cfd_6_RNN_cu_eca79a6d6kernel17gru_cell_backwardIN3c104HalfEflLi2EEEvNS_4cuda6detail10TensorInfoIT_T1_EESB_SB_SB_SB_SA_SA_,"ax",@progbits
	.align	128
.text._ZN2at6native38_GLOBAL__N__9a469cfd_6_RNN_cu_eca79a6d6kernel17gru_cell_backwardIN3c104HalfEflLi2EEEvNS_4cuda6detail10TensorInfoIT_T1_EESB_SB_SB_SB_SA_SA_:
        .type           _ZN2at6native38_GLOBAL__N__9a469cfd_6_RNN_cu_eca79a6d6kernel17gru_cell_backwardIN3c104HalfEflLi2EEEvNS_4cuda6detail10TensorInfoIT_T1_EESB_SB_SB_SB_SA_SA_,@function
        .size           _ZN2at6native38_GLOBAL__N__9a469cfd_6_RNN_cu_eca79a6d6kernel17gru_cell_backwardIN3c104HalfEflLi2EEEvNS_4cuda6detail10TensorInfoIT_T1_EESB_SB_SB_SB_SA_SA_,(.L_x_1250 - _ZN2at6native38_GLOBAL__N__9a469cfd_6_RNN_cu_eca79a6d6kernel17gru_cell_backwardIN3c104HalfEflLi2EEEvNS_4cuda6detail10TensorInfoIT_T1_EESB_SB_SB_SB_SA_SA_)
        .other          _ZN2at6native38_GLOBAL__N__9a469cfd_6_RNN_cu_eca79a6d6kernel17gru_cell_backwardIN3c104HalfEflLi2EEEvNS_4cuda6detail10TensorInfoIT_T1_EESB_SB_SB_SB_SA_SA_,@"STO_CUDA_ENTRY STV_DEFAULT"
_ZN2at6native38_GLOBAL__N__9a469cfd_6_RNN_cu_eca79a6d6kernel17gru_cell_backwardIN3c104HalfEflLi2EEEvNS_4cuda6detail10TensorInfoIT_T1_EESB_SB_SB_SB_SA_SA_:
        /* <DEDUP_REMOVED lines=47> */
.L_x_99:
        /* <DEDUP_REMOVED lines=11> */
[----:B------:R-:W-:Y:S05]  /*03a0*/  CALL.REL.NOINC `($__internal_2_$__cuda_sm20_div_s64) ;  /* 0x0000003400787944 */ /* 0x000fea0003c00000 */
[----:B------:R-:W-:Y:S01]  /*03b0*/  IADD3 R11, P0, RZ, -R9, RZ ;  /* 0x80000009ff0b7210 */ /* 0x000fe20007f1e0ff */
[----:B------:R-:W-:Y:S01]  /*03c0*/  IMAD.U32 R14, RZ, RZ, UR12 ;  /* 0x0000000cff0e7e24 */ /* 0x000fe2000f8e00ff */
[----:B------:R-:W-:Y:S01]  /*03d0*/  MOV R6, R5 ;  /* 0x0000000500067202 */ /* 0x000fe20000000f00 */
[----:B------:R-:W-:Y:S01]  /*03e0*/  IMAD.U32 R3, RZ, RZ, UR13 ;  /* 0x0000000dff037e24 */ /* 0x000fe2000f8e00ff */
[-C--:B------:R-:W-:Y:S02]  /*03f0*/  IADD3.X R7, RZ, ~R8.reuse, RZ, P0, !PT ;  /* 0x80000008ff077210 */ /* 0x080fe400007fe4ff */
[----:B------:R-:W-:-:S03]  /*0400*/  LOP3.LUT R9, R9, R8, RZ, 0x3c, !PT ;  /* 0x0000000809097212 */ /* 0x000fc600078e3cff */
[----:B------:R-:W-:Y:S01]  /*0410*/  IMAD R0, R7, R14, RZ ;  /* 0x0000000e07007224 */ /* 0x000fe200078e02ff */
[----:B------:R-:W-:Y:S01]  /*0420*/  LOP3.LUT R8, R9, R8, RZ, 0x3c, !PT ;  /* 0x0000000809087212 */ /* 0x000fe200078e3cff */
[----:B------:R-:W-:-:S03]  /*0430*/  IMAD.MOV.U32 R7, RZ, RZ, R4 ;  /* 0x000000ffff077224 */ /* 0x000fc600078e0004 */
[----:B------:R-:W-:Y:S01]  /*0440*/  LOP3.LUT R9, R9, R8, RZ, 0x3c, !PT ;  /* 0x0000000809097212 */ /* 0x000fe200078e3cff */
[----:B------:R-:W-:-:S04]  /*0450*/  IMAD.WIDE.U32 R6, R11, R14, R6 ;  /* 0x0000000e0b067225 */ /* 0x000fc800078e0006 */
[----:B------:R-:W-:Y:S01]  /*0460*/  IMAD R11, R11, R3, R0 ;  /* 0x000000030b0b7224 */ /* 0x000fe200078e0200 */
[----:B------:R-:W-:-:S03]  /*0470*/  MOV R23, R6 ;  /* 0x0000000600177202 */ /* 0x000fc60000000f00 */
[----:B------:R-:W-:Y:S01]  /*0480*/  IMAD.IADD R18, R7, 0x1, R11 ;  /* 0x0000000107127824 */ /* 0x000fe200078e020b */
[----:B------:R-:W-:Y:S06]  /*0490*/  BRA `(.L_x_59) ;  /* 0x00000000005c7947 */ /* 0x000fec0003800000 */
.L_x_58:
[----:B------:R-:W-:Y:S01]  /*04a0*/  MOV R14, UR5 ;  /* 0x00000005000e7c02 */ /* 0x000fe20008000f00 */
[----:B------:R-:W-:-:S03]  /*04b0*/  IMAD.MOV.U32 R18, RZ, RZ, RZ ;  /* 0x000000ffff127224 */ /* 0x000fc600078e00ff */
        /* <DEDUP_REMOVED lines=21> */
.L_x_59:
[----:B------:R-:W-:Y:S05]  /*0610*/  BSYNC B1 ;  /* 0x0000000000017941 */ /* 0x000fea0003800000 */
.L_x_57:
        /* <DEDUP_REMOVED lines=19> */
[----:B------:R-:W-:Y:S05]  /*0750*/  CALL.REL.NOINC `($__internal_2_$__cuda_sm20_div_s64) ;  /* 0x00000030008c7944 */ /* 0x000fea0003c00000 */
        /* <DEDUP_REMOVED lines=15> */
.L_x_61:
        /* <DEDUP_REMOVED lines=23> */
.L_x_62:
[----:B------:R-:W-:Y:S05]  /*09c0*/  BSYNC B1 ;  /* 0x0000000000017941 */ /* 0x000fea0003800000 */
.L_x_60:
        /* <DEDUP_REMOVED lines=24> */
[----:B------:R-:W-:Y:S05]  /*0b50*/  CALL.REL.NOINC `($__internal_2_$__cuda_sm20_div_s64) ;  /* 0x0000002c008c7944 */ /* 0x000fea0003c00000 */
        /* <DEDUP_REMOVED lines=13> */
.L_x_64:
        /* <DEDUP_REMOVED lines=21> */
.L_x_65:
[----:B------:R-:W-:Y:S05]  /*0d80*/  BSYNC B1 ;  /* 0x0000000000017941 */ /* 0x000fea0003800000 */
.L_x_63:
        /* <DEDUP_REMOVED lines=23> */
[----:B-----5:R-:W-:Y:S05]  /*0f00*/  CALL.REL.NOINC `($__internal_2_$__cuda_sm20_div_s64) ;  /* 0x0000002800a07944 */ /* 0x020fea0003c00000 */
        /* <DEDUP_REMOVED lines=13> */
.L_x_67:
        /* <DEDUP_REMOVED lines=21> */
.L_x_68:
[----:B------:R-:W-:Y:S05]  /*1130*/  BSYNC B1 ;  /* 0x0000000000017941 */ /* 0x000fea0003800000 */
.L_x_66:
        /* <DEDUP_REMOVED lines=37> */
.L_x_70:
        /* <DEDUP_REMOVED lines=21> */
.L_x_71:
[----:B------:R-:W-:Y:S05]  /*14e0*/  BSYNC B1 ;  /* 0x0000000000017941 */ /* 0x000fea0003800000 */
.L_x_69:
        /* <DEDUP_REMOVED lines=34> */
.L_x_73:
        /* <DEDUP_REMOVED lines=22> */
.L_x_74:
[----:B------:R-:W-:Y:S05]  /*1870*/  BSYNC B1 ;  /* 0x0000000000017941 */ /* 0x000fea0003800000 */
.L_x_72:
        /* <DEDUP_REMOVED lines=35> */
.L_x_76:
        /* <DEDUP_REMOVED lines=21> */
.L_x_77:
[----:B------:R-:W-:Y:S05]  /*1c00*/  BSYNC B1 ;  /* 0x0000000000017941 */ /* 0x000fea0003800000 */
.L_x_75:
        /* <DEDUP_REMOVED lines=13> */
[----:B-----5:R-:W-:Y:S01]  /*1ce0*/  HADD2.F32 R24, -RZ, R24.H0_H0 ;  /* 0x20000018ff187230 */ /* 0x020fe20000004100 */
[----:B------:R-:W-:Y:S01]  /*1cf0*/  BSSY B1, `(.L_x_78) ;  /* 0x0000046000017945 */ /* 0x000fe20003800000 */
[----:B------:R-:W-:Y:S02]  /*1d00*/  IMAD.MOV.U32 R10, RZ, RZ, R23 ;  /* 0x000000ffff0a7224 */ /* 0x000fe400078e0017 */
[----:B------:R-:W-:Y:S02]  /*1d10*/  HADD2.F32 R0, -RZ, R26.H0_H0 ;  /* 0x2000001aff007230 */ /* 0x000fe40000004100 */
[----:B------:R-:W-:Y:S01]  /*1d20*/  FADD.FTZ R3, -R24, 1 ;  /* 0x3f80000018037421 */ /* 0x000fe20000010100 */
[----:B------:R-:W-:-:S04]  /*1d30*/  IMAD.WIDE.U32 R10, R14, 0x3, R10 ;  /* 0x000000030e0a7825 */ /* 0x000fc800078e000a */
[----:B------:R-:W-:Y:S01]  /*1d40*/  FFMA.FTZ R9, -R0, R0, 1 ;  /* 0x3f80000000097423 */ /* 0x000fe20000010100 */
[----:B------:R-:W-:Y:S02]  /*1d50*/  IMAD R13, R25, 0x3, RZ ;  /* 0x00000003190d7824 */ /* 0x000fe400078e02ff */
[----:B0-----:R-:W-:-:S03]  /*1d60*/  HADD2.F32 R7, -RZ, R28.H0_H0 ;  /* 0x2000001cff077230 */ /* 0x001fc60000004100 */
[----:B------:R-:W-:Y:S02]  /*1d70*/  IADD3 R18, R11, R13, RZ ;  /* 0x0000000d0b127210 */ /* 0x000fe40007ffe0ff */
[----:B------:R-:W-:Y:S01]  /*1d80*/  FADD.FTZ R7, R7, -R0 ;  /* 0x8000000007077221 */ /* 0x000fe20000010000 */
[----:B--2---:R-:W-:Y:S02]  /*1d90*/  HADD2.F32 R23, -RZ, R12.H0_H0 ;  /* 0x2000000cff177230 */ /* 0x004fe40000004100 */
[----:B---3--:R-:W-:Y:S02]  /*1da0*/  HADD2.F32 R26, -RZ, R6.H0_H0 ;  /* 0x20000006ff1a7230 */ /* 0x008fe40000004100 */
[----:B------:R-:W-:-:S03]  /*1db0*/  IMAD.U32 R6, RZ, RZ, UR8 ;  /* 0x00000008ff067e24 */ /* 0x000fc6000f8e00ff */
[C---:B------:R-:W-:Y:S01]  /*1dc0*/  FMUL.FTZ R2, R26.reuse, R3 ;  /* 0x000000031a027220 */ /* 0x040fe20000410000 */
[----:B------:R-:W-:Y:S01]  /*1dd0*/  FMUL.FTZ R28, R26, R7 ;  /* 0x000000071a1c7220 */ /* 0x000fe20000410000 */
[----:B------:R-:W-:Y:S02]  /*1de0*/  LOP3.LUT R8, R18, R6, RZ, 0xfc, !PT ;  /* 0x0000000612087212 */ /* 0x000fe400078efcff */
[----:B------:R-:W-:Y:S01]  /*1df0*/  FMUL.FTZ R25, R2, R9 ;  /* 0x0000000902197220 */ /* 0x000fe20000410000 */
[----:B------:R-:W-:Y:S01]  /*1e00*/  HADD2.F32 R2, -RZ, R27.H0_H0 ;  /* 0x2000001bff027230 */ /* 0x000fe20000004100 */
[----:B------:R-:W-:Y:S01]  /*1e10*/  ISETP.NE.U32.AND P0, PT, R8, RZ, PT ;  /* 0x000000ff0800720c */ /* 0x000fe20003f05070 */
[----:B------:R-:W-:Y:S01]  /*1e20*/  FADD.FTZ R9, -R23, 1 ;  /* 0x3f80000017097421 */ /* 0x000fe20000010100 */
[----:B------:R-:W-:Y:S02]  /*1e30*/  FMUL.FTZ R28, R28, R3 ;  /* 0x000000031c1c7220 */ /* 0x000fe40000410000 */
[----:B------:R-:W-:-:S04]  /*1e40*/  FMUL.FTZ R2, R25, R2 ;  /* 0x0000000219027220 */ /* 0x000fc80000410000 */
[----:B------:R-:W-:-:S04]  /*1e50*/  FMUL.FTZ R2, R2, R9 ;  /* 0x0000000902027220 */ /* 0x000fc80000410000 */
[----:B------:R-:W-:-:S05]  /*1e60*/  FMUL.FTZ R27, R2, R23 ;  /* 0x00000017021b7220 */ /* 0x000fca0000410000 */
[----:B------:R-:W-:Y:S01]  /*1e70*/  F2FP.F16.F32.PACK_AB R14, RZ, R27 ;  /* 0x0000001bff0e723e */ /* 0x000fe200000000ff */
[----:B------:R-:W-:Y:S06]  /*1e80*/  @!P0 BRA `(.L_x_79) ;  /* 0x0000000000588947 */ /* 0x000fec0003800000 */
[----:B------:R-:W-:Y:S01]  /*1e90*/  ULDC.64 UR52, c[0x0][0x220] ;  /* 0x0000880000347ab9 */ /* 0x000fe20000000a00 */
[----:B------:R-:W-:Y:S01]  /*1ea0*/  IMAD.MOV.U32 R7, RZ, RZ, R10 ;  /* 0x000000ffff077224 */ /* 0x000fe200078e000a */
[----:B------:R-:W-:Y:S01]  /*1eb0*/  MOV R3, UR52 ;  /* 0x0000003400037c02 */ /* 0x000fe20008000f00 */
[----:B------:R-:W-:Y:S01]  /*1ec0*/  IMAD.U32 R2, RZ, RZ, UR53 ;  /* 0x00000035ff027e24 */ /* 0x000fe2000f8e00ff */
[----:B------:R-:W-:Y:S02]  /*1ed0*/  MOV R0, R18 ;  /* 0x0000001200007202 */ /* 0x000fe40000000f00 */
[----:B------:R-:W-:-:S07]  /*1ee0*/  MOV R6, 0x1f00 ;  /* 0x00001f0000067802 */ /* 0x000fce0000000f00 */
[----:B------:R-:W-:Y:S05]  /*1ef0*/  CALL.REL.NOINC `($__internal_2_$__cuda_sm20_div_s64) ;  /* 0x0000001800a47944 */ /* 0x000fea0003c00000 */
        /* <DEDUP_REMOVED lines=15> */
.L_x_79:
        /* <DEDUP_REMOVED lines=22> */
.L_x_80:
[----:B------:R-:W-:Y:S05]  /*2150*/  BSYNC B1 ;  /* 0x0000000000017941 */ /* 0x000fea0003800000 */
.L_x_78:
[----:B------:R-:W-:Y:S02]  /*2160*/  IMAD R12, R2, UR24, RZ ;  /* 0x00000018020c7c24 */ /* 0x000fe4000f8e02ff */
[----:B------:R-:W-:Y:S01]  /*2170*/  FMUL.FTZ R28, R28, R24 ;  /* 0x000000181c1c7220 */ /* 0x000fe20000410000 */
[C---:B------:R-:W-:Y:S01]  /*2180*/  IMAD.WIDE.U32 R2, R7.reuse, UR24, RZ ;  /* 0x0000001807027c25 */ /* 0x040fe2000f8e00ff */
[----:B------:R-:W-:Y:S03]  /*2190*/  BSSY B1, `(.L_x_81) ;  /* 0x0000039000017945 */ /* 0x000fe60003800000 */
[----:B------:R-:W-:Y:S01]  /*21a0*/  IMAD R7, R7, UR25, R12 ;  /* 0x0000001907077c24 */ /* 0x000fe2000f8e020c */
[----:B------:R-:W-:Y:S01]  /*21b0*/  F2FP.F16.F32.PACK_AB R29, RZ, R28 ;  /* 0x0000001cff1d723e */ /* 0x000fe200000000ff */
        /* <DEDUP_REMOVED lines=20> */
[----:B------:R-:W-:Y:S05]  /*2300*/  CALL.REL.NOINC `($__internal_2_$__cuda_sm20_div_s64) ;  /* 0x0000001400a07944 */ /* 0x000fea0003c00000 */
        /* <DEDUP_REMOVED lines=12> */
.L_x_82:
        /* <DEDUP_REMOVED lines=21> */
.L_x_83:
[----:B------:R-:W-:Y:S05]  /*2520*/  BSYNC B1 ;  /* 0x0000000000017941 */ /* 0x000fea0003800000 */
.L_x_81:
        /* <DEDUP_REMOVED lines=14> */
[----:B------:R-:W-:-:S03]  /*2610*/  F2FP.F16.F32.PACK_AB R29, RZ, R25 ;  /* 0x00000019ff1d723e */ /* 0x000fc600000000ff */
        /* <DEDUP_REMOVED lines=13> */
[----:B------:R-:W-:Y:S05]  /*26f0*/  CALL.REL.NOINC `($__internal_2_$__cuda_sm20_div_s64) ;  /* 0x0000001000a47944 */ /* 0x000fea0003c00000 */
        /* <DEDUP_REMOVED lines=11> */
.L_x_85:
        /* <DEDUP_REMOVED lines=21> */
.L_x_86:
[----:B------:R-:W-:Y:S05]  /*2900*/  BSYNC B1 ;  /* 0x0000000000017941 */ /* 0x000fea0003800000 */
.L_x_84:
[----:B------:R-:W-:Y:S01]  /*2910*/  IMAD R7, R2, UR24, RZ ;  /* 0x0000001802077c24 */ /* 0x000fe2000f8e02ff */
[----:B------:R-:W-:Y:S01]  /*2920*/  BSSY B1, `(.L_x_87) ;  /* 0x000003c000017945 */ /* 0x000fe20003800000 */
[----:B------:R-:W-:Y:S01]  /*2930*/  IMAD.WIDE.U32 R2, R0, UR24, RZ ;  /* 0x0000001800027c25 */ /* 0x000fe2000f8e00ff */
[----:B------:R-:W-:-:S03]  /*2940*/  F2FP.F16.F32.PACK_AB R27, RZ, R27 ;  /* 0x0000001bff1b723e */ /* 0x000fc600000000ff */
        /* <DEDUP_REMOVED lines=35> */
.L_x_88:
        /* <DEDUP_REMOVED lines=22> */
.L_x_89:
[----:B------:R-:W-:Y:S05]  /*2ce0*/  BSYNC B1 ;  /* 0x0000000000017941 */ /* 0x000fea0003800000 */
.L_x_87:
        /* <DEDUP_REMOVED lines=37> */
.L_x_91:
        /* <DEDUP_REMOVED lines=21> */
.L_x_92:
[----:B------:R-:W-:Y:S05]  /*3090*/  BSYNC B1 ;  /* 0x0000000000017941 */ /* 0x000fea0003800000 */
.L_x_90:
        /* <DEDUP_REMOVED lines=9> */
[----:B------:R-:W-:Y:S01]  /*3130*/  F2FP.F16.F32.PACK_AB R10, RZ, R10 ;  /* 0x0000000aff0a723e */ /* 0x000fe200000000ff */
        /* <DEDUP_REMOVED lines=13> */
[----:B0-----:R-:W-:Y:S05]  /*3210*/  CALL.REL.NOINC `($__internal_2_$__cuda_sm20_div_s64) ;  /* 0x0000000400dc7944 */ /* 0x001fea0003c00000 */
        /* <DEDUP_REMOVED lines=13> */
.L_x_94:
        /* <DEDUP_REMOVED lines=22> */
.L_x_95:
[----:B------:R-:W-:Y:S05]  /*3450*/  BSYNC B1 ;  /* 0x0000000000017941 */ /* 0x000fea0003800000 */
.L_x_93:
        /* <DEDUP_REMOVED lines=11> */
[----:B------:R-:W-:-:S04]  /*3510*/  F2FP.F16.F32.PACK_AB R10, RZ, R10 ;  /* 0x0000000aff0a723e */ /* 0x000fc800000000ff */
        /* <DEDUP_REMOVED lines=12> */
[----:B------:R-:W-:Y:S05]  /*35e0*/  CALL.REL.NOINC `($__internal_2_$__cuda_sm20_div_s64) ;  /* 0x0000000000e87944 */ /* 0x000fea0003c00000 */
        /* <DEDUP_REMOVED lines=13> */
.L_x_97:
        /* <DEDUP_REMOVED lines=21> */
.L_x_98:
[----:B------:R-:W-:Y:S05]  /*3810*/  BSYNC B1 ;  /* 0x0000000000017941 */ /* 0x000fea0003800000 */
.L_x_96:
        /* <DEDUP_REMOVED lines=22> */
.L_x_56:
[----:B------:R-:W-:Y:S05]  /*3980*/  EXIT ;  /* 0x000000000000794d */ /* 0x000fea0003800000 */
        .weak           $__internal_2_$__cuda_sm20_div_s64
        .type           $__internal_2_$__cuda_sm20_div_s64,@function
        .size           $__internal_2_$__cuda_sm20_div_s64,(.L_x_1250 - $__internal_2_$__cuda_sm20_div_s64)
$__internal_2_$__cuda_sm20_div_s64:
        /* <DEDUP_REMOVED lines=82> */
[----:B------:R-:W-:Y:S06]  /*3eb0*/  RET.REL.NODEC R6 `(_ZN2at6native38_GLOBAL__N__9a469cfd_6_RNN_cu_eca79a6d6kernel17gru_cell_backwardIN3c104HalfEflLi2EEEvNS_4cuda6detail10TensorInfoIT_T1_EESB_SB_SB_SB_SA_SA_) ;  /* 0xffffffc006507950 */ /* 0x000fec0003c3ffff */
.L_x_100:
        /* <DEDUP_REMOVED lines=12> */
.L_x_1250:


//--------------------- .text._ZN2at6native38_GLOBAL__N__9a469cfd_6_RNN_cu_eca79a6d6kernel17gru_cell_backwardIN3c104HalfEflLi1EEEvNS_4cuda6detail10TensorInfoIT_T1_EESB_SB_SB_SB_SA_SA_ --------------------------
	.section	.text._ZN2at6native38_GLOBAL__N__9a469cfd_6_RNN_cu_eca79a6d6kernel17gru_cell_backwardIN3c104HalfEflLi1EEEvNS_4cuda6detail10TensorInfoIT_T1_EESB_SB_SB_SB_SA_SA_,"ax",@progbits
	.align	128
.text._ZN2at6native38_GLOBAL__N__9a469cfd_6_RNN_cu_eca79a6d6kernel17gru_cell_backwardIN3c104HalfEflLi1EEEvNS_4cuda6detail10TensorInfoIT_T1_EESB_SB_SB_SB_SA_SA_:
        .type           _ZN2at6native38_GLOBAL__N__9a469cfd_6_RNN_cu_eca79a6d6kernel17gru_cell_backwardIN3c104HalfEflLi1EEEvNS_4cuda6detail10TensorInfoIT_T1_EESB_SB_SB_SB_SA_SA_,@function
        .size           _ZN2at6native38_GLOBAL__N__9a469cfd_6_RNN_cu_eca79a6d6kernel17gru_cell_backwardIN3c104HalfEflLi1EEEvNS_4cuda6detail10TensorInfoIT_T1_EESB_SB_SB_SB_SA_SA_,(.L_x_1252 - _ZN2at6native38_GLOBAL__N__9a469cfd_6_RNN_cu_eca79a6d6kernel17gru_cell_backwardIN3c104HalfEflLi1EEEvNS_4cuda6detail10TensorInfoIT_T1_EESB_SB_SB_SB_SA_SA_)
        .other          _ZN2at6native38_GLOBAL__N__9a469cfd_6_RNN_cu_eca79a6d6kernel17gru_cell_backwardIN3c104HalfEflLi1EEEvNS_4cuda6detail10TensorInfoIT_T1_EESB_SB_SB_SB_SA_SA_,@"STO_CUDA_ENTRY STV_DEFAULT"
_ZN2at6native38_GLOBAL__N__9a469cfd_6_RNN_cu_eca79a6d6kernel17gru_cell_backwardIN3c104HalfEflLi1EEEvNS_4cuda6detail10TensorInfoIT_T1_EESB_SB_SB_SB_SA_SA_:
        /* <DEDUP_REMOVED lines=53> */
.L_x_105:
[----:B------:R-:W-:Y:S01]  /*0350*/  IMAD.U32 R4, RZ, RZ, UR30 ;  /* 0x0000001eff047e24 */ /* 0x000fe2000f8e00ff */
[----:B------:R-:W-:Y:S04]  /*0360*/  BSSY B1, `(.L_x_102) ;  /* 0x000002b000017945 */ /* 0x000fe80003800000 */
[----:B------:R-:W-:-:S04]  /*0370*/  LOP3.LUT R2, R5, R4, RZ, 0xfc, !PT ;  /* 0x0000000405027212 */ /* 0x000fc800078efcff */
[----:B------:R-:W-:-:S13]  /*0380*/  ISETP.NE.U32.AND P0, PT, R2, RZ, PT ;  /* 0x000000ff0200720c */ /* 0x000fda0003f05070 */
[----:B------:R-:W-:Y:S05]  /*0390*/  @!P0 BRA `(.L_x_103) ;  /* 0x0000000000408947 */ /* 0x000fea0003800000 */
[----:B------:R-:W-:-:S07]  /*03a0*/  MOV R2, 0x3c0 ;  /* 0x000003c000027802 */ /* 0x000fce0000000f00 */
[----:B------:R-:W-:Y:S05]  /*03b0*/  CALL.REL.NOINC `($__internal_3_$__cuda_sm20_div_s64) ;  /* 0x0000000800407944 */ /* 0x000fea0003c00000 */
[----:B------:R-:W-:Y:S01]  /*03c0*/  IADD3 R8, P0, RZ, -R6, RZ ;  /* 0x80000006ff087210 */ /* 0x000fe20007f1e0ff */
[----:B------:R-:W-:Y:S01]  /*03d0*/  IMAD.MOV.U32 R3, RZ, RZ, R5 ;  /* 0x000000ffff037224 */ /* 0x000fe200078e0005 */
[----:B------:R-:W-:Y:S01]  /*03e0*/  MOV R7, UR26 ;  /* 0x0000001a00077c02 */ /* 0x000fe20008000f00 */
[----:B------:R-:W-:Y:S02]  /*03f0*/  IMAD.U32 R4, RZ, RZ, UR27 ;  /* 0x0000001bff047e24 */ /* 0x000fe4000f8e00ff */
[----:B------:R-:W-:-:S04]  /*0400*/  IMAD.X R2, RZ, RZ, ~R9, P0 ;  /* 0x000000ffff027224 */ /* 0x000fc800000e0e09 */
[----:B------:R-:W-:Y:S01]  /*0410*/  IMAD R11, R2, R7, RZ ;  /* 0x00000007020b7224 */ /* 0x000fe200078e02ff */
[----:B------:R-:W-:-:S03]  /*0420*/  MOV R2, R0 ;  /* 0x0000000000027202 */ /* 0x000fc60000000f00 */
[C---:B------:R-:W-:Y:S02]  /*0430*/  IMAD R11, R8.reuse, R4, R11 ;  /* 0x00000004080b7224 */ /* 0x040fe400078e020b */
[----:B------:R-:W-:-:S04]  /*0440*/  IMAD.WIDE.U32 R2, R8, R7, R2 ;  /* 0x0000000708027225 */ /* 0x000fc800078e0002 */
[----:B------:R-:W-:Y:S01]  /*0450*/  IMAD.IADD R11, R3, 0x1, R11 ;  /* 0x00000001030b7824 */ /* 0x000fe200078e020b */
[----:B------:R-:W-:Y:S01]  /*0460*/  MOV R10, R2 ;  /* 0x00000002000a7202 */ /* 0x000fe20000000f00 */
[----:B------:R-:W-:Y:S01]  /*0470*/  IMAD.MOV.U32 R3, RZ, RZ, R9 ;  /* 0x000000ffff037224 */ /* 0x000fe200078e0009 */
[----:B------:R-:W-:Y:S01]  /*0480*/  MOV R2, R6 ;  /* 0x0000000600027202 */ /* 0x000fe20000000f00 */
[----:B------:R-:W-:Y:S06]  /*0490*/  BRA `(.L_x_104) ;  /* 0x00000000005c7947 */ /* 0x000fec0003800000 */
.L_x_103:
        /* <DEDUP_REMOVED lines=23> */
.L_x_104:
[----:B------:R-:W-:Y:S05]  /*0610*/  BSYNC B1 ;  /* 0x0000000000017941 */ /* 0x000fea0003800000 */
.L_x_102:
        /* <DEDUP_REMOVED lines=31> */
[----:B------:R-:W5:Y:S01]  /*0810*/  LDG.E.U16 R20, desc[UR28][R10.64] ;  /* 0x0000001c0a147981 */ /* 0x000f62000c1e1500 */
[----:B------:R-:W-:-:S03]  /*0820*/  IADD3.X R17, R11, UR8, RZ, P0, !PT ;  /* 0x000000080b117c10 */ /* 0x000fc600087fe4ff */
[----:B------:R1:W2:Y:S04]  /*0830*/  LDG.E.U16 R14, desc[UR28][R14.64] ;  /* 0x0000001c0e0e7981 */ /* 0x0002a8000c1e1500 */
        /* <DEDUP_REMOVED lines=10> */
[----:B---3--:R-:W-:Y:S02]  /*08e0*/  HADD2.F32 R4, -RZ, R4.H0_H0 ;  /* 0x20000004ff047230 */ /* 0x008fe40000004100 */
[----:B----4-:R-:W-:-:S03]  /*08f0*/  HADD2.F32 R21, -RZ, R18.H0_H0 ;  /* 0x20000012ff157230 */ /* 0x010fc60000004100 */
[----:B------:R-:W-:Y:S01]  /*0900*/  FADD.FTZ R18, -R4, 1 ;  /* 0x3f80000004127421 */ /* 0x000fe20000010100 */
[----:B-----5:R-:W-:Y:S02]  /*0910*/  HADD2.F32 R20, -RZ, R20.H0_H0 ;  /* 0x20000014ff147230 */ /* 0x020fe40000004100 */
[----:B--2---:R-:W-:-:S03]  /*0920*/  HADD2.F32 R13, -RZ, R14.H0_H0 ;  /* 0x2000000eff0d7230 */ /* 0x004fc60000004100 */
[----:B------:R-:W-:Y:S01]  /*0930*/  FADD.FTZ R20, R20, -R21 ;  /* 0x8000001514147221 */ /* 0x000fe20000010000 */
[----:B------:R-:W-:Y:S01]  /*0940*/  FFMA.FTZ R21, -R21, R21, 1 ;  /* 0x3f80000015157423 */ /* 0x000fe20000010115 */
[C---:B------:R-:W-:Y:S01]  /*0950*/  FMUL.FTZ R12, R13.reuse, R18 ;  /* 0x000000120d0c7220 */ /* 0x040fe20000410000 */
[----:B------:R-:W-:Y:S02]  /*0960*/  HADD2.F32 R9, -RZ, R9.H0_H0 ;  /* 0x20000009ff097230 */ /* 0x000fe40000004100 */
[----:B------:R-:W-:Y:S02]  /*0970*/  HADD2.F32 R7, -RZ, R16.H0_H0 ;  /* 0x20000010ff077230 */ /* 0x000fe40000004100 */
        /* <DEDUP_REMOVED lines=20> */
[----:B------:R-:W-:Y:S02]  /*0ac0*/  F2FP.F16.F32.PACK_AB R18, R3, R18 ;  /* 0x000000120312723e */ /* 0x000fe400000000ff */
[----:B------:R-:W-:Y:S02]  /*0ad0*/  F2FP.F16.F32.PACK_AB R19, R15, R12 ;  /* 0x0000000c0f13723e */ /* 0x000fe400000000ff */
        /* <DEDUP_REMOVED lines=18> */
[----:B------:R-:W-:Y:S02]  /*0c00*/  F2FP.F16.F32.PACK_AB R4, RZ, R4 ;  /* 0x00000004ff04723e */ /* 0x000fe400000000ff */
        /* <DEDUP_REMOVED lines=10> */
.L_x_101:
[----:B------:R-:W-:Y:S05]  /*0cb0*/  EXIT ;  /* 0x000000000000794d */ /* 0x000fea0003800000 */
        .weak           $__internal_3_$__cuda_sm20_div_s64
        .type           $__internal_3_$__cuda_sm20_div_s64,@function
        .size           $__internal_3_$__cuda_sm20_div_s64,(.L_x_1252 - $__internal_3_$__cuda_sm20_div_s64)
$__internal_3_$__cuda_sm20_div_s64:
        /* <DEDUP_REMOVED lines=83> */
[----:B------:R-:W-:Y:S06]  /*11f0*/  RET.REL.NODEC R2 `(_ZN2at6native38_GLOBAL__N__9a469cfd_6_RNN_cu_eca79a6d6kernel17gru_cell_backwardIN3c104HalfEflLi1EEEvNS_4cuda6detail10TensorInfoIT_T1_EESB_SB_SB_SB_SA_SA_) ;  /* 0xffffffec02807950 */ /* 0x000fec0003c3ffff */
.L_x_106:
        /* <DEDUP_REMOVED lines=16> */
.L_x_1252:


//--------------------- .text._ZN2at6native38_GLOBAL__N__9a469cfd_6_RNN_cu_eca79a6d6kernel17gru_cell_backwardIN3c104HalfEfiLi2EEEvNS_4cuda6detail10TensorInfoIT_T1_EESB_SB_SB_SB_SA_SA_ --------------------------
	.section	.text._ZN2at6native38_GLOBAL__N__9a469cfd_6_RNN_cu_eca79a6d6kernel17gru_cell_backwardIN3c104HalfEfiLi2EEEvNS_4cuda6detail10TensorInfoIT_T1_EESB_SB_SB_SB_SA_SA_,"ax",@progbits
	.align	128
.text._ZN2at6native38_GLOBAL__N__9a469cfd_6_RNN_cu_eca79a6d6kernel17gru_cell_backwardIN3c104HalfEfiLi2EEEvNS_4cuda6detail10TensorInfoIT_T1_EESB_SB_SB_SB_SA_SA_:
        .type           _ZN2at6native38_GLOBAL__N__9a469cfd_6_RNN_cu_eca79a6d6kernel17gru_cell_backwardIN3c104HalfEfiLi2EEEvNS_4cuda6detail10TensorInfoIT_T1_EESB_SB_SB_SB_SA_SA_,@function
        .size           _ZN2at6native38_GLOBAL__N__9a469cfd_6_RNN_cu_eca79a6d6kernel17gru_cell_backwardIN3c104HalfEfiLi2EEEvNS_4cuda6detail10TensorInfoIT_T1_EESB_SB_SB_SB_SA_SA_,(.L_x_1254 - _ZN2at6native38_GLOBAL__N__9a469cfd_6_RNN_cu_eca79a6d6kernel17gru_cell_backwardIN3c104HalfEfiLi2EEEvNS_4cuda6detail10TensorInfoIT_T1_EESB_SB_SB_SB_SA_SA_)
        .other          _ZN2at6native38_GLOBAL__N__9a469cfd_6_RNN_cu_eca79a6d6kernel17gru_cell_backwardIN3c104HalfEfiLi2EEEvNS_4cuda6detail10TensorInfoIT_T1_EESB_SB_SB_SB_SA_SA_,@"STO_CUDA_ENTRY STV_DEFAULT"
_ZN2at6native38_GLOBAL__N__9a469cfd_6_RNN_cu_eca79a6d6kernel17gru_cell_backwardIN3c104HalfEfiLi2EEEvNS_4cuda6detail10TensorInfoIT_T1_EESB_SB_SB_SB_SA_SA_:
        /* <DEDUP_REMOVED lines=38> */
.L_x_108:
        /* <DEDUP_REMOVED lines=216> */
[----:B------:R-:W-:Y:S01]  /*0fe0*/  SEL R19, R21, R19, !P6 ;  /* 0x0000001315137207 */ /* 0x000fe20007000000 */
[----:B------:R-:W-:-:S05]  /*0ff0*/  @!P4 VIADD R18, R18, 0x1 ;  /* 0x000000011212c836 */ /* 0x000fca0000000000 */
[----:B------:R-:W-:-:S05]  /*1000*/  @P5 IADD3 R18, R18, 0x1, RZ ;  /* 0x0000000112125810 */ /* 0x000fca0007ffe0ff */
[----:B------:R-:W-:Y:S02]  /*1010*/  @!P1 IMAD.MOV R18, RZ, RZ, -R18 ;  /* 0x000000ffff129224 */ /* 0x000fe400078e0a12 */
[----:B--2---:R-:W-:Y:S02]  /*1020*/  HADD2.F32 R14, -RZ, R22.H0_H0 ;  /* 0x20000016ff0e7230 */ /* 0x004fe40000004100 */
[----:B---3--:R-:W-:-:S05]  /*1030*/  HADD2.F32 R20, -RZ, R25.H0_H0 ;  /* 0x20000019ff147230 */ /* 0x008fca0000004100 */
[----:B------:R-:W-:Y:S01]  /*1040*/  FADD.FTZ R28, -R20, 1 ;  /* 0x3f800000141c7421 */ /* 0x000fe20000010100 */
[----:B----4-:R-:W-:Y:S02]  /*1050*/  HADD2.F32 R25, -RZ, R26.H0_H0 ;  /* 0x2000001aff197230 */ /* 0x010fe40000004100 */
[----:B------:R-:W-:Y:S02]  /*1060*/  HADD2.F32 R23, -RZ, R15.H0_H0 ;  /* 0x2000000fff177230 */ /* 0x000fe40000004100 */
[----:B------:R-:W-:-:S03]  /*1070*/  FFMA.FTZ R15, -R14, R14, 1 ;  /* 0x3f8000000e0f7423 */ /* 0x000fc6000001010e */
[----:B------:R-:W-:-:S04]  /*1080*/  FMUL.FTZ R22, R23, R28 ;  /* 0x0000001c17167220 */ /* 0x000fc80000410000 */
[----:B------:R-:W-:Y:S01]  /*1090*/  FMUL.FTZ R22, R22, R15 ;  /* 0x0000000f16167220 */ /* 0x000fe20000410000 */
[----:B------:R-:W-:-:S05]  /*10a0*/  IADD3 R15, -R17, RZ, RZ ;  /* 0x000000ff110f7210 */ /* 0x000fca0007ffe1ff */
[----:B------:R-:W-:-:S04]  /*10b0*/  IMAD R15, R7, R15, R10 ;  /* 0x0000000f070f7224 */ /* 0x000fc800078e020a */
[----:B------:R-:W-:Y:S02]  /*10c0*/  IMAD R15, R15, UR13, RZ ;  /* 0x0000000d0f0f7c24 */ /* 0x000fe4000f8e02ff */
[----:B------:R-:W-:Y:S02]  /*10d0*/  HADD2.F32 R27, -RZ, R16.H0_H0 ;  /* 0x20000010ff1b7230 */ /* 0x000fe40000004100 */
[----:B------:R-:W-:Y:S02]  /*10e0*/  IMAD R17, R17, UR14, R15 ;  /* 0x0000000e11117c24 */ /* 0x000fe4000f8e020f */
[----:B------:R-:W-:Y:S02]  /*10f0*/  HADD2.F32 R15, -RZ, R24.H0_H0 ;  /* 0x20000018ff0f7230 */ /* 0x000fe40000004100 */
[----:B------:R-:W-:-:S03]  /*1100*/  FMUL.FTZ R27, R22, R27 ;  /* 0x0000001b161b7220 */ /* 0x000fc60000410000 */
[----:B------:R-:W-:Y:S01]  /*1110*/  FADD.FTZ R16, R15, -R14 ;  /* 0x8000000e0f107221 */ /* 0x000fe20000010000 */
[----:B------:R-:W-:-:S04]  /*1120*/  FADD.FTZ R14, -R25, 1 ;  /* 0x3f800000190e7421 */ /* 0x000fc80000010100 */
[----:B------:R-:W-:Y:S01]  /*1130*/  FMUL.FTZ R24, R27, R14 ;  /* 0x0000000e1b187220 */ /* 0x000fe20000410000 */
[----:B------:R-:W-:Y:S01]  /*1140*/  FMUL.FTZ R27, R23, R16 ;  /* 0x00000010171b7220 */ /* 0x000fe20000410000 */
[----:B------:R-:W0:Y:S03]  /*1150*/  LDC.64 R14, c[0x0][0x210] ;  /* 0x00008400ff0e7b82 */ /* 0x000e260000000a00 */
[----:B------:R-:W-:-:S04]  /*1160*/  FMUL.FTZ R27, R27, R28 ;  /* 0x0000001c1b1b7220 */ /* 0x000fc80000410000 */
[----:B------:R-:W-:Y:S02]  /*1170*/  FMUL.FTZ R26, R27, R20 ;  /* 0x000000141b1a7220 */ /* 0x000fe40000410000 */
[----:B------:R-:W1:Y:S01]  /*1180*/  LDC R27, c[0x0][0x2f4] ;  /* 0x0000bd00ff1b7b82 */ /* 0x000e620000000800 */
[----:B------:R-:W-:-:S05]  /*1190*/  IADD3 R28, -R19, RZ, RZ ;  /* 0x000000ff131c7210 */ /* 0x000fca0007ffe1ff */
[----:B------:R-:W-:Y:S02]  /*11a0*/  IMAD R28, R7, R28, R12 ;  /* 0x0000001c071c7224 */ /* 0x000fe400078e020c */
[----:B------:R-:W-:Y:S02]  /*11b0*/  FMUL.FTZ R29, R24, R25 ;  /* 0x00000019181d7220 */ /* 0x000fe40000410000 */
[----:B------:R-:W-:-:S04]  /*11c0*/  IMAD R28, R28, UR13, RZ ;  /* 0x0000000d1c1c7c24 */ /* 0x000fc8000f8e02ff */
[----:B------:R-:W-:Y:S01]  /*11d0*/  IMAD R19, R19, UR14, R28 ;  /* 0x0000000e13137c24 */ /* 0x000fe2000f8e021c */
[----:B------:R-:W-:Y:S02]  /*11e0*/  F2FP.F16.F32.PACK_AB R24, R22, R29 ;  /* 0x0000001d1618723e */ /* 0x000fe400000000ff */
[----:B-1----:R-:W-:-:S04]  /*11f0*/  IABS R28, R27 ;  /* 0x0000001b001c7213 */ /* 0x002fc80000000000 */
[----:B------:R-:W1:Y:S01]  /*1200*/  I2F.RP R29, R28 ;  /* 0x0000001c001d7306 */ /* 0x000e620000209400 */
[----:B0-----:R-:W-:-:S07]  /*1210*/  IMAD.WIDE R16, R17, 0x2, R14 ;  /* 0x0000000211107825 */ /* 0x001fce00078e020e */
[----:B-1----:R-:W0:Y:S01]  /*1220*/  MUFU.RCP R29, R29 ;  /* 0x0000001d001d7308 */ /* 0x002e220000001000 */
[----:B------:R1:W-:Y:S01]  /*1230*/  STG.E.U16 desc[UR6][R16.64], R24 ;  /* 0x0000001810007986 */ /* 0x0003e2000c101506 */
[----:B------:R-:W-:Y:S01]  /*1240*/  F2FP.F16.F32.PACK_AB R26, RZ, R26 ;  /* 0x0000001aff1a723e */ /* 0x000fe200000000ff */
[----:B-1----:R-:W-:Y:S01]  /*1250*/  IMAD.WIDE R16, R19, 0x2, R14 ;  /* 0x0000000213107825 */ /* 0x002fe200078e020e */
[----:B0-----:R-:W-:-:S04]  /*1260*/  IADD3 R19, R29, 0xffffffe, RZ ;  /* 0x0ffffffe1d137810 */ /* 0x001fc80007ffe0ff */
[----:B------:R0:W-:Y:S02]  /*1270*/  STG.E.U16 desc[UR6][R16.64], R26 ;  /* 0x0000001a10007986 */ /* 0x0001e4000c101506 */
[----:B------:R-:W1:Y:S01]  /*1280*/  F2I.FTZ.U32.TRUNC.NTZ R19, R19 ;  /* 0x0000001300137305 */ /* 0x000e62000021f000 */
[----:B0-----:R-:W-:-:S04]  /*1290*/  SEL R17, R21, R18, !P6 ;  /* 0x0000001215117207 */ /* 0x001fc80007000000 */
[----:B------:R-:W-:Y:S02]  /*12a0*/  IADD3 R16, -R17, RZ, RZ ;  /* 0x000000ff11107210 */ /* 0x000fe40007ffe1ff */
[----:B-1----:R-:W-:-:S03]  /*12b0*/  IADD3 R21, RZ, -R19, RZ ;  /* 0x80000013ff157210 */ /* 0x002fc60007ffe0ff */
[----:B------:R-:W-:Y:S02]  /*12c0*/  IMAD R7, R7, R16, R8 ;  /* 0x0000001007077224 */ /* 0x000fe400078e0208 */
[----:B------:R-:W-:Y:S02]  /*12d0*/  IMAD.MOV.U32 R18, RZ, RZ, RZ ;  /* 0x000000ffff127224 */ /* 0x000fe400078e00ff */
[----:B------:R-:W-:Y:S02]  /*12e0*/  IMAD R16, R7, UR13, RZ ;  /* 0x0000000d07107c24 */ /* 0x000fe4000f8e02ff */
[----:B------:R-:W-:-:S04]  /*12f0*/  IMAD R7, R21, R28, RZ ;  /* 0x0000001c15077224 */ /* 0x000fc800078e02ff */
[----:B------:R-:W-:Y:S02]  /*1300*/  IMAD.HI.U32 R18, R19, R7, R18 ;  /* 0x0000000713127227 */ /* 0x000fe400078e0012 */
[----:B------:R-:W0:Y:S02]  /*1310*/  LDC R7, c[0x0][0x4a4] ;  /* 0x00012900ff077b82 */ /* 0x000e240000000800 */
[----:B------:R-:W-:Y:S02]  /*1320*/  IMAD R17, R17, UR14, R16 ;  /* 0x0000000e11117c24 */ /* 0x000fe4000f8e0210 */
[----:B------:R-:W-:-:S04]  /*1330*/  IMAD.HI.U32 R16, R18, R11, RZ ;  /* 0x0000000b12107227 */ /* 0x000fc800078e00ff */
[----:B------:R-:W-:Y:S01]  /*1340*/  IMAD.WIDE R14, R17, 0x2, R14 ;  /* 0x00000002110e7825 */ /* 0x000fe200078e020e */
[----:B------:R-:W-:-:S03]  /*1350*/  IADD3 R19, -R16, RZ, RZ ;  /* 0x000000ff10137210 */ /* 0x000fc60007ffe1ff */
        /* <DEDUP_REMOVED lines=17> */
[----:B------:R-:W-:Y:S01]  /*1470*/  ISETP.GE.AND P3, PT, R11, RZ, PT ;  /* 0x000000ff0b00720c */ /* 0x000fe20003f66270 */
[----:B------:R-:W-:Y:S01]  /*1480*/  @!P4 VIADD R16, R16, 0x1 ;  /* 0x000000011010c836 */ /* 0x000fe20000000000 */
[----:B------:R-:W-:Y:S02]  /*1490*/  @!P1 IADD3 R13, R13, -R28, RZ ;  /* 0x8000001c0d0d9210 */ /* 0x000fe40007ffe0ff */
[----:B0-----:R-:W-:-:S03]  /*14a0*/  IADD3 R23, R21, 0xffffffe, RZ ;  /* 0x0ffffffe15177810 */ /* 0x001fc60007ffe0ff */
[----:B------:R-:W-:Y:S01]  /*14b0*/  @P2 VIADD R16, R16, 0x1 ;  /* 0x0000000110102836 */ /* 0x000fe20000000000 */
[-C--:B------:R-:W-:Y:S01]  /*14c0*/  @!P6 IADD3 R19, R19, -R28.reuse, RZ ;  /* 0x8000001c1313e210 */ /* 0x080fe20007ffe0ff */
[----:B------:R-:W0:Y:S01]  /*14d0*/  F2I.FTZ.U32.TRUNC.NTZ R11, R23 ;  /* 0x00000017000b7305 */ /* 0x000e22000021f000 */
[-C--:B------:R-:W-:Y:S02]  /*14e0*/  ISETP.GE.U32.AND P4, PT, R13, R28.reuse, PT ;  /* 0x0000001c0d00720c */ /* 0x080fe40003f86070 */
[----:B------:R-:W-:Y:S02]  /*14f0*/  ISETP.GE.U32.AND P5, PT, R19, R28, PT ;  /* 0x0000001c1300720c */ /* 0x000fe40003fa6070 */
[-C--:B------:R-:W-:Y:S02]  /*1500*/  LOP3.LUT R13, R12, R27.reuse, RZ, 0x3c, !PT ;  /* 0x0000001b0c0d7212 */ /* 0x080fe400078e3cff */
[----:B------:R-:W-:Y:S02]  /*1510*/  ISETP.NE.AND P2, PT, R27, RZ, PT ;  /* 0x000000ff1b00720c */ /* 0x000fe40003f45270 */
[----:B------:R-:W-:-:S02]  /*1520*/  LOP3.LUT R19, RZ, R27, RZ, 0x33, !PT ;  /* 0x0000001bff137212 */ /* 0x000fc400078e33ff */
[----:B------:R-:W-:Y:S02]  /*1530*/  @!P3 IADD3 R16, -R16, RZ, RZ ;  /* 0x000000ff1010b210 */ /* 0x000fe40007ffe1ff */
[----:B------:R-:W-:Y:S02]  /*1540*/  ISETP.GE.AND P3, PT, R13, RZ, PT ;  /* 0x000000ff0d00720c */ /* 0x000fe40003f66270 */
[----:B------:R-:W-:Y:S02]  /*1550*/  SEL R13, R19, R16, !P2 ;  /* 0x00000010130d7207 */ /* 0x000fe40005000000 */
[----:B0-----:R-:W-:Y:S02]  /*1560*/  IADD3 R28, RZ, -R11, RZ ;  /* 0x8000000bff1c7210 */ /* 0x001fe40007ffe0ff */
[----:B------:R-:W-:Y:S02]  /*1570*/  IADD3 R16, -R13, RZ, RZ ;  /* 0x000000ff0d107210 */ /* 0x000fe40007ffe1ff */
[----:B------:R-:W-:Y:S01]  /*1580*/  LOP3.LUT R21, R8, R27, RZ, 0x3c, !PT ;  /* 0x0000001b08157212 */ /* 0x000fe200078e3cff */
[----:B------:R-:W-:-:S02]  /*1590*/  @!P6 VIADD R17, R17, 0x1 ;  /* 0x000000011111e836 */ /* 0x000fc40000000000 */
        /* <DEDUP_REMOVED lines=46> */
[----:B------:R-:W-:Y:S01]  /*1880*/  F2FP.F16.F32.PACK_AB R22, RZ, R22 ;  /* 0x00000016ff16723e */ /* 0x000fe200000000ff */
[----:B------:R-:W-:Y:S01]  /*1890*/  IMAD.WIDE R10, R19, 0x2, R10 ;  /* 0x00000002130a7825 */ /* 0x000fe200078e020a */
[----:B------:R-:W-:Y:S01]  /*18a0*/  F2FP.F16.F32.PACK_AB R20, RZ, R20 ;  /* 0x00000014ff14723e */ /* 0x000fe200000000ff */
        /* <DEDUP_REMOVED lines=10> */
.L_x_107:
[----:B------:R-:W-:Y:S05]  /*1950*/  EXIT ;  /* 0x000000000000794d */ /* 0x000fea0003800000 */
.L_x_109:
        /* <DEDUP_REMOVED lines=10> */
.L_x_1254:


//--------------------- .text._ZN2at6native38_GLOBAL__N__9a469cfd_6_RNN_cu_eca79a6d6kernel17gru_cell_backwardIN3c104HalfEfiLi1EEEvNS_4cuda6detail10TensorInfoIT_T1_EESB_SB_SB_SB_SA_SA_ --------------------------
	.section	.text._ZN2at6native38_GLOBAL__N__9a469cfd_6_RNN_cu_eca79a6d6kernel17gru_cell_backwardIN3c104HalfEfiLi1EEEvNS_4cuda6detail10TensorInfoIT_T1_EESB_SB_SB_SB_SA_SA_,"ax",@progbits
	.align	128
.text._ZN2at6native38_GLOBAL__N__9a469cfd_6_RNN_cu_eca79a6d6kernel17gru_cell_backwardIN3c104HalfEfiLi1EEEvNS_4cuda6detail10TensorInfoIT_T1_EESB_SB_SB_SB_SA_SA_:
        .type           _ZN2at6native38_GLOBAL__N__9a469cfd_6_RNN_cu_eca79a6d6kernel17gru_cell_backwardIN3c104HalfEfiLi1EEEvNS_4cuda6detail10TensorInfoIT_T1_EESB_SB_SB_SB_SA_SA_,@function
        .size           _ZN2at6native38_GLOBAL__N__9a469cfd_6_RNN_cu_eca79a6d6kernel17gru_cell_backwardIN3c104HalfEfiLi1EEEvNS_4cuda6detail10TensorInfoIT_T1_EESB_SB_SB_SB_SA_SA_,(.L_x_1255 - _ZN2at6native38_GLOBAL__N__9a469cfd_6_RNN_cu_eca79a6d6kernel17gru_cell_backwardIN3c104HalfEfiLi1EEEvNS_4cuda6detail10TensorInfoIT_T1_EESB_SB_SB_SB_SA_SA_)
        .other          _ZN2at6native38_GLOBAL__N__9a469cfd_6_RNN_cu_eca79a6d6kernel17gru_cell_backwardIN3c104HalfEfiLi1EEEvNS_4cuda6detail10TensorInfoIT_T1_EESB_SB_SB_SB_SA_SA_,@"STO_CUDA_ENTRY STV_DEFAULT"
_ZN2at6native38_GLOBAL__N__9a469cfd_6_RNN_cu_eca79a6d6kernel17gru_cell_backwardIN3c104HalfEfiLi1EEEvNS_4cuda6detail10TensorInfoIT_T1_EESB_SB_SB_SB_SA_SA_:
        /* <DEDUP_REMOVED lines=41> */
.L_x_110:
        /* <DEDUP_REMOVED lines=31> */
[----:B------:R-:W-:Y:S02]  /*0480*/  IMAD R27, R5, R24, R28 ;  /* 0x00000018051b7224 */ /* 0x000fe400078e021c */
[----:B---3--:R-:W-:Y:S02]  /*0490*/  HADD2.F32 R22, -RZ, R22.H0_H0 ;  /* 0x20000016ff167230 */ /* 0x008fe40000004100 */
[----:B----4-:R-:W-:-:S03]  /*04a0*/  HADD2.F32 R21, -RZ, R25.H0_H0 ;  /* 0x20000019ff157230 */ /* 0x010fc60000004100 */
[----:B------:R-:W-:Y:S01]  /*04b0*/  FADD.FTZ R20, -R22, 1 ;  /* 0x3f80000016147421 */ /* 0x000fe20000010100 */
[----:B-----5:R-:W-:-:S05]  /*04c0*/  HADD2.F32 R29, -RZ, R29.H0_H0 ;  /* 0x2000001dff1d7230 */ /* 0x020fca0000004100 */
[----:B------:R-:W-:Y:S01]  /*04d0*/  FADD.FTZ R29, R29, -R21 ;  /* 0x800000151d1d7221 */ /* 0x000fe20000010000 */
[----:B------:R-:W-:Y:S01]  /*04e0*/  FFMA.FTZ R21, -R21, R21, 1 ;  /* 0x3f80000015157423 */ /* 0x000fe20000010115 */
[----:B--2---:R-:W-:Y:S02]  /*04f0*/  HADD2.F32 R26, -RZ, R26.H0_H0 ;  /* 0x2000001aff1a7230 */ /* 0x004fe40000004100 */
[----:B------:R-:W-:Y:S02]  /*0500*/  HADD2.F32 R18, -RZ, R18.H0_H0 ;  /* 0x20000012ff127230 */ /* 0x000fe40000004100 */
[----:B------:R-:W-:-:S05]  /*0510*/  HADD2.F32 R25, -RZ, R16.H0_H0 ;  /* 0x20000010ff197230 */ /* 0x000fca0000004100 */
        /* <DEDUP_REMOVED lines=12> */
[----:B------:R-:W-:Y:S02]  /*05e0*/  F2FP.F16.F32.PACK_AB R24, R24, R17 ;  /* 0x000000111818723e */ /* 0x000fe400000000ff */
[----:B------:R-:W0:Y:S01]  /*05f0*/  LDC.64 R16, c[0x0][0x2e8] ;  /* 0x0000ba00ff107b82 */ /* 0x000e220000000a00 */
[----:B------:R-:W-:Y:S02]  /*0600*/  F2FP.F16.F32.PACK_AB R26, R26, R19 ;  /* 0x000000131a1a723e */ /* 0x000fe400000000ff */
        /* <DEDUP_REMOVED lines=13> */
[----:B------:R-:W-:Y:S01]  /*06e0*/  F2FP.F16.F32.PACK_AB R22, RZ, R22 ;  /* 0x00000016ff16723e */ /* 0x000fe200000000ff */
        /* <DEDUP_REMOVED lines=11> */
.L_x_111:
        /* <DEDUP_REMOVED lines=14> */
.L_x_1255:


//--------------------- .text._ZN2at6native38_GLOBAL__N__9a469cfd_6_RNN_cu_eca79a6d6kernel17gru_cell_backwardIfflLi2EEEvNS_4cuda6detail10TensorInfoIT_T1_EES9_S9_S9_S9_S8_S8_ --------------------------
	.section	.text._ZN2at6native38_GLOBAL__N__9a469cfd_6_RNN_cu_eca79a6d6kernel17gru_cell_backwardIfflLi2EEEvNS_4cuda6detail10TensorInfoIT_T1_EES9_S9_S9_S9_S8_S8_,"ax",@progbits
	.align	128
.text._ZN2at6native38_GLOBAL__N__9a469cfd_6_RNN_cu_eca79a6d6kernel17gru_cell_backwardIfflLi2EEEvNS_4cuda6detail10TensorInfoIT_T1_EES9_S9_S9_S9_S8_S8_:
        .type           _ZN2at6native38_GLOBAL__N__9a469cfd_6_RNN_cu_eca79a6d6kernel17gru_cell_backwardIfflLi2EEEvNS_4cuda6detail10TensorInfoIT_T1_EES9_S9_S9_S9_S8_S8_,@function
        .size           _ZN2at6native38_GLOBAL__N__9a469cfd_6_RNN_cu_eca79a6d6kernel17gru_cell_backwardIfflLi2EEEvNS_4cuda6detail10TensorInfoIT_T1_EES9_S9_S9_S9_S8_S8_,(.L_x_1256 - _ZN2at6native38_GLOBAL__N__9a469cfd_6_RNN_cu_eca79a6d6kernel17gru_cell_backwardIfflLi2EEEvNS_4cuda6detail10TensorInfoIT_T1_EES9_S9_S9_S9_S8_S8_)
        .other          _ZN2at6native38_GLOBAL__N__9a469cfd_6_RNN_cu_eca79a6d6kernel17gru_cell_backwardIfflLi2EEEvNS_4cuda6detail10TensorInfoIT_T1_EES9_S9_S9_S9_S8_S8_,@"STO_CUDA_ENTRY STV_DEFAULT"
_ZN2at6native38_GLOBAL__N__9a469cfd_6_RNN_cu_eca79a6d6kernel17gru_cell_backwardIfflLi2EEEvNS_4cuda6detail10TensorInfoIT_T1_EES9_S9_S9_S9_S8_S8_:
        /* <DEDUP_REMOVED lines=45> */
[----:B------:R-:W-:-:S05]  /*02d0*/  ULDC.64 UR50, c[0x0][0x7c8] ;  /* 0x0001f20000327ab9 */ /* 0x000fca0000000a00 */
.L_x_155:
        /* <DEDUP_REMOVED lines=9> */
[----:B------:R-:W-:Y:S02]  /*0370*/  MOV R0, R4 ;  /* 0x0000000400007202 */ /* 0x000fe40000000f00 */
[----:B------:R-:W-:-:S07]  /*0380*/  MOV R6, 0x3a0 ;  /* 0x000003a000067802 */ /* 0x000fce0000000f00 */
[----:B0-----:R-:W-:Y:S05]  /*0390*/  CALL.REL.NOINC `($__internal_4_$__cuda_sm20_div_s64) ;  /* 0x0000003400347944 */ /* 0x001fea0003c00000 */
        /* <DEDUP_REMOVED lines=11> */
[----:B------:R-:W-:-:S05]  /*0450*/  IMAD R7, R11, R3, R0 ;  /* 0x000000030b077224 */ /* 0x000fca00078e0200 */
[----:B------:R-:W-:Y:S01]  /*0460*/  IADD3 R18, R23, R7, RZ ;  /* 0x0000000717127210 */ /* 0x000fe20007ffe0ff */
[----:B------:R-:W-:Y:S06]  /*0470*/  BRA `(.L_x_115) ;  /* 0x00000000005c7947 */ /* 0x000fec0003800000 */
.L_x_114:
[----:B------:R-:W-:Y:S01]  /*0480*/  IMAD.U32 R14, RZ, RZ, UR5 ;  /* 0x00000005ff0e7e24 */ /* 0x000fe2000f8e00ff */
[----:B------:R-:W-:-:S03]  /*0490*/  MOV R18, RZ ;  /* 0x000000ff00127202 */ /* 0x000fc60000000f00 */
[----:B------:R-:W1:Y:S01]  /*04a0*/  I2F.U32.RP R0, R14 ;  /* 0x0000000e00007306 */ /* 0x000e620000209000 */
[----:B------:R-:W-:-:S07]  /*04b0*/  ISETP.NE.U32.AND P2, PT, R14, RZ, PT ;  /* 0x000000ff0e00720c */ /* 0x000fce0003f45070 */
[----:B-1----:R-:W1:Y:S02]  /*04c0*/  MUFU.RCP R0, R0 ;  /* 0x0000000000007308 */ /* 0x002e640000001000 */
[----:B-1----:R-:W-:-:S06]  /*04d0*/  IADD3 R6, R0, 0xffffffe, RZ ;  /* 0x0ffffffe00067810 */ /* 0x002fcc0007ffe0ff */
[----:B------:R1:W2:Y:S02]  /*04e0*/  F2I.FTZ.U32.TRUNC.NTZ R7, R6 ;  /* 0x0000000600077305 */ /* 0x0002a4000021f000 */
[----:B-1----:R-:W-:Y:S01]  /*04f0*/  HFMA2.MMA R6, -RZ, RZ, 0, 0 ;  /* 0x00000000ff067435 */ /* 0x002fe200000001ff */
[----:B--2---:R-:W-:-:S04]  /*0500*/  IMAD R2, R7, R14, RZ ;  /* 0x0000000e07027224 */ /* 0x004fc800078e02ff */
[----:B------:R-:W-:-:S05]  /*0510*/  IMAD.MOV R9, RZ, RZ, -R2 ;  /* 0x000000ffff097224 */ /* 0x000fca00078e0a02 */
[----:B------:R-:W-:-:S04]  /*0520*/  IMAD.HI.U32 R2, R7, R9, R6 ;  /* 0x0000000907027227 */ /* 0x000fc800078e0006 */
[----:B------:R-:W-:Y:S02]  /*0530*/  IMAD.MOV.U32 R9, RZ, RZ, RZ ;  /* 0x000000ffff097224 */ /* 0x000fe400078e00ff */
        /* <DEDUP_REMOVED lines=11> */
.L_x_115:
[----:B------:R-:W-:Y:S05]  /*05f0*/  BSYNC B1 ;  /* 0x0000000000017941 */ /* 0x000fea0003800000 */
.L_x_113:
[-C--:B------:R-:W-:Y:S01]  /*0600*/  IMAD R0, R9, R14.reuse, RZ ;  /* 0x0000000e09007224 */ /* 0x080fe200078e02ff */
[----:B------:R-:W-:Y:S01]  /*0610*/  BSSY B1, `(.L_x_116) ;  /* 0x0000038000017945 */ /* 0x000fe20003800000 */
[----:B------:R-:W-:-:S04]  /*0620*/  IMAD.WIDE.U32 R14, R8, R14, RZ ;  /* 0x0000000e080e7225 */ /* 0x000fc800078e00ff */
[----:B------:R-:W-:Y:S02]  /*0630*/  IMAD R3, R8, R3, R0 ;  /* 0x0000000308037224 */ /* 0x000fe400078e0200 */
[----:B------:R-:W-:-:S03]  /*0640*/  IMAD.MOV.U32 R23, RZ, RZ, R18 ;  /* 0x000000ffff177224 */ /* 0x000fc600078e0012 */
[----:B------:R-:W-:Y:S01]  /*0650*/  IADD3 R26, R15, R3, RZ ;  /* 0x000000030f1a7210 */ /* 0x000fe20007ffe0ff */
[----:B------:R-:W-:Y:S01]  /*0660*/  IMAD.WIDE.U32 R10, R14, 0x5, R22 ;  /* 0x000000050e0a7825 */ /* 0x000fe200078e0016 */
[----:B------:R-:W-:-:S03]  /*0670*/  MOV R3, UR6 ;  /* 0x0000000600037c02 */ /* 0x000fc60008000f00 */
        /* <DEDUP_REMOVED lines=26> */
.L_x_117:
[----:B------:R-:W-:-:S04]  /*0820*/  MOV R2, UR7 ;  /* 0x0000000700027c02 */ /* 0x000fc80008000f00 */
[----:B------:R-:W1:Y:S01]  /*0830*/  I2F.U32.RP R8, R2 ;  /* 0x0000000200087306 */ /* 0x000e620000209000 */
[----:B------:R-:W-:-:S07]  /*0840*/  ISETP.NE.U32.AND P2, PT, R2, RZ, PT ;  /* 0x000000ff0200720c */ /* 0x000fce0003f45070 */
[----:B-1----:R-:W1:Y:S02]  /*0850*/  MUFU.RCP R8, R8 ;  /* 0x0000000800087308 */ /* 0x002e640000001000 */
[----:B-1----:R-:W-:-:S06]  /*0860*/  VIADD R6, R8, 0xffffffe ;  /* 0x0ffffffe08067836 */ /* 0x002fcc0000000000 */
[----:B------:R1:W2:Y:S02]  /*0870*/  F2I.FTZ.U32.TRUNC.NTZ R7, R6 ;  /* 0x0000000600077305 */ /* 0x0002a4000021f000 */
[----:B-1----:R-:W-:Y:S02]  /*0880*/  IMAD.MOV.U32 R6, RZ, RZ, RZ ;  /* 0x000000ffff067224 */ /* 0x002fe400078e00ff */
[----:B--2---:R-:W-:-:S05]  /*0890*/  IMAD R9, R7, R2, RZ ;  /* 0x0000000207097224 */ /* 0x004fca00078e02ff */
[----:B------:R-:W-:-:S05]  /*08a0*/  IADD3 R9, -R9, RZ, RZ ;  /* 0x000000ff09097210 */ /* 0x000fca0007ffe1ff */
        /* <DEDUP_REMOVED lines=12> */
[----:B------:R-:W-:Y:S01]  /*0970*/  IMAD R12, R2, R9, R10 ;  /* 0x00000009020c7224 */ /* 0x000fe200078e020a */
[----:B------:R-:W-:-:S11]  /*0980*/  HFMA2.MMA R9, -RZ, RZ, 0, 0 ;  /* 0x00000000ff097435 */ /* 0x000fd600000001ff */
.L_x_118:
[----:B------:R-:W-:Y:S05]  /*0990*/  BSYNC B1 ;  /* 0x0000000000017941 */ /* 0x000fea0003800000 */
.L_x_116:
        /* <DEDUP_REMOVED lines=10> */
[----:B------:R1:W5:Y:S01]  /*0a40*/  LDG.E R25, desc[UR60][R8.64] ;  /* 0x0000003c08197981 */ /* 0x000362000c1e1900 */
[----:B------:R-:W-:Y:S01]  /*0a50*/  IADD3 R10, P0, R10, UR12, RZ ;  /* 0x0000000c0a0a7c10 */ /* 0x000fe2000ff1e0ff */
[----:B------:R-:W-:Y:S03]  /*0a60*/  BSSY B1, `(.L_x_119) ;  /* 0x000002e000017945 */ /* 0x000fe60003800000 */
[----:B------:R-:W-:-:S04]  /*0a70*/  IADD3.X R11, R0, UR13, RZ, P0, !PT ;  /* 0x0000000d000b7c10 */ /* 0x000fc800087fe4ff */
[----:B------:R-:W-:-:S04]  /*0a80*/  LOP3.LUT R0, R11, R3, RZ, 0xfc, !PT ;  /* 0x000000030b007212 */ /* 0x000fc800078efcff */
[----:B------:R-:W-:-:S13]  /*0a90*/  ISETP.NE.U32.AND P0, PT, R0, RZ, PT ;  /* 0x000000ff0000720c */ /* 0x000fda0003f05070 */
[----:B-1----:R-:W-:Y:S05]  /*0aa0*/  @!P0 BRA `(.L_x_120) ;  /* 0x0000000000508947 */ /* 0x002fea0003800000 */
[----:B------:R-:W-:Y:S01]  /*0ab0*/  ULDC.64 UR52, c[0x0][0x8a0] ;  /* 0x0002280000347ab9 */ /* 0x000fe20000000a00 */
[----:B------:R-:W-:Y:S01]  /*0ac0*/  IMAD.MOV.U32 R7, RZ, RZ, R10 ;  /* 0x000000ffff077224 */ /* 0x000fe200078e000a */
[----:B------:R-:W-:Y:S01]  /*0ad0*/  MOV R3, UR52 ;  /* 0x0000003400037c02 */ /* 0x000fe20008000f00 */
[----:B------:R-:W-:Y:S01]  /*0ae0*/  IMAD.U32 R2, RZ, RZ, UR53 ;  /* 0x00000035ff027e24 */ /* 0x000fe2000f8e00ff */
[----:B------:R-:W-:Y:S02]  /*0af0*/  MOV R0, R11 ;  /* 0x0000000b00007202 */ /* 0x000fe40000000f00 */
[----:B------:R-:W-:-:S07]  /*0b00*/  MOV R6, 0xb20 ;  /* 0x00000b2000067802 */ /* 0x000fce0000000f00 */
[----:B0----5:R-:W-:Y:S05]  /*0b10*/  CALL.REL.NOINC `($__internal_4_$__cuda_sm20_div_s64) ;  /* 0x0000002c00547944 */ /* 0x021fea0003c00000 */
[----:B------:R-:W-:Y:S01]  /*0b20*/  IADD3 R13, P0, RZ, -R9, RZ ;  /* 0x80000009ff0d7210 */ /* 0x000fe20007f1e0ff */
[----:B------:R-:W-:Y:S01]  /*0b30*/  IMAD.U32 R2, RZ, RZ, UR14 ;  /* 0x0000000eff027e24 */ /* 0x000fe2000f8e00ff */
[-C--:B------:R-:W-:Y:S01]  /*0b40*/  LOP3.LUT R9, R9, R8.reuse, RZ, 0x3c, !PT ;  /* 0x0000000809097212 */ /* 0x080fe200078e3cff */
[----:B------:R-:W-:Y:S01]  /*0b50*/  IMAD.U32 R3, RZ, RZ, UR15 ;  /* 0x0000000fff037e24 */ /* 0x000fe2000f8e00ff */
[-C--:B------:R-:W-:Y:S02]  /*0b60*/  IADD3.X R7, RZ, ~R8.reuse, RZ, P0, !PT ;  /* 0x80000008ff077210 */ /* 0x080fe400007fe4ff */
[----:B------:R-:W-:-:S03]  /*0b70*/  LOP3.LUT R8, R9, R8, RZ, 0x3c, !PT ;  /* 0x0000000809087212 */ /* 0x000fc600078e3cff */
[----:B------:R-:W-:Y:S01]  /*0b80*/  IMAD R0, R7, R2, RZ ;  /* 0x0000000207007224 */ /* 0x000fe200078e02ff */
[----:B------:R-:W-:Y:S01]  /*0b90*/  LOP3.LUT R9, R9, R8, RZ, 0x3c, !PT ;  /* 0x0000000809097212 */ /* 0x000fe200078e3cff */
[----:B------:R-:W-:-:S04]  /*0ba0*/  IMAD.WIDE.U32 R6, R13, R2, R10 ;  /* 0x000000020d067225 */ /* 0x000fc800078e000a */
[----:B------:R-:W-:Y:S01]  /*0bb0*/  IMAD R13, R13, R3, R0 ;  /* 0x000000030d0d7224 */ /* 0x000fe200078e0200 */
[----:B------:R-:W-:-:S03]  /*0bc0*/  MOV R0, R6 ;  /* 0x0000000600007202 */ /* 0x000fc60000000f00 */
[----:B------:R-:W-:Y:S01]  /*0bd0*/  IMAD.IADD R6, R13, 0x1, R7 ;  /* 0x000000010d067824 */ /* 0x000fe200078e0207 */
[----:B------:R-:W-:Y:S06]  /*0be0*/  BRA `(.L_x_121) ;  /* 0x0000000000547947 */ /* 0x000fec0003800000 */
.L_x_120:
[----:B------:R-:W1:Y:S01]  /*0bf0*/  I2F.U32.RP R0, R2 ;  /* 0x0000000200007306 */ /* 0x000e620000209000 */
[----:B------:R-:W-:-:S07]  /*0c00*/  ISETP.NE.U32.AND P2, PT, R2, RZ, PT ;  /* 0x000000ff0200720c */ /* 0x000fce0003f45070 */
[----:B-1----:R-:W1:Y:S02]  /*0c10*/  MUFU.RCP R0, R0 ;  /* 0x0000000000007308 */ /* 0x002e640000001000 */
[----:B-1----:R-:W-:-:S06]  /*0c20*/  IADD3 R6, R0, 0xffffffe, RZ ;  /* 0x0ffffffe00067810 */ /* 0x002fcc0007ffe0ff */
[----:B------:R1:W2:Y:S02]  /*0c30*/  F2I.FTZ.U32.TRUNC.NTZ R7, R6 ;  /* 0x0000000600077305 */ /* 0x0002a4000021f000 */
[----:B-1----:R-:W-:Y:S01]  /*0c40*/  HFMA2.MMA R6, -RZ, RZ, 0, 0 ;  /* 0x00000000ff067435 */ /* 0x002fe200000001ff */
[----:B--2---:R-:W-:-:S04]  /*0c50*/  IMAD.MOV R9, RZ, RZ, -R7 ;  /* 0x000000ffff097224 */ /* 0x004fc800078e0a07 */
        /* <DEDUP_REMOVED lines=14> */
.L_x_121:
[----:B------:R-:W-:Y:S05]  /*0d40*/  BSYNC B1 ;  /* 0x0000000000017941 */ /* 0x000fea0003800000 */
.L_x_119:
        /* <DEDUP_REMOVED lines=37> */
.L_x_123:
        /* <DEDUP_REMOVED lines=21> */
.L_x_124:
[----:B------:R-:W-:Y:S05]  /*10f0*/  BSYNC B1 ;  /* 0x0000000000017941 */ /* 0x000fea0003800000 */
.L_x_122:
        /* <DEDUP_REMOVED lines=37> */
.L_x_126:
        /* <DEDUP_REMOVED lines=21> */
.L_x_127:
[----:B------:R-:W-:Y:S05]  /*14a0*/  BSYNC B1 ;  /* 0x0000000000017941 */ /* 0x000fea0003800000 */
.L_x_125:
        /* <DEDUP_REMOVED lines=10> */
[----:B------:R-:W2:Y:S01]  /*1550*/  LDG.E R0, desc[UR60][R8.64] ;  /* 0x0000003c08007981 */ /* 0x000ea2000c1e1900 */
        /* <DEDUP_REMOVED lines=10> */
[----:B------:R-:W-:Y:S01]  /*1600*/  IMAD.U32 R2, RZ, RZ, UR53 ;  /* 0x00000035ff027e24 */ /* 0x000fe2000f8e00ff */
[----:B-1----:R-:W-:Y:S02]  /*1610*/  MOV R0, R11 ;  /* 0x0000000b00007202 */ /* 0x002fe40000000f00 */
[----:B------:R-:W-:-:S07]  /*1620*/  MOV R6, 0x1640 ;  /* 0x0000164000067802 */ /* 0x000fce0000000f00 */
[----:B0----5:R-:W-:Y:S05]  /*1630*/  CALL.REL.NOINC `($__internal_4_$__cuda_sm20_div_s64) ;  /* 0x00000020008c7944 */ /* 0x021fea0003c00000 */
        /* <DEDUP_REMOVED lines=10> */
.L_x_129:
[----:B-1----:R-:W1:Y:S01]  /*16e0*/  I2F.U32.RP R0, R2 ;  /* 0x0000000200007306 */ /* 0x002e620000209000 */
[----:B------:R-:W-:Y:S01]  /*16f0*/  ISETP.NE.U32.AND P2, PT, R2, RZ, PT ;  /* 0x000000ff0200720c */ /* 0x000fe20003f45070 */
[----:B------:R-:W-:-:S06]  /*1700*/  HFMA2.MMA R9, -RZ, RZ, 0, 0 ;  /* 0x00000000ff097435 */ /* 0x000fcc00000001ff */
[----:B-1----:R-:W1:Y:S02]  /*1710*/  MUFU.RCP R0, R0 ;  /* 0x0000000000007308 */ /* 0x002e640000001000 */
[----:B-1----:R-:W-:Y:S02]  /*1720*/  VIADD R6, R0, 0xffffffe ;  /* 0x0ffffffe00067836 */ /* 0x002fe40000000000 */
[----:B------:R-:W-:-:S04]  /*1730*/  IMAD.MOV.U32 R0, RZ, RZ, RZ ;  /* 0x000000ffff007224 */ /* 0x000fc800078e00ff */
[----:B------:R1:W2:Y:S02]  /*1740*/  F2I.FTZ.U32.TRUNC.NTZ R7, R6 ;  /* 0x0000000600077305 */ /* 0x0002a4000021f000 */
[----:B-1----:R-:W-:Y:S01]  /*1750*/  IMAD.MOV.U32 R6, RZ, RZ, RZ ;  /* 0x000000ffff067224 */ /* 0x002fe200078e00ff */
[----:B--2---:R-:W-:-:S05]  /*1760*/  IADD3 R3, RZ, -R7, RZ ;  /* 0x80000007ff037210 */ /* 0x004fca0007ffe0ff */
        /* <DEDUP_REMOVED lines=13> */
.L_x_130:
[----:B------:R-:W-:Y:S05]  /*1840*/  BSYNC B1 ;  /* 0x0000000000017941 */ /* 0x000fea0003800000 */
.L_x_128:
        /* <DEDUP_REMOVED lines=11> */
[----:B------:R-:W-:Y:S01]  /*1900*/  LOP3.LUT R0, R4, UR57, RZ, 0xfc, !PT ;  /* 0x0000003904007c12 */ /* 0x000fe2000f8efcff */
[----:B------:R-:W-:Y:S03]  /*1910*/  BSSY B1, `(.L_x_131) ;  /* 0x000002d000017945 */ /* 0x000fe60003800000 */
[----:B------:R-:W-:Y:S01]  /*1920*/  ISETP.NE.U32.AND P0, PT, R0, RZ, PT ;  /* 0x000000ff0000720c */ /* 0x000fe20003f05070 */
[----:B--2---:R1:W-:-:S12]  /*1930*/  STL [R1], R2 ;  /* 0x0000000201007387 */ /* 0x0043d80000100800 */
[----:B------:R-:W-:Y:S05]  /*1940*/  @!P0 BRA `(.L_x_132) ;  /* 0x0000000000508947 */ /* 0x000fea0003800000 */
[----:B------:R-:W-:Y:S01]  /*1950*/  ULDC.64 UR52, c[0x0][0x560] ;  /* 0x0001580000347ab9 */ /* 0x000fe20000000a00 */
[----:B------:R-:W-:Y:S01]  /*1960*/  IMAD.MOV.U32 R7, RZ, RZ, R5 ;  /* 0x000000ffff077224 */ /* 0x000fe200078e0005 */
[----:B------:R-:W-:Y:S01]  /*1970*/  MOV R3, UR52 ;  /* 0x0000003400037c02 */ /* 0x000fe20008000f00 */
[----:B-1----:R-:W-:Y:S01]  /*1980*/  IMAD.U32 R2, RZ, RZ, UR53 ;  /* 0x00000035ff027e24 */ /* 0x002fe2000f8e00ff */
[----:B------:R-:W-:Y:S02]  /*1990*/  MOV R0, R4 ;  /* 0x0000000400007202 */ /* 0x000fe40000000f00 */
[----:B------:R-:W-:-:S07]  /*19a0*/  MOV R6, 0x19c0 ;  /* 0x000019c000067802 */ /* 0x000fce0000000f00 */
[----:B0----5:R-:W-:Y:S05]  /*19b0*/  CALL.REL.NOINC `($__internal_4_$__cuda_sm20_div_s64) ;  /* 0x0000001c00ac7944 */ /* 0x021fea0003c00000 */
        /* <DEDUP_REMOVED lines=13> */
.L_x_132:
[----:B------:R-:W2:Y:S01]  /*1a90*/  I2F.U32.RP R0, UR55 ;  /* 0x0000003700007d06 */ /* 0x000ea20008209000 */
[----:B------:R-:W-:Y:S02]  /*1aa0*/  ISETP.NE.U32.AND P2, PT, RZ, UR55, PT ;  /* 0x00000037ff007c0c */ /* 0x000fe4000bf45070 */
[----:B------:R-:W-:-:S05]  /*1ab0*/  MOV R9, RZ ;  /* 0x000000ff00097202 */ /* 0x000fca0000000f00 */
[----:B--2---:R-:W1:Y:S02]  /*1ac0*/  MUFU.RCP R0, R0 ;  /* 0x0000000000007308 */ /* 0x004e640000001000 */
[----:B-1----:R-:W-:-:S06]  /*1ad0*/  IADD3 R2, R0, 0xffffffe, RZ ;  /* 0x0ffffffe00027810 */ /* 0x002fcc0007ffe0ff */
[----:B------:R1:W2:Y:S02]  /*1ae0*/  F2I.FTZ.U32.TRUNC.NTZ R3, R2 ;  /* 0x0000000200037305 */ /* 0x0002a4000021f000 */
[----:B-1----:R-:W-:Y:S01]  /*1af0*/  HFMA2.MMA R2, -RZ, RZ, 0, 0 ;  /* 0x00000000ff027435 */ /* 0x002fe200000001ff */
[----:B--2---:R-:W-:-:S04]  /*1b00*/  IMAD.MOV R7, RZ, RZ, -R3 ;  /* 0x000000ffff077224 */ /* 0x004fc800078e0a03 */
        /* <DEDUP_REMOVED lines=13> */
.L_x_133:
[----:B------:R-:W-:Y:S05]  /*1be0*/  BSYNC B1 ;  /* 0x0000000000017941 */ /* 0x000fea0003800000 */
.L_x_131:
        /* <DEDUP_REMOVED lines=11> */
[----:B------:R-:W3:Y:S01]  /*1ca0*/  LDG.E R23, desc[UR60][R2.64] ;  /* 0x0000003c02177981 */ /* 0x000ee2000c1e1900 */
[----:B------:R-:W-:Y:S01]  /*1cb0*/  MOV R11, R18 ;  /* 0x00000012000b7202 */ /* 0x000fe20000000f00 */
[----:B------:R-:W-:Y:S01]  /*1cc0*/  IMAD.MOV.U32 R10, RZ, RZ, R22 ;  /* 0x000000ffff0a7224 */ /* 0x000fe200078e0016 */
[----:B------:R-:W-:Y:S01]  /*1cd0*/  BSSY B1, `(.L_x_134) ;  /* 0x000003b000017945 */ /* 0x000fe20003800000 */
[----:B------:R-:W-:Y:S02]  /*1ce0*/  IMAD R7, R26, 0x3, RZ ;  /* 0x000000031a077824 */ /* 0x000fe400078e02ff */
[----:B-----5:R-:W-:Y:S01]  /*1cf0*/  FADD.FTZ R26, -R24, 1 ;  /* 0x3f800000181a7421 */ /* 0x020fe20000010100 */
[----:B------:R-:W-:-:S04]  /*1d00*/  IMAD.WIDE.U32 R10, R14, 0x3, R10 ;  /* 0x000000030e0a7825 */ /* 0x000fc800078e000a */
[----:B------:R-:W-:Y:S01]  /*1d10*/  IMAD.U32 R0, RZ, RZ, UR8 ;  /* 0x00000008ff007e24 */ /* 0x000fe2000f8e00ff */
[----:B------:R-:W-:-:S04]  /*1d20*/  IADD3 R18, R11, R7, RZ ;  /* 0x000000070b127210 */ /* 0x000fc80007ffe0ff */
[----:B------:R-:W-:-:S04]  /*1d30*/  LOP3.LUT R7, R18, R0, RZ, 0xfc, !PT ;  /* 0x0000000012077212 */ /* 0x000fc800078efcff */
[----:B------:R-:W-:Y:S01]  /*1d40*/  ISETP.NE.U32.AND P0, PT, R7, RZ, PT ;  /* 0x000000ff0700720c */ /* 0x000fe20003f05070 */
[C---:B--2---:R-:W-:Y:S01]  /*1d50*/  FADD.FTZ R6, -R27.reuse, R6 ;  /* 0x000000061b067221 */ /* 0x044fe20000010100 */
[----:B------:R-:W-:-:S03]  /*1d60*/  FFMA.FTZ R27, -R27, R27, 1 ;  /* 0x3f8000001b1b7423 */ /* 0x000fc6000001011b */
[----:B---3--:R-:W-:Y:S01]  /*1d70*/  FMUL.FTZ R6, R6, R23 ;  /* 0x0000001706067220 */ /* 0x008fe20000410000 */
[----:B------:R-:W-:-:S03]  /*1d80*/  FMUL.FTZ R22, R23, R26 ;  /* 0x0000001a17167220 */ /* 0x000fc60000410000 */
[----:B------:R-:W-:Y:S01]  /*1d90*/  FMUL.FTZ R26, R6, R26 ;  /* 0x0000001a061a7220 */ /* 0x000fe20000410000 */
[----:B------:R-:W-:-:S03]  /*1da0*/  FMUL.FTZ R22, R22, R27 ;  /* 0x0000001b16167220 */ /* 0x000fc60000410000 */
        /* <DEDUP_REMOVED lines=23> */
.L_x_135:
        /* <DEDUP_REMOVED lines=22> */
.L_x_136:
[----:B------:R-:W-:Y:S05]  /*2080*/  BSYNC B1 ;  /* 0x0000000000017941 */ /* 0x000fea0003800000 */
.L_x_134:
[----:B------:R-:W2:Y:S01]  /*2090*/  LDL.LU R13, [R1] ;  /* 0x00000000010d7983 */ /* 0x000ea20000300800 */
[----:B------:R-:W-:Y:S01]  /*20a0*/  IMAD R12, R2, UR24, RZ ;  /* 0x00000018020c7c24 */ /* 0x000fe2000f8e02ff */
[----:B------:R-:W-:Y:S01]  /*20b0*/  BSSY B1, `(.L_x_137) ;  /* 0x000003c000017945 */ /* 0x000fe20003800000 */
[----:B------:R-:W-:-:S04]  /*20c0*/  IMAD.WIDE.U32 R2, R7, UR24, RZ ;  /* 0x0000001807027c25 */ /* 0x000fc8000f8e00ff */
[----:B------:R-:W-:Y:S02]  /*20d0*/  IMAD R7, R7, UR25, R12 ;  /* 0x0000001907077c24 */ /* 0x000fe4000f8e020c */
[----:B------:R-:W-:-:S03]  /*20e0*/  IMAD R9, R9, UR26, RZ ;  /* 0x0000001a09097c24 */ /* 0x000fc6000f8e02ff */
[----:B------:R-:W-:Y:S01]  /*20f0*/  IADD3 R3, R3, R7, RZ ;  /* 0x0000000703037210 */ /* 0x000fe20007ffe0ff */
[C---:B------:R-:W-:Y:S02]  /*2100*/  IMAD R7, R8.reuse, UR27, R9 ;  /* 0x0000001b08077c24 */ /* 0x040fe4000f8e0209 */
[----:B------:R-:W-:-:S04]  /*2110*/  IMAD.WIDE.U32 R8, R8, UR26, R2 ;  /* 0x0000001a08087c25 */ /* 0x000fc8000f8e0002 */
[----:B------:R-:W-:Y:S01]  /*2120*/  FADD.FTZ R3, -R25, 1 ;  /* 0x3f80000019037421 */ /* 0x000fe20000010100 */
[----:B------:R-:W-:Y:S01]  /*2130*/  IMAD.IADD R7, R9, 0x1, R7 ;  /* 0x0000000109077824 */ /* 0x000fe200078e0207 */
[----:B------:R-:W-:Y:S01]  /*2140*/  LEA R2, P0, R8, UR28, 0x2 ;  /* 0x0000001c08027c11 */ /* 0x000fe2000f8010ff */
[----:B--2---:R-:W-:-:S04]  /*2150*/  FMUL.FTZ R12, R13, R22 ;  /* 0x000000160d0c7220 */ /* 0x004fc80000410000 */
[----:B------:R-:W-:Y:S01]  /*2160*/  FMUL.FTZ R12, R3, R12 ;  /* 0x0000000c030c7220 */ /* 0x000fe20000410000 */
[----:B------:R-:W-:Y:S02]  /*2170*/  LEA.HI.X R3, R8, UR29, R7, 0x2, P0 ;  /* 0x0000001d08037c11 */ /* 0x000fe400080f1407 */
[----:B------:R-:W-:Y:S01]  /*2180*/  IADD3 R14, P0, R10, UR12, RZ ;  /* 0x0000000c0a0e7c10 */ /* 0x000fe2000ff1e0ff */
[----:B------:R-:W-:-:S03]  /*2190*/  FMUL.FTZ R27, R25, R12 ;  /* 0x0000000c191b7220 */ /* 0x000fc60000410000 */
[----:B------:R-:W-:Y:S02]  /*21a0*/  IADD3.X R15, R18, UR13, RZ, P0, !PT ;  /* 0x0000000d120f7c10 */ /* 0x000fe400087fe4ff */
[----:B------:R1:W-:Y:S02]  /*21b0*/  STG.E desc[UR60][R2.64], R27 ;  /* 0x0000001b02007986 */ /* 0x0003e4000c10193c */
[----:B------:R-:W-:-:S04]  /*21c0*/  LOP3.LUT R7, R15, R0, RZ, 0xfc, !PT ;  /* 0x000000000f077212 */ /* 0x000fc800078efcff */
[----:B------:R-:W-:-:S13]  /*21d0*/  ISETP.NE.U32.AND P0, PT, R7, RZ, PT ;  /* 0x000000ff0700720c */ /* 0x000fda0003f05070 */
[----:B-1----:R-:W-:Y:S05]  /*21e0*/  @!P0 BRA `(.L_x_138) ;  /* 0x00000000004c8947 */ /* 0x002fea0003800000 */
[----:B------:R-:W-:Y:S01]  /*21f0*/  ULDC.64 UR52, c[0x0][0x220] ;  /* 0x0000880000347ab9 */ /* 0x000fe20000000a00 */
[----:B------:R-:W-:Y:S01]  /*2200*/  MOV R7, R14 ;  /* 0x0000000e00077202 */ /* 0x000fe20000000f00 */
[----:B------:R-:W-:Y:S01]  /*2210*/  IMAD.U32 R3, RZ, RZ, UR52 ;  /* 0x00000034ff037e24 */ /* 0x000fe2000f8e00ff */
[----:B------:R-:W-:Y:S01]  /*2220*/  MOV R2, UR53 ;  /* 0x0000003500027c02 */ /* 0x000fe20008000f00 */
[----:B------:R-:W-:Y:S01]  /*2230*/  IMAD.MOV.U32 R0, RZ, RZ, R15 ;  /* 0x000000ffff007224 */ /* 0x000fe200078e000f */
[----:B------:R-:W-:-:S07]  /*2240*/  MOV R6, 0x2260 ;  /* 0x0000226000067802 */ /* 0x000fce0000000f00 */
[----:B0-----:R-:W-:Y:S05]  /*2250*/  CALL.REL.NOINC `($__internal_4_$__cuda_sm20_div_s64) ;  /* 0x0000001400847944 */ /* 0x001fea0003c00000 */
        /* <DEDUP_REMOVED lines=12> */
.L_x_138:
        /* <DEDUP_REMOVED lines=21> */
.L_x_139:
[----:B------:R-:W-:Y:S05]  /*2470*/  BSYNC B1 ;  /* 0x0000000000017941 */ /* 0x000fea0003800000 */
.L_x_137:
[----:B------:R-:W-:Y:S01]  /*2480*/  IMAD R7, R2, UR24, RZ ;  /* 0x0000001802077c24 */ /* 0x000fe2000f8e02ff */
[----:B0-----:R-:W-:Y:S01]  /*2490*/  IADD3 R15, P1, R10, R28, RZ ;  /* 0x0000001c0a0f7210 */ /* 0x001fe20007f3e0ff */
[----:B------:R-:W-:-:S04]  /*24a0*/  IMAD.WIDE.U32 R2, R14, UR24, RZ ;  /* 0x000000180e027c25 */ /* 0x000fc8000f8e00ff */
[----:B------:R-:W-:Y:S01]  /*24b0*/  FMUL.FTZ R26, R24, R26 ;  /* 0x0000001a181a7220 */ /* 0x000fe20000410000 */
[----:B------:R-:W-:Y:S01]  /*24c0*/  BSSY B1, `(.L_x_140) ;  /* 0x0000037000017945 */ /* 0x000fe20003800000 */
        /* <DEDUP_REMOVED lines=8> */
[----:B------:R-:W-:-:S03]  /*2550*/  IADD3 R14, P0, R28, R15, RZ ;  /* 0x0000000f1c0e7210 */ /* 0x000fc60007f1e0ff */
[----:B------:R0:W-:Y:S01]  /*2560*/  STG.E desc[UR60][R2.64], R26 ;  /* 0x0000001a02007986 */ /* 0x0001e2000c10193c */
[----:B------:R-:W-:-:S04]  /*2570*/  IADD3.X R15, R29, R18, R29, P0, P1 ;  /* 0x000000121d0f7210 */ /* 0x000fc800007e241d */
        /* <DEDUP_REMOVED lines=9> */
[----:B------:R-:W-:Y:S05]  /*2610*/  CALL.REL.NOINC `($__internal_4_$__cuda_sm20_div_s64) ;  /* 0x0000001000947944 */ /* 0x000fea0003c00000 */
[----:B------:R-:W-:Y:S02]  /*2620*/  IADD3 R7, P0, RZ, -R9, RZ ;  /* 0x80000009ff077210 */ /* 0x000fe40007f1e0ff */
[----:B------:R-:W-:-:S03]  /*2630*/  LOP3.LUT R9, R9, R8, RZ, 0x3c, !PT ;  /* 0x0000000809097212 */ /* 0x000fc600078e3cff */
[----:B------:R-:W-:Y:S01]  /*2640*/  IMAD.X R0, RZ, RZ, ~R8, P0 ;  /* 0x000000ffff007224 */ /* 0x000fe200000e0e08 */
[----:B------:R-:W-:Y:S01]  /*2650*/  LOP3.LUT R8, R9, R8, RZ, 0x3c, !PT ;  /* 0x0000000809087212 */ /* 0x000fe200078e3cff */
[----:B------:R-:W-:-:S03]  /*2660*/  IMAD.WIDE.U32 R2, R7, UR22, R14 ;  /* 0x0000001607027c25 */ /* 0x000fc6000f8e000e */
[----:B------:R-:W-:Y:S01]  /*2670*/  LOP3.LUT R9, R9, R8, RZ, 0x3c, !PT ;  /* 0x0000000809097212 */ /* 0x000fe200078e3cff */
[----:B------:R-:W-:Y:S01]  /*2680*/  IMAD R0, R0, UR22, RZ ;  /* 0x0000001600007c24 */ /* 0x000fe2000f8e02ff */
[----:B------:R-:W-:-:S03]  /*2690*/  MOV R6, R2 ;  /* 0x0000000200067202 */ /* 0x000fc60000000f00 */
[----:B------:R-:W-:-:S04]  /*26a0*/  IMAD R7, R7, UR23, R0 ;  /* 0x0000001707077c24 */ /* 0x000fc8000f8e0200 */
[----:B------:R-:W-:Y:S01]  /*26b0*/  IMAD.IADD R0, R7, 0x1, R3 ;  /* 0x0000000107007824 */ /* 0x000fe200078e0203 */
[----:B------:R-:W-:Y:S06]  /*26c0*/  BRA `(.L_x_142) ;  /* 0x0000000000587947 */ /* 0x000fec0003800000 */
.L_x_141:
[----:B------:R-:W0:Y:S01]  /*26d0*/  I2F.U32.RP R0, R6 ;  /* 0x0000000600007306 */ /* 0x000e220000209000 */
[----:B------:R-:W-:Y:S01]  /*26e0*/  ISETP.NE.U32.AND P2, PT, R6, RZ, PT ;  /* 0x000000ff0600720c */ /* 0x000fe20003f45070 */
[----:B------:R-:W-:-:S06]  /*26f0*/  IMAD.MOV.U32 R9, RZ, RZ, RZ ;  /* 0x000000ffff097224 */ /* 0x000fcc00078e00ff */
        /* <DEDUP_REMOVED lines=19> */
.L_x_142:
[----:B------:R-:W-:Y:S05]  /*2830*/  BSYNC B1 ;  /* 0x0000000000017941 */ /* 0x000fea0003800000 */
.L_x_140:
[----:B------:R-:W-:Y:S01]  /*2840*/  IMAD R7, R0, UR24, RZ ;  /* 0x0000001800077c24 */ /* 0x000fe2000f8e02ff */
[----:B------:R-:W-:Y:S01]  /*2850*/  MOV R0, UR10 ;  /* 0x0000000a00007c02 */ /* 0x000fe20008000f00 */
[C---:B------:R-:W-:Y:S01]  /*2860*/  IMAD.WIDE.U32 R2, R6.reuse, UR24, RZ ;  /* 0x0000001806027c25 */ /* 0x040fe2000f8e00ff */
[----:B------:R-:W-:Y:S03]  /*2870*/  BSSY B1, `(.L_x_143) ;  /* 0x0000039000017945 */ /* 0x000fe60003800000 */
[----:B------:R-:W-:Y:S01]  /*2880*/  IMAD R7, R6, UR25, R7 ;  /* 0x0000001906077c24 */ /* 0x000fe2000f8e0207 */
[----:B------:R-:W-:Y:S01]  /*2890*/  LOP3.LUT R6, R18, R0, RZ, 0xfc, !PT ;  /* 0x0000000012067212 */ /* 0x000fe200078efcff */
[----:B------:R-:W-:-:S03]  /*28a0*/  IMAD R9, R9, UR26, RZ ;  /* 0x0000001a09097c24 */ /* 0x000fc6000f8e02ff */
[----:B------:R-:W-:Y:S01]  /*28b0*/  IADD3 R3, R3, R7, RZ ;  /* 0x0000000703037210 */ /* 0x000fe20007ffe0ff */
[C---:B------:R-:W-:Y:S02]  /*28c0*/  IMAD R7, R8.reuse, UR27, R9 ;  /* 0x0000001b08077c24 */ /* 0x040fe4000f8e0209 */
[----:B------:R-:W-:-:S04]  /*28d0*/  IMAD.WIDE.U32 R8, R8, UR26, R2 ;  /* 0x0000001a08087c25 */ /* 0x000fc8000f8e0002 */
[----:B------:R-:W-:Y:S01]  /*28e0*/  IMAD.IADD R3, R9, 0x1, R7 ;  /* 0x0000000109037824 */ /* 0x000fe200078e0207 */
[----:B------:R-:W-:-:S04]  /*28f0*/  LEA R2, P0, R8, UR28, 0x2 ;  /* 0x0000001c08027c11 */ /* 0x000fc8000f8010ff */
[----:B------:R-:W-:Y:S02]  /*2900*/  LEA.HI.X R3, R8, UR29, R3, 0x2, P0 ;  /* 0x0000001d08037c11 */ /* 0x000fe400080f1403 */
[----:B------:R-:W-:-:S03]  /*2910*/  ISETP.NE.U32.AND P0, PT, R6, RZ, PT ;  /* 0x000000ff0600720c */ /* 0x000fc60003f05070 */
[----:B------:R0:W-:Y:S10]  /*2920*/  STG.E desc[UR60][R2.64], R22 ;  /* 0x0000001602007986 */ /* 0x0001f4000c10193c */
[----:B------:R-:W-:Y:S05]  /*2930*/  @!P0 BRA `(.L_x_144) ;  /* 0x0000000000588947 */ /* 0x000fea0003800000 */
[----:B------:R-:W-:Y:S01]  /*2940*/  ULDC.64 UR52, c[0x0][0x3c0] ;  /* 0x0000f00000347ab9 */ /* 0x000fe20000000a00 */
[----:B------:R-:W-:Y:S01]  /*2950*/  IMAD.MOV.U32 R7, RZ, RZ, R10 ;  /* 0x000000ffff077224 */ /* 0x000fe200078e000a */
[----:B0-----:R-:W-:Y:S01]  /*2960*/  MOV R3, UR52 ;  /* 0x0000003400037c02 */ /* 0x001fe20008000f00 */
[----:B------:R-:W-:Y:S01]  /*2970*/  IMAD.U32 R2, RZ, RZ, UR53 ;  /* 0x00000035ff027e24 */ /* 0x000fe2000f8e00ff */
[----:B------:R-:W-:Y:S02]  /*2980*/  MOV R0, R18 ;  /* 0x0000001200007202 */ /* 0x000fe40000000f00 */
[----:B------:R-:W-:-:S07]  /*2990*/  MOV R6, 0x29b0 ;  /* 0x000029b000067802 */ /* 0x000fce0000000f00 */
[----:B------:R-:W-:Y:S05]  /*29a0*/  CALL.REL.NOINC `($__internal_4_$__cuda_sm20_div_s64) ;  /* 0x0000000c00b07944 */ /* 0x000fea0003c00000 */
        /* <DEDUP_REMOVED lines=15> */
.L_x_144:
[----:B------:R-:W-:-:S04]  /*2aa0*/  MOV R6, UR11 ;  /* 0x0000000b00067c02 */ /* 0x000fc80008000f00 */
[----:B------:R-:W1:Y:S01]  /*2ab0*/  I2F.U32.RP R7, R6 ;  /* 0x0000000600077306 */ /* 0x000e620000209000 */
[----:B------:R-:W-:-:S07]  /*2ac0*/  ISETP.NE.U32.AND P2, PT, R6, RZ, PT ;  /* 0x000000ff0600720c */ /* 0x000fce0003f45070 */
[----:B-1----:R-:W0:Y:S02]  /*2ad0*/  MUFU.RCP R7, R7 ;  /* 0x0000000700077308 */ /* 0x002e240000001000 */
        /* <DEDUP_REMOVED lines=18> */
.L_x_145:
[----:B------:R-:W-:Y:S05]  /*2c00*/  BSYNC B1 ;  /* 0x0000000000017941 */ /* 0x000fea0003800000 */
.L_x_143:
        /* <DEDUP_REMOVED lines=8> */
[----:B------:R-:W-:Y:S01]  /*2c90*/  IMAD.IADD R3, R9, 0x1, R7 ;  /* 0x0000000109037824 */ /* 0x000fe200078e0207 */
[----:B------:R-:W-:-:S04]  /*2ca0*/  LEA R2, P0, R8, UR36, 0x2 ;  /* 0x0000002408027c11 */ /* 0x000fc8000f8010ff */
[----:B------:R-:W-:Y:S02]  /*2cb0*/  LEA.HI.X R3, R8, UR37, R3, 0x2, P0 ;  /* 0x0000002508037c11 */ /* 0x000fe400080f1403 */
[----:B------:R-:W-:-:S03]  /*2cc0*/  IADD3 R10, P0, R10, UR12, RZ ;  /* 0x0000000c0a0a7c10 */ /* 0x000fc6000ff1e0ff */
[----:B------:R0:W-:Y:S01]  /*2cd0*/  STG.E desc[UR60][R2.64], R27 ;  /* 0x0000001b02007986 */ /* 0x0001e2000c10193c */
        /* <DEDUP_REMOVED lines=10> */
[----:B------:R-:W-:Y:S05]  /*2d80*/  CALL.REL.NOINC `($__internal_4_$__cuda_sm20_div_s64) ;  /* 0x0000000800b87944 */ /* 0x000fea0003c00000 */
        /* <DEDUP_REMOVED lines=12> */
.L_x_147:
        /* <DEDUP_REMOVED lines=21> */
.L_x_148:
[----:B------:R-:W-:Y:S05]  /*2fa0*/  BSYNC B1 ;  /* 0x0000000000017941 */ /* 0x000fea0003800000 */
.L_x_146:
[----:B------:R-:W-:Y:S01]  /*2fb0*/  IMAD R7, R2, UR32, RZ ;  /* 0x0000002002077c24 */ /* 0x000fe2000f8e02ff */
[----:B------:R-:W-:Y:S01]  /*2fc0*/  LOP3.LUT R0, R15, R0, RZ, 0xfc, !PT ;  /* 0x000000000f007212 */ /* 0x000fe200078efcff */
[C---:B------:R-:W-:Y:S01]  /*2fd0*/  IMAD.WIDE.U32 R2, R10.reuse, UR32, RZ ;  /* 0x000000200a027c25 */ /* 0x040fe2000f8e00ff */
[----:B------:R-:W-:Y:S03]  /*2fe0*/  BSSY B1, `(.L_x_149) ;  /* 0x0000036000017945 */ /* 0x000fe60003800000 */
[----:B------:R-:W-:Y:S02]  /*2ff0*/  IMAD R7, R10, UR33, R7 ;  /* 0x000000210a077c24 */ /* 0x000fe4000f8e0207 */
[----:B------:R-:W-:Y:S02]  /*3000*/  IMAD R9, R9, UR34, RZ ;  /* 0x0000002209097c24 */ /* 0x000fe4000f8e02ff */
[----:B------:R-:W-:-:S02]  /*3010*/  IMAD.IADD R3, R3, 0x1, R7 ;  /* 0x0000000103037824 */ /* 0x000fc400078e0207 */
[C---:B------:R-:W-:Y:S02]  /*3020*/  IMAD R9, R8.reuse, UR35, R9 ;  /* 0x0000002308097c24 */ /* 0x040fe4000f8e0209 */
[----:B------:R-:W-:-:S05]  /*3030*/  IMAD.WIDE.U32 R2, R8, UR34, R2 ;  /* 0x0000002208027c25 */ /* 0x000fca000f8e0002 */
[----:B------:R-:W-:Y:S02]  /*3040*/  IADD3 R3, R3, R9, RZ ;  /* 0x0000000903037210 */ /* 0x000fe40007ffe0ff */
[----:B------:R-:W-:-:S04]  /*3050*/  LEA R8, P0, R2, UR36, 0x2 ;  /* 0x0000002402087c11 */ /* 0x000fc8000f8010ff */
[----:B------:R-:W-:Y:S02]  /*3060*/  LEA.HI.X R9, R2, UR37, R3, 0x2, P0 ;  /* 0x0000002502097c11 */ /* 0x000fe400080f1403 */
[----:B------:R-:W-:-:S03]  /*3070*/  ISETP.NE.U32.AND P0, PT, R0, RZ, PT ;  /* 0x000000ff0000720c */ /* 0x000fc60003f05070 */
[----:B------:R0:W-:Y:S10]  /*3080*/  STG.E desc[UR60][R8.64], R26 ;  /* 0x0000001a08007986 */ /* 0x0001f4000c10193c */
        /* <DEDUP_REMOVED lines=16> */
[----:B------:R-:W-:Y:S02]  /*3190*/  MOV R6, R2 ;  /* 0x0000000200067202 */ /* 0x000fe40000000f00 */
[----:B------:R-:W-:Y:S01]  /*31a0*/  LOP3.LUT R9, R9, R8, RZ, 0x3c, !PT ;  /* 0x0000000809097212 */ /* 0x000fe200078e3cff */
[----:B------:R-:W-:-:S04]  /*31b0*/  IMAD R7, R7, UR31, R0 ;  /* 0x0000001f07077c24 */ /* 0x000fc8000f8e0200 */
[----:B------:R-:W-:Y:S01]  /*31c0*/  IMAD.IADD R0, R7, 0x1, R3 ;  /* 0x0000000107007824 */ /* 0x000fe200078e0203 */
[----:B------:R-:W-:Y:S06]  /*31d0*/  BRA `(.L_x_151) ;  /* 0x0000000000587947 */ /* 0x000fec0003800000 */
.L_x_150:
[----:B------:R-:W1:Y:S01]  /*31e0*/  I2F.U32.RP R0, R6 ;  /* 0x0000000600007306 */ /* 0x000e620000209000 */
[----:B------:R-:W-:Y:S01]  /*31f0*/  ISETP.NE.U32.AND P2, PT, R6, RZ, PT ;  /* 0x000000ff0600720c */ /* 0x000fe20003f45070 */
[----:B0-----:R-:W-:-:S06]  /*3200*/  IMAD.MOV.U32 R9, RZ, RZ, RZ ;  /* 0x000000ffff097224 */ /* 0x001fcc00078e00ff */
        /* <DEDUP_REMOVED lines=19> */
.L_x_151:
[----:B------:R-:W-:Y:S05]  /*3340*/  BSYNC B1 ;  /* 0x0000000000017941 */ /* 0x000fea0003800000 */
.L_x_149:
[----:B------:R-:W-:Y:S02]  /*3350*/  IMAD R7, R0, UR32, RZ ;  /* 0x0000002000077c24 */ /* 0x000fe4000f8e02ff */
[----:B------:R-:W-:Y:S01]  /*3360*/  FMUL.FTZ R25, R25, R22 ;  /* 0x0000001619197220 */ /* 0x000fe20000410000 */
[----:B------:R-:W-:Y:S01]  /*3370*/  IMAD.WIDE.U32 R2, R6, UR32, RZ ;  /* 0x0000002006027c25 */ /* 0x000fe2000f8e00ff */
[----:B------:R-:W-:Y:S01]  /*3380*/  LOP3.LUT R0, R4, UR56, RZ, 0xfc, !PT ;  /* 0x0000003804007c12 */ /* 0x000fe2000f8efcff */
[----:B------:R-:W-:Y:S02]  /*3390*/  BSSY B1, `(.L_x_152) ;  /* 0x0000035000017945 */ /* 0x000fe40003800000 */
        /* <DEDUP_REMOVED lines=12> */
[----:B------:R-:W-:Y:S01]  /*3460*/  MOV R7, R5 ;  /* 0x0000000500077202 */ /* 0x000fe20000000f00 */
[----:B0-----:R-:W-:Y:S01]  /*3470*/  IMAD.U32 R3, RZ, RZ, UR52 ;  /* 0x00000034ff037e24 */ /* 0x001fe2000f8e00ff */
[----:B------:R-:W-:Y:S01]  /*3480*/  MOV R2, UR53 ;  /* 0x0000003500027c02 */ /* 0x000fe20008000f00 */
[----:B------:R-:W-:Y:S01]  /*3490*/  IMAD.MOV.U32 R0, RZ, RZ, R4 ;  /* 0x000000ffff007224 */ /* 0x000fe200078e0004 */
[----:B------:R-:W-:-:S07]  /*34a0*/  MOV R6, 0x34c0 ;  /* 0x000034c000067802 */ /* 0x000fce0000000f00 */
[----:B------:R-:W-:Y:S05]  /*34b0*/  CALL.REL.NOINC `($__internal_4_$__cuda_sm20_div_s64) ;  /* 0x0000000000ec7944 */ /* 0x000fea0003c00000 */
[----:B------:R-:W-:Y:S01]  /*34c0*/  IADD3 R7, P0, RZ, -R9, RZ ;  /* 0x80000009ff077210 */ /* 0x000fe20007f1e0ff */
[----:B------:R-:W-:Y:S01]  /*34d0*/  IMAD.MOV.U32 R2, RZ, RZ, R5 ;  /* 0x000000ffff027224 */ /* 0x000fe200078e0005 */
[----:B------:R-:W-:Y:S02]  /*34e0*/  MOV R3, R4 ;  /* 0x0000000400037202 */ /* 0x000fe40000000f00 */
[-C--:B------:R-:W-:Y:S02]  /*34f0*/  IADD3.X R0, RZ, ~R8.reuse, RZ, P0, !PT ;  /* 0x80000008ff007210 */ /* 0x080fe400007fe4ff */
[----:B------:R-:W-:Y:S01]  /*3500*/  LOP3.LUT R9, R9, R8, RZ, 0x3c, !PT ;  /* 0x0000000809097212 */ /* 0x000fe200078e3cff */
[----:B------:R-:W-:-:S03]  /*3510*/  IMAD.WIDE.U32 R2, R7, UR48, R2 ;  /* 0x0000003007027c25 */ /* 0x000fc6000f8e0002 */
[----:B------:R-:W-:Y:S01]  /*3520*/  LOP3.LUT R8, R9, R8, RZ, 0x3c, !PT ;  /* 0x0000000809087212 */ /* 0x000fe200078e3cff */
[----:B------:R-:W-:-:S03]  /*3530*/  IMAD R0, R0, UR48, RZ ;  /* 0x0000003000007c24 */ /* 0x000fc6000f8e02ff */
[----:B------:R-:W-:Y:S01]  /*3540*/  LOP3.LUT R9, R9, R8, RZ, 0x3c, !PT ;  /* 0x0000000809097212 */ /* 0x000fe200078e3cff */
[----:B------:R-:W-:Y:S02]  /*3550*/  IMAD R7, R7, UR49, R0 ;  /* 0x0000003107077c24 */ /* 0x000fe4000f8e0200 */
[----:B------:R-:W-:-:S03]  /*3560*/  IMAD.MOV.U32 R0, RZ, RZ, R2 ;  /* 0x000000ffff007224 */ /* 0x000fc600078e0002 */
[----:B------:R-:W-:Y:S01]  /*3570*/  IADD3 R2, R3, R7, RZ ;  /* 0x0000000703027210 */ /* 0x000fe20007ffe0ff */
[----:B------:R-:W-:Y:S06]  /*3580*/  BRA `(.L_x_154) ;  /* 0x0000000000547947 */ /* 0x000fec0003800000 */
.L_x_153:
[----:B------:R-:W1:Y:S01]  /*3590*/  I2F.U32.RP R0, UR54 ;  /* 0x0000003600007d06 */ /* 0x000e620008209000 */
[----:B------:R-:W-:Y:S01]  /*35a0*/  ISETP.NE.U32.AND P2, PT, RZ, UR54, PT ;  /* 0x00000036ff007c0c */ /* 0x000fe2000bf45070 */
[----:B------:R-:W-:-:S06]  /*35b0*/  IMAD.MOV.U32 R9, RZ, RZ, RZ ;  /* 0x000000ffff097224 */ /* 0x000fcc00078e00ff */
[----:B-1----:R-:W0:Y:S02]  /*35c0*/  MUFU.RCP R0, R0 ;  /* 0x0000000000007308 */ /* 0x002e240000001000 */
[----:B0-----:R-:W-:-:S06]  /*35d0*/  VIADD R2, R0, 0xffffffe ;  /* 0x0ffffffe00027836 */ /* 0x001fcc0000000000 */
[----:B------:R0:W1:Y:S02]  /*35e0*/  F2I.FTZ.U32.TRUNC.NTZ R3, R2 ;  /* 0x0000000200037305 */ /* 0x000064000021f000 */
[----:B0-----:R-:W-:Y:S01]  /*35f0*/  IMAD.MOV.U32 R2, RZ, RZ, RZ ;  /* 0x000000ffff027224 */ /* 0x001fe200078e00ff */
[----:B-1----:R-:W-:-:S05]  /*3600*/  IADD3 R7, RZ, -R3, RZ ;  /* 0x80000003ff077210 */ /* 0x002fca0007ffe0ff */
[----:B------:R-:W-:-:S04]  /*3610*/  IMAD R7, R7, UR54, RZ ;  /* 0x0000003607077c24 */ /* 0x000fc8000f8e02ff */
[----:B------:R-:W-:-:S06]  /*3620*/  IMAD.HI.U32 R6, R3, R7, R2 ;  /* 0x0000000703067227 */ /* 0x000fcc00078e0002 */
[----:B------:R-:W-:-:S05]  /*3630*/  IMAD.HI.U32 R8, R6, R5, RZ ;  /* 0x0000000506087227 */ /* 0x000fca00078e00ff */
[----:B------:R-:W-:-:S05]  /*3640*/  IADD3 R6, -R8, RZ, RZ ;  /* 0x000000ff08067210 */ /* 0x000fca0007ffe1ff */
[----:B------:R-:W-:-:S05]  /*3650*/  IMAD R3, R6, UR54, R5 ;  /* 0x0000003606037c24 */ /* 0x000fca000f8e0205 */
[----:B------:R-:W-:-:S13]  /*3660*/  ISETP.GE.U32.AND P0, PT, R3, UR54, PT ;  /* 0x0000003603007c0c */ /* 0x000fda000bf06070 */
[----:B------:R-:W-:Y:S01]  /*3670*/  @P0 VIADD R3, R3, -UR54 ;  /* 0x8000003603030c36 */ /* 0x000fe20008000000 */
[----:B------:R-:W-:-:S04]  /*3680*/  @P0 IADD3 R8, R8, 0x1, RZ ;  /* 0x0000000108080810 */ /* 0x000fc80007ffe0ff */
[----:B------:R-:W-:-:S13]  /*3690*/  ISETP.GE.U32.AND P1, PT, R3, UR54, PT ;  /* 0x0000003603007c0c */ /* 0x000fda000bf26070 */
[----:B------:R-:W-:Y:S01]  /*36a0*/  @P1 VIADD R8, R8, 0x1 ;  /* 0x0000000108081836 */ /* 0x000fe20000000000 */
[----:B------:R-:W-:-:S04]  /*36b0*/  @!P2 LOP3.LUT R8, RZ, UR54, RZ, 0x33, !PT ;  /* 0x00000036ff08ac12 */ /* 0x000fc8000f8e33ff */
[----:B------:R-:W-:-:S05]  /*36c0*/  IADD3 R0, -R8, RZ, RZ ;  /* 0x000000ff08007210 */ /* 0x000fca0007ffe1ff */
[----:B------:R-:W-:-:S07]  /*36d0*/  IMAD R0, R0, UR54, R5 ;  /* 0x0000003600007c24 */ /* 0x000fce000f8e0205 */
.L_x_154:
[----:B------:R-:W-:Y:S05]  /*36e0*/  BSYNC B1 ;  /* 0x0000000000017941 */ /* 0x000fea0003800000 */
.L_x_152:
[----:B------:R-:W-:Y:S01]  /*36f0*/  IMAD R7, R2, UR50, RZ ;  /* 0x0000003202077c24 */ /* 0x000fe2000f8e02ff */
[----:B------:R-:W-:Y:S01]  /*3700*/  ULDC UR58, c[0x0][0x0] ;  /* 0x00000000003a7ab9 */ /* 0x000fe20000000800 */
[----:B------:R-:W-:Y:S01]  /*3710*/  IMAD.WIDE.U32 R2, R0, UR50, RZ ;  /* 0x0000003200027c25 */ /* 0x000fe2000f8e00ff */
[----:B------:R-:W-:-:S03]  /*3720*/  ULDC.64 UR52, c[0x0][0x7c0] ;  /* 0x0001f00000347ab9 */ /* 0x000fc60000000a00 */
[----:B------:R-:W-:Y:S01]  /*3730*/  FMUL.FTZ R23, R24, R23 ;  /* 0x0000001718177220 */ /* 0x000fe20000410000 */
[----:B------:R-:W-:Y:S02]  /*3740*/  IMAD R7, R0, UR51, R7 ;  /* 0x0000003300077c24 */ /* 0x000fe4000f8e0207 */
[----:B------:R-:W0:Y:S01]  /*3750*/  LDC R0, c[0x0][0xc] ;  /* 0x00000300ff007b82 */ /* 0x000e220000000800 */
[----:B------:R-:W-:Y:S02]  /*3760*/  IMAD R9, R9, UR52, RZ ;  /* 0x0000003409097c24 */ /* 0x000fe4000f8e02ff */
[----:B------:R-:W-:Y:S02]  /*3770*/  IADD3 R3, R3, R7, RZ ;  /* 0x0000000703037210 */ /* 0x000fe40007ffe0ff */
[C---:B------:R-:W-:Y:S02]  /*3780*/  IMAD R7, R8.reuse, UR53, R9 ;  /* 0x0000003508077c24 */ /* 0x040fe4000f8e0209 */
[----:B------:R-:W-:Y:S01]  /*3790*/  IMAD.WIDE.U32 R8, R8, UR52, R2 ;  /* 0x0000003408087c25 */ /* 0x000fe2000f8e0002 */
[----:B------:R-:W-:-:S03]  /*37a0*/  ULDC.64 UR52, c[0x0][0x6f0] ;  /* 0x0001bc0000347ab9 */ /* 0x000fc60000000a00 */
[----:B------:R-:W-:Y:S01]  /*37b0*/  IMAD.IADD R3, R9, 0x1, R7 ;  /* 0x0000000109037824 */ /* 0x000fe200078e0207 */
[----:B------:R-:W-:-:S04]  /*37c0*/  LEA R2, P0, R8, UR52, 0x2 ;  /* 0x0000003408027c11 */ /* 0x000fc8000f8010ff */
[----:B------:R-:W-:-:S05]  /*37d0*/  LEA.HI.X R3, R8, UR53, R3, 0x2, P0 ;  /* 0x0000003508037c11 */ /* 0x000fca00080f1403 */
[----:B------:R1:W-:Y:S01]  /*37e0*/  STG.E desc[UR60][R2.64], R23 ;  /* 0x0000001702007986 */ /* 0x0003e2000c10193c */
[----:B0-----:R-:W-:-:S05]  /*37f0*/  IMAD R0, R0, UR58, RZ ;  /* 0x0000003a00007c24 */ /* 0x001fca000f8e02ff */
[----:B------:R-:W-:-:S04]  /*3800*/  IADD3 R5, P0, R0, R5, RZ ;  /* 0x0000000500057210 */ /* 0x000fc80007f1e0ff */
[----:B------:R-:W-:Y:S02]  /*3810*/  IADD3.X R4, RZ, R4, RZ, P0, !PT ;  /* 0x00000004ff047210 */ /* 0x000fe400007fe4ff */
[----:B------:R-:W-:-:S04]  /*3820*/  ISETP.GE.U32.AND P0, PT, R5, UR38, PT ;  /* 0x0000002605007c0c */ /* 0x000fc8000bf06070 */
[----:B------:R-:W-:-:S13]  /*3830*/  ISETP.GE.AND.EX P0, PT, R4, UR39, PT, P0 ;  /* 0x0000002704007c0c */ /* 0x000fda000bf06300 */
[----:B-1----:R-:W-:Y:S05]  /*3840*/  @!P0 BRA `(.L_x_155) ;  /* 0xffffffc800a48947 */ /* 0x002fea000383ffff */
[----:B------:R-:W-:Y:S05]  /*3850*/  BSYNC B0 ;  /* 0x0000000000007941 */ /* 0x000fea0003800000 */
.L_x_112:
[----:B------:R-:W-:Y:S05]  /*3860*/  EXIT ;  /* 0x000000000000794d */ /* 0x000fea0003800000 */
        .weak           $__internal_4_$__cuda_sm20_div_s64
        .type           $__internal_4_$__cuda_sm20_div_s64,@function
        .size           $__internal_4_$__cuda_sm20_div_s64,(.L_x_1256 - $__internal_4_$__cuda_sm20_div_s64)
$__internal_4_$__cuda_sm20_div_s64:
[-C--:B------:R-:W-:Y:S02]  /*3870*/  IADD3 R12, P1, RZ, -R3.reuse, RZ ;  /* 0x80000003ff0c7210 */ /* 0x080fe40007f3e0ff */
[----:B------:R-:W-:Y:S02]  /*3880*/  ISETP.GE.AND P0, PT, R2, RZ, PT ;  /* 0x000000ff0200720c */ /* 0x000fe40003f06270 */
[----:B------:R-:W-:Y:S01]  /*3890*/  ISETP.GE.AND P3, PT, R0, RZ, PT ;  /* 0x000000ff0000720c */ /* 0x000fe20003f66270 */
[----:B------:R-:W-:Y:S01]  /*38a0*/  IMAD.X R8, RZ, RZ, ~R2, P1 ;  /* 0x000000ffff087224 */ /* 0x000fe200008e0e02 */
[----:B------:R-:W-:-:S04]  /*38b0*/  SEL R12, R12, R3, !P0 ;  /* 0x000000030c0c7207 */ /* 0x000fc80004000000 */
[----:B------:R-:W-:-:S04]  /*38c0*/  SEL R13, R8, R2, !P0 ;  /* 0x00000002080d7207 */ /* 0x000fc80004000000 */
[----:B------:R-:W0:Y:S08]  /*38d0*/  I2F.U64.RP R8, R12 ;  /* 0x0000000c00087312 */ /* 0x000e300000309000 */
[----:B0-----:R-:W0:Y:S02]  /*38e0*/  MUFU.RCP R8, R8 ;  /* 0x0000000800087308 */ /* 0x001e240000001000 */
[----:B0-----:R-:W-:-:S06]  /*38f0*/  IADD3 R8, R8, 0x1ffffffe, RZ ;  /* 0x1ffffffe08087810 */ /* 0x001fcc0007ffe0ff */
[----:B------:R-:W0:Y:S02]  /*3900*/  F2I.U64.TRUNC R8, R8 ;  /* 0x0000000800087311 */ /* 0x000e24000020d800 */
[----:B0-----:R-:W-:-:S04]  /*3910*/  IMAD.WIDE.U32 R16, R8, R12, RZ ;  /* 0x0000000c08107225 */ /* 0x001fc800078e00ff */
[C---:B------:R-:W-:Y:S01]  /*3920*/  IMAD R19, R8.reuse, R13, R17 ;  /* 0x0000000d08137224 */ /* 0x040fe200078e0211 */
[----:B------:R-:W-:Y:S02]  /*3930*/  IADD3 R20, P0, RZ, -R16, RZ ;  /* 0x80000010ff147210 */ /* 0x000fe40007f1e0ff */
[----:B------:R-:W-:Y:S01]  /*3940*/  MOV R17, R8 ;  /* 0x0000000800117202 */ /* 0x000fe20000000f00 */
[----:B------:R-:W-:Y:S02]  /*3950*/  IMAD R19, R9, R12, R19 ;  /* 0x0000000c09137224 */ /* 0x000fe400078e0213 */
[----:B------:R-:W-:-:S04]  /*3960*/  IMAD.HI.U32 R16, R8, R20, RZ ;  /* 0x0000001408107227 */ /* 0x000fc800078e00ff */
[----:B------:R-:W-:-:S04]  /*3970*/  IMAD.X R19, RZ, RZ, ~R19, P0 ;  /* 0x000000ffff137224 */ /* 0x000fc800000e0e13 */
[----:B------:R-:W-:-:S04]  /*3980*/  IMAD.WIDE.U32 R16, P0, R8, R19, R16 ;  /* 0x0000001308107225 */ /* 0x000fc80007800010 */
[----:B------:R-:W-:-:S04]  /*3990*/  IMAD.HI.U32 R17, P1, R9, R20, R16 ;  /* 0x0000001409117227 */ /* 0x000fc80007820010 */
[CC--:B------:R-:W-:Y:S02]  /*39a0*/  IMAD R16, R9.reuse, R19.reuse, RZ ;  /* 0x0000001309107224 */ /* 0x0c0fe400078e02ff */
[----:B------:R-:W-:-:S03]  /*39b0*/  IMAD.HI.U32 R19, R9, R19, RZ ;  /* 0x0000001309137227 */ /* 0x000fc600078e00ff */
[----:B------:R-:W-:Y:S01]  /*39c0*/  IADD3 R17, P2, R16, R17, RZ ;  /* 0x0000001110117210 */ /* 0x000fe20007f5e0ff */
[----:B------:R-:W-:Y:S01]  /*39d0*/  IMAD.X R8, R19, 0x1, R9, P0 ;  /* 0x0000000113087824 */ /* 0x000fe200000e0609 */
[----:B------:R-:W-:-:S03]  /*39e0*/  IADD3 R19, P4, RZ, -R7, RZ ;  /* 0x80000007ff137210 */ /* 0x000fc60007f9e0ff */
[----:B------:R-:W-:Y:S01]  /*39f0*/  IMAD.WIDE.U32 R20, R17, R12, RZ ;  /* 0x0000000c11147225 */ /* 0x000fe200078e00ff */
[----:B------:R-:W-:Y:S02]  /*3a00*/  IADD3.X R8, RZ, RZ, R8, P2, P1 ;  /* 0x000000ffff087210 */ /* 0x000fe400017e2408 */
[----:B------:R-:W-:Y:S01]  /*3a10*/  SEL R19, R19, R7, !P3 ;  /* 0x0000000713137207 */ /* 0x000fe20005800000 */
[C---:B------:R-:W-:Y:S01]  /*3a20*/  IMAD R9, R17.reuse, R13, R21 ;  /* 0x0000000d11097224 */ /* 0x040fe200078e0215 */
[----:B------:R-:W-:Y:S01]  /*3a30*/  IADD3 R20, P0, RZ, -R20, RZ ;  /* 0x80000014ff147210 */ /* 0x000fe20007f1e0ff */
[----:B------:R-:W-:Y:S02]  /*3a40*/  IMAD.X R7, RZ, RZ, ~R0, P4 ;  /* 0x000000ffff077224 */ /* 0x000fe400020e0e00 */
[----:B------:R-:W-:Y:S02]  /*3a50*/  IMAD R9, R8, R12, R9 ;  /* 0x0000000c08097224 */ /* 0x000fe400078e0209 */
[----:B------:R-:W-:Y:S01]  /*3a60*/  IMAD.HI.U32 R16, R17, R20, RZ ;  /* 0x0000001411107227 */ /* 0x000fe200078e00ff */
[----:B------:R-:W-:-:S02]  /*3a70*/  SEL R7, R7, R0, !P3 ;  /* 0x0000000007077207 */ /* 0x000fc40005800000 */
[----:B------:R-:W-:-:S05]  /*3a80*/  IADD3.X R9, RZ, ~R9, RZ, P0, !PT ;  /* 0x80000009ff097210 */ /* 0x000fca00007fe4ff */
[----:B------:R-:W-:-:S04]  /*3a90*/  IMAD.WIDE.U32 R16, P0, R17, R9, R16 ;  /* 0x0000000911107225 */ /* 0x000fc80007800010 */
[----:B------:R-:W-:-:S04]  /*3aa0*/  IMAD.HI.U32 R17, P1, R8, R20, R16 ;  /* 0x0000001408117227 */ /* 0x000fc80007820010 */
[CC--:B------:R-:W-:Y:S02]  /*3ab0*/  IMAD R16, R8.reuse, R9.reuse, RZ ;  /* 0x0000000908107224 */ /* 0x0c0fe400078e02ff */
[----:B------:R-:W-:-:S03]  /*3ac0*/  IMAD.HI.U32 R9, R8, R9, RZ ;  /* 0x0000000908097227 */ /* 0x000fc600078e00ff */
[----:B------:R-:W-:Y:S02]  /*3ad0*/  IADD3 R16, P2, R16, R17, RZ ;  /* 0x0000001110107210 */ /* 0x000fe40007f5e0ff */
[----:B------:R-:W-:Y:S01]  /*3ae0*/  IADD3.X R20, R9, R8, RZ, P0, !PT ;  /* 0x0000000809147210 */ /* 0x000fe200007fe4ff */
[----:B------:R-:W-:Y:S02]  /*3af0*/  IMAD.MOV.U32 R9, RZ, RZ, RZ ;  /* 0x000000ffff097224 */ /* 0x000fe400078e00ff */
[----:B------:R-:W-:-:S04]  /*3b00*/  IMAD.HI.U32 R8, R16, R19, RZ ;  /* 0x0000001310087227 */ /* 0x000fc800078e00ff */
[----:B------:R-:W-:Y:S01]  /*3b10*/  IMAD.WIDE.U32 R16, R16, R7, R8 ;  /* 0x0000000710107225 */ /* 0x000fe200078e0008 */
[----:B------:R-:W-:-:S05]  /*3b20*/  IADD3.X R9, RZ, RZ, R20, P2, P1 ;  /* 0x000000ffff097210 */ /* 0x000fca00017e2414 */
[----:B------:R-:W-:-:S04]  /*3b30*/  IMAD.HI.U32 R16, P0, R9, R19, R16 ;  /* 0x0000001309107227 */ /* 0x000fc80007800010 */
[CC--:B------:R-:W-:Y:S02]  /*3b40*/  IMAD R8, R9.reuse, R7.reuse, RZ ;  /* 0x0000000709087224 */ /* 0x0c0fe400078e02ff */
[----:B------:R-:W-:-:S03]  /*3b50*/  IMAD.HI.U32 R9, R9, R7, RZ ;  /* 0x0000000709097227 */ /* 0x000fc600078e00ff */
[----:B------:R-:W-:Y:S02]  /*3b60*/  IADD3 R8, P1, R8, R16, RZ ;  /* 0x0000001008087210 */ /* 0x000fe40007f3e0ff */
[----:B------:R-:W-:-:S03]  /*3b70*/  IADD3.X R9, R9, RZ, RZ, P0, !PT ;  /* 0x000000ff09097210 */ /* 0x000fc600007fe4ff */
[----:B------:R-:W-:-:S04]  /*3b80*/  IMAD.WIDE.U32 R16, R8, R12, RZ ;  /* 0x0000000c08107225 */ /* 0x000fc800078e00ff */
[----:B------:R-:W-:Y:S01]  /*3b90*/  IMAD R17, R8, R13, R17 ;  /* 0x0000000d08117224 */ /* 0x000fe200078e0211 */
[----:B------:R-:W-:Y:S01]  /*3ba0*/  IADD3 R16, P0, -R16, R19, RZ ;  /* 0x0000001310107210 */ /* 0x000fe20007f1e1ff */
[----:B------:R-:W-:-:S04]  /*3bb0*/  IMAD.X R9, RZ, RZ, R9, P1 ;  /* 0x000000ffff097224 */ /* 0x000fc800008e0609 */
[----:B------:R-:W-:-:S05]  /*3bc0*/  IMAD R17, R9, R12, R17 ;  /* 0x0000000c09117224 */ /* 0x000fca00078e0211 */
[----:B------:R-:W-:Y:S02]  /*3bd0*/  IADD3.X R7, ~R17, R7, RZ, P0, !PT ;  /* 0x0000000711077210 */ /* 0x000fe400007fe5ff */
[CC--:B------:R-:W-:Y:S02]  /*3be0*/  ISETP.GE.U32.AND P0, PT, R16.reuse, R12.reuse, PT ;  /* 0x0000000c1000720c */ /* 0x0c0fe40003f06070 */
[----:B------:R-:W-:Y:S02]  /*3bf0*/  IADD3 R17, P2, R16, -R12, RZ ;  /* 0x8000000c10117210 */ /* 0x000fe40007f5e0ff */
[----:B------:R-:W-:-:S04]  /*3c00*/  ISETP.GE.U32.AND.EX P0, PT, R7, R13, PT, P0 ;  /* 0x0000000d0700720c */ /* 0x000fc80003f06100 */
[----:B------:R-:W-:Y:S02]  /*3c10*/  SEL R16, R17, R16, P0 ;  /* 0x0000001011107207 */ /* 0x000fe40000000000 */
[----:B------:R-:W-:Y:S02]  /*3c20*/  IADD3 R17, P3, R8, 0x1, RZ ;  /* 0x0000000108117810 */ /* 0x000fe40007f7e0ff */
[----:B------:R-:W-:Y:S01]  /*3c30*/  ISETP.GE.U32.AND P1, PT, R16, R12, PT ;  /* 0x0000000c1000720c */ /* 0x000fe20003f26070 */
[----:B------:R-:W-:Y:S01]  /*3c40*/  IMAD.X R16, R7, 0x1, ~R13, P2 ;  /* 0x0000000107107824 */ /* 0x000fe200010e0e0d */
[----:B------:R-:W-:Y:S02]  /*3c50*/  IADD3.X R12, RZ, R9, RZ, P3, !PT ;  /* 0x00000009ff0c7210 */ /* 0x000fe40001ffe4ff */
[----:B------:R-:W-:Y:S02]  /*3c60*/  SEL R8, R17, R8, P0 ;  /* 0x0000000811087207 */ /* 0x000fe40000000000 */
[----:B------:R-:W-:-:S02]  /*3c70*/  SEL R7, R16, R7, P0 ;  /* 0x0000000710077207 */ /* 0x000fc40000000000 */
[----:B------:R-:W-:Y:S02]  /*3c80*/  SEL R9, R12, R9, P0 ;  /* 0x000000090c097207 */ /* 0x000fe40000000000 */
[----:B------:R-:W-:Y:S02]  /*3c90*/  IADD3 R12, P2, R8, 0x1, RZ ;  /* 0x00000001080c7810 */ /* 0x000fe40007f5e0ff */
[----:B------:R-:W-:-:S03]  /*3ca0*/  ISETP.GE.U32.AND.EX P0, PT, R7, R13, PT, P1 ;  /* 0x0000000d0700720c */ /* 0x000fc60003f06110 */
[----:B------:R-:W-:Y:S01]  /*3cb0*/  IMAD.X R7, RZ, RZ, R9, P2 ;  /* 0x000000ffff077224 */ /* 0x000fe200010e0609 */
[----:B------:R-:W-:Y:S02]  /*3cc0*/  SEL R12, R12, R8, P0 ;  /* 0x000000080c0c7207 */ /* 0x000fe40000000000 */
[----:B------:R-:W-:Y:S02]  /*3cd0*/  LOP3.LUT R8, R2, R0, RZ, 0x3c, !PT ;  /* 0x0000000002087212 */ /* 0x000fe400078e3cff */
[----:B------:R-:W-:Y:S02]  /*3ce0*/  SEL R7, R7, R9, P0 ;  /* 0x0000000907077207 */ /* 0x000fe40000000000 */
[----:B------:R-:W-:Y:S02]  /*3cf0*/  IADD3 R9, P2, RZ, -R12, RZ ;  /* 0x8000000cff097210 */ /* 0x000fe40007f5e0ff */
[----:B------:R-:W-:Y:S02]  /*3d00*/  ISETP.NE.U32.AND P0, PT, R3, RZ, PT ;  /* 0x000000ff0300720c */ /* 0x000fe40003f05070 */
[----:B------:R-:W-:-:S02]  /*3d10*/  ISETP.GE.AND P1, PT, R8, RZ, PT ;  /* 0x000000ff0800720c */ /* 0x000fc40003f26270 */
[-C--:B------:R-:W-:Y:S02]  /*3d20*/  IADD3.X R3, RZ, ~R7.reuse, RZ, P2, !PT ;  /* 0x80000007ff037210 */ /* 0x080fe400017fe4ff */
[----:B------:R-:W-:Y:S02]  /*3d30*/  ISETP.NE.AND.EX P0, PT, R2, RZ, PT, P0 ;  /* 0x000000ff0200720c */ /* 0x000fe40003f05300 */
[----:B------:R-:W-:Y:S01]  /*3d40*/  SEL R3, R3, R7, !P1 ;  /* 0x0000000703037207 */ /* 0x000fe20004800000 */
[----:B------:R-:W-:Y:S01]  /*3d50*/  HFMA2.MMA R7, -RZ, RZ, 0, 0 ;  /* 0x00000000ff077435 */ /* 0x000fe200000001ff */
[----:B------:R-:W-:Y:S02]  /*3d60*/  SEL R9, R9, R12, !P1 ;  /* 0x0000000c09097207 */ /* 0x000fe40004800000 */
[----:B------:R-:W-:Y:S02]  /*3d70*/  SEL R8, R3, 0xffffffff, P0 ;  /* 0xffffffff03087807 */ /* 0x000fe40000000000 */
[----:B------:R-:W-:Y:S01]  /*3d80*/  SEL R9, R9, 0xffffffff, P0 ;  /* 0xffffffff09097807 */ /* 0x000fe20000000000 */
[----:B------:R-:W-:Y:S06]  /*3d90*/  RET.REL.NODEC R6 `(_ZN2at6native38_GLOBAL__N__9a469cfd_6_RNN_cu_eca79a6d6kernel17gru_cell_backwardIfflLi2EEEvNS_4cuda6detail10TensorInfoIT_T1_EES9_S9_S9_S9_S8_S8_) ;  /* 0xffffffc006987950 */ /* 0x000fec0003c3ffff */
.L_x_156:
        /* <DEDUP_REMOVED lines=14> */
.L_x_1256:


//--------------------- .text._ZN2at6native38_GLOBAL__N__9a469cfd_6_RNN_cu_eca79a6d6kernel17gru_cell_backwardIfflLi1EEEvNS_4cuda6detail10TensorInfoIT_T1_EES9_S9_S9_S9_S8_S8_ --------------------------
	.section	.text._ZN2at6native38_GLOBAL__N__9a469cfd_6_RNN_cu_eca79a6d6kernel17gru_cell_backwardIfflLi1EEEvNS_4cuda6detail10TensorInfoIT_T1_EES9_S9_S9_S9_S8_S8_,"ax",@progbits
	.align	128
.text._ZN2at6native38_GLOBAL__N__9a469cfd_6_RNN_cu_eca79a6d6kernel17gru_cell_backwardIfflLi1EEEvNS_4cuda6detail10TensorInfoIT_T1_EES9_S9_S9_S9_S8_S8_:
        .type           _ZN2at6native38_GLOBAL__N__9a469cfd_6_RNN_cu_eca79a6d6kernel17gru_cell_backwardIfflLi1EEEvNS_4cuda6detail10TensorInfoIT_T1_EES9_S9_S9_S9_S8_S8_,@function
        .size           _ZN2at6native38_GLOBAL__N__9a469cfd_6_RNN_cu_eca79a6d6kernel17gru_cell_backwardIfflLi1EEEvNS_4cuda6detail10TensorInfoIT_T1_EES9_S9_S9_S9_S8_S8_,(.L_x_1258 - _ZN2at6native38_GLOBAL__N__9a469cfd_6_RNN_cu_eca79a6d6kernel17gru_cell_backwardIfflLi1EEEvNS_4cuda6detail10TensorInfoIT_T1_EES9_S9_S9_S9_S8_S8_)
        .other          _ZN2at6native38_GLOBAL__N__9a469cfd_6_RNN_cu_eca79a6d6kernel17gru_cell_backwardIfflLi1EEEvNS_4cuda6detail10TensorInfoIT_T1_EES9_S9_S9_S9_S8_S8_,@"STO_CUDA_ENTRY STV_DEFAULT"
_ZN2at6native38_GLOBAL__N__9a469cfd_6_RNN_cu_eca79a6d6kernel17gru_cell_backwardIfflLi1EEEvNS_4cuda6detail10TensorInfoIT_T1_EES9_S9_S9_S9_S8_S8_:
        /* <DEDUP_REMOVED lines=9> */
[----:B------:R-:W-:Y:S01]  /*0090*/  HFMA2.MMA R21, -RZ, RZ, 0, 0 ;  /* 0x00000000ff157435 */ /* 0x000fe200000001ff */
[----:B------:R-:W-:Y:S01]  /*00a0*/  LOP3.LUT R2, RZ, R24, RZ, 0x33, !PT ;  /* 0x00000018ff027212 */ /* 0x000fe200078e33ff */
[----:B------:R-:W-:Y:S01]  /*00b0*/  ULDC UR5, c[0x0][0xc] ;  /* 0x0000030000057ab9 */ /* 0x000fe20000000800 */
[----:B------:R-:W-:Y:S01]  /*00c0*/  BSSY B0, `(.L_x_157) ;  /* 0x000001d000007945 */ /* 0x000fe20003800000 */
[----:B------:R-:W-:Y:S01]  /*00d0*/  UIMAD UR4, UR4, UR5, URZ ;  /* 0x00000005040472a4 */ /* 0x000fe2000f8e023f */
[----:B------:R-:W-:-:S05]  /*00e0*/  IADD3 R2, P0, R2, UR6, RZ ;  /* 0x0000000602027c10 */ /* 0x000fca000ff1e0ff */
[----:B------:R-:W-:-:S04]  /*00f0*/  LOP3.LUT R3, RZ, R21, RZ, 0x33, !PT ;  /* 0x00000015ff037212 */ /* 0x000fc800078e33ff */
[----:B------:R-:W-:-:S04]  /*0100*/  IADD3.X R3, R3, UR7, RZ, P0, !PT ;  /* 0x0000000703037c10 */ /* 0x000fc800087fe4ff */
[----:B------:R-:W-:-:S13]  /*0110*/  ISETP.NE.U32.AND P0, PT, R3, RZ, PT ;  /* 0x000000ff0300720c */ /* 0x000fda0003f05070 */
[----:B------:R-:W-:Y:S05]  /*0120*/  @!P0 BRA `(.L_x_158) ;  /* 0x0000000000108947 */ /* 0x000fea0003800000 */
[----:B------:R-:W-:-:S07]  /*0130*/  MOV R0, 0x150 ;  /* 0x0000015000007802 */ /* 0x000fce0000000f00 */
[----:B------:R-:W-:Y:S05]  /*0140*/  CALL.REL.NOINC `($__internal_6_$__cuda_sm20_div_u64) ;  /* 0x0000002000e87944 */ /* 0x000fea0003c00000 */
[----:B------:R-:W-:Y:S01]  /*0150*/  IMAD.MOV.U32 R0, RZ, RZ, R6 ;  /* 0x000000ffff007224 */ /* 0x000fe200078e0006 */
[----:B------:R-:W-:Y:S06]  /*0160*/  BRA `(.L_x_159) ;  /* 0x0000000000487947 */ /* 0x000fec0003800000 */
.L_x_158:
[----:B------:R-:W0:Y:S01]  /*0170*/  I2F.U32.RP R0, UR4 ;  /* 0x0000000400007d06 */ /* 0x000e220008209000 */
[----:B------:R-:W-:Y:S01]  /*0180*/  IMAD R7, RZ, RZ, -UR4 ;  /* 0x80000004ff077e24 */ /* 0x000fe2000f8e02ff */
[----:B------:R-:W-:-:S06]  /*0190*/  ISETP.NE.U32.AND P2, PT, RZ, UR4, PT ;  /* 0x00000004ff007c0c */ /* 0x000fcc000bf45070 */
[----:B0-----:R-:W0:Y:S02]  /*01a0*/  MUFU.RCP R0, R0 ;  /* 0x0000000000007308 */ /* 0x001e240000001000 */
[----:B0-----:R-:W-:-:S06]  /*01b0*/  IADD3 R4, R0, 0xffffffe, RZ ;  /* 0x0ffffffe00047810 */ /* 0x001fcc0007ffe0ff */
[----:B------:R0:W1:Y:S02]  /*01c0*/  F2I.FTZ.U32.TRUNC.NTZ R5, R4 ;  /* 0x0000000400057305 */ /* 0x000064000021f000 */
[----:B0-----:R-:W-:Y:S01]  /*01d0*/  MOV R4, RZ ;  /* 0x000000ff00047202 */ /* 0x001fe20000000f00 */
[----:B-1----:R-:W-:-:S04]  /*01e0*/  IMAD R7, R7, R5, RZ ;  /* 0x0000000507077224 */ /* 0x002fc800078e02ff */
        /* <DEDUP_REMOVED lines=9> */
[----:B------:R-:W-:-:S07]  /*0280*/  @!P2 LOP3.LUT R0, RZ, UR4, RZ, 0x33, !PT ;  /* 0x00000004ff00ac12 */ /* 0x000fce000f8e33ff */
.L_x_159:
[----:B------:R-:W-:Y:S05]  /*0290*/  BSYNC B0 ;  /* 0x0000000000007941 */ /* 0x000fea0003800000 */
.L_x_157:
[----:B------:R-:W-:Y:S01]  /*02a0*/  LOP3.LUT R0, R0, 0x1, RZ, 0xc0, !PT ;  /* 0x0000000100007812 */ /* 0x000fe200078ec0ff */
[----:B------:R-:W-:Y:S01]  /*02b0*/  ULDC.64 UR6, c[0x0][0xa30] ;  /* 0x00028c0000067ab9 */ /* 0x000fe20000000a00 */
[----:B------:R-:W-:Y:S01]  /*02c0*/  ULDC.64 UR8, c[0x0][0x208] ;  /* 0x0000820000087ab9 */ /* 0x000fe20000000a00 */
[----:B------:R-:W-:Y:S01]  /*02d0*/  MOV R15, UR6 ;  /* 0x00000006000f7c02 */ /* 0x000fe20008000f00 */
[----:B------:R-:W-:Y:S01]  /*02e0*/  IMAD.U32 R5, RZ, RZ, UR7 ;  /* 0x00000007ff057e24 */ /* 0x000fe2000f8e00ff */
[----:B------:R-:W-:Y:S01]  /*02f0*/  ISETP.NE.U32.AND P0, PT, R0, 0x1, PT ;  /* 0x000000010000780c */ /* 0x000fe20003f05070 */
[----:B------:R-:W-:Y:S01]  /*0300*/  ULDC.64 UR10, c[0x0][0xa30] ;  /* 0x00028c00000a7ab9 */ /* 0x000fe20000000a00 */
[----:B------:R-:W-:Y:S01]  /*0310*/  BSSY B0, `(.L_x_160) ;  /* 0x00000a1000007945 */ /* 0x000fe20003800000 */
[----:B------:R-:W-:Y:S01]  /*0320*/  IMAD R7, R5, 0x5, RZ ;  /* 0x0000000505077824 */ /* 0x000fe200078e02ff */
[----:B------:R-:W-:Y:S01]  /*0330*/  ISETP.NE.U32.AND.EX P0, PT, RZ, RZ, PT, P0 ;  /* 0x000000ffff00720c */ /* 0x000fe20003f05100 */
[----:B------:R-:W-:-:S04]  /*0340*/  IMAD.WIDE.U32 R10, R15, 0x5, RZ ;  /* 0x000000050f0a7825 */ /* 0x000fc800078e00ff */
[----:B------:R-:W-:-:S08]  /*0350*/  IMAD.IADD R0, R11, 0x1, R7 ;  /* 0x000000010b007824 */ /* 0x000fd000078e0207 */
[----:B------:R-:W-:Y:S05]  /*0360*/  @!P0 BRA `(.L_x_161) ;  /* 0x00000008006c8947 */ /* 0x000fea0003800000 */
[----:B------:R-:W-:-:S13]  /*0370*/  ISETP.NE.U32.AND P0, PT, R5, RZ, PT ;  /* 0x000000ff0500720c */ /* 0x000fda0003f05070 */
[----:B------:R-:W-:Y:S05]  /*0380*/  @!P0 BRA `(.L_x_162) ;  /* 0x0000000000448947 */ /* 0x000fea0003800000 */
[----:B------:R-:W-:Y:S02]  /*0390*/  MOV R17, R24 ;  /* 0x0000001800117202 */ /* 0x000fe40000000f00 */
[----:B------:R-:W-:-:S07]  /*03a0*/  MOV R16, 0x3c0 ;  /* 0x000003c000107802 */ /* 0x000fce0000000f00 */
[----:B------:R-:W-:Y:S05]  /*03b0*/  CALL.REL.NOINC `($__internal_5_$__cuda_sm20_div_s64) ;  /* 0x0000001c00007944 */ /* 0x000fea0003c00000 */
[----:B------:R-:W-:Y:S01]  /*03c0*/  IADD3 R17, P0, RZ, -R22, RZ ;  /* 0x80000016ff117210 */ /* 0x000fe20007f1e0ff */
[----:B------:R-:W-:Y:S01]  /*03d0*/  ULDC.64 UR6, c[0x0][0xa30] ;  /* 0x00028c0000067ab9 */ /* 0x000fe20000000a00 */
[----:B------:R-:W-:Y:S01]  /*03e0*/  MOV R20, R24 ;  /* 0x0000001800147202 */ /* 0x000fe20000000f00 */
[----:B------:R-:W-:Y:S01]  /*03f0*/  IMAD.U32 R5, RZ, RZ, UR7 ;  /* 0x00000007ff057e24 */ /* 0x000fe2000f8e00ff */
[----:B------:R-:W-:Y:S01]  /*0400*/  MOV R15, UR6 ;  /* 0x00000006000f7c02 */ /* 0x000fe20008000f00 */
[----:B------:R-:W-:Y:S01]  /*0410*/  IMAD.X R4, RZ, RZ, ~R23, P0 ;  /* 0x000000ffff047224 */ /* 0x000fe200000e0e17 */
[----:B------:R-:W-:Y:S01]  /*0420*/  MOV R9, R23 ;  /* 0x0000001700097202 */ /* 0x000fe20000000f00 */
[----:B------:R-:W-:Y:S02]  /*0430*/  IMAD.MOV.U32 R8, RZ, RZ, R22 ;  /* 0x000000ffff087224 */ /* 0x000fe400078e0016 */
[-C--:B------:R-:W-:Y:S02]  /*0440*/  IMAD R4, R4, R15.reuse, RZ ;  /* 0x0000000f04047224 */ /* 0x080fe400078e02ff */
[----:B------:R-:W-:-:S04]  /*0450*/  IMAD.WIDE.U32 R6, R17, R15, R20 ;  /* 0x0000000f11067225 */ /* 0x000fc800078e0014 */
[----:B------:R-:W-:Y:S02]  /*0460*/  IMAD R17, R17, R5, R4 ;  /* 0x0000000511117224 */ /* 0x000fe400078e0204 */
[----:B------:R-:W-:-:S03]  /*0470*/  IMAD.MOV.U32 R16, RZ, RZ, R6 ;  /* 0x000000ffff107224 */ /* 0x000fc600078e0006 */
[----:B------:R-:W-:Y:S01]  /*0480*/  IADD3 R17, R7, R17, RZ ;  /* 0x0000001107117210 */ /* 0x000fe20007ffe0ff */
[----:B------:R-:W-:Y:S06]  /*0490*/  BRA `(.L_x_163) ;  /* 0x0000000000587947 */ /* 0x000fec0003800000 */
.L_x_162:
[----:B------:R-:W0:Y:S01]  /*04a0*/  I2F.U32.RP R4, R15 ;  /* 0x0000000f00047306 */ /* 0x000e220000209000 */
[----:B------:R-:W-:Y:S01]  /*04b0*/  ISETP.NE.U32.AND P2, PT, R15, RZ, PT ;  /* 0x000000ff0f00720c */ /* 0x000fe20003f45070 */
[----:B------:R-:W-:-:S06]  /*04c0*/  IMAD.MOV.U32 R17, RZ, RZ, RZ ;  /* 0x000000ffff117224 */ /* 0x000fcc00078e00ff */
[----:B0-----:R-:W0:Y:S02]  /*04d0*/  MUFU.RCP R4, R4 ;  /* 0x0000000400047308 */ /* 0x001e240000001000 */
[----:B0-----:R-:W-:-:S06]  /*04e0*/  VIADD R6, R4, 0xffffffe ;  /* 0x0ffffffe04067836 */ /* 0x001fcc0000000000 */
[----:B------:R0:W1:Y:S02]  /*04f0*/  F2I.FTZ.U32.TRUNC.NTZ R7, R6 ;  /* 0x0000000600077305 */ /* 0x000064000021f000 */
[----:B0-----:R-:W-:Y:S01]  /*0500*/  IMAD.MOV.U32 R6, RZ, RZ, RZ ;  /* 0x000000ffff067224 */ /* 0x001fe200078e00ff */
[----:B-1----:R-:W-:-:S05]  /*0510*/  IADD3 R8, RZ, -R7, RZ ;  /* 0x80000007ff087210 */ /* 0x002fca0007ffe0ff */
[----:B------:R-:W-:-:S04]  /*0520*/  IMAD R9, R8, R15, RZ ;  /* 0x0000000f08097224 */ /* 0x000fc800078e02ff */
        /* <DEDUP_REMOVED lines=13> */
.L_x_163:
[----:B------:R-:W-:Y:S01]  /*0600*/  IMAD R7, R0, R8, RZ ;  /* 0x0000000800077224 */ /* 0x000fe200078e02ff */
[----:B------:R-:W-:Y:S01]  /*0610*/  ULDC.64 UR6, c[0x0][0x960] ;  /* 0x0002580000067ab9 */ /* 0x000fe20000000a00 */
[----:B------:R-:W-:Y:S01]  /*0620*/  IMAD.WIDE.U32 R18, R8, R10, R16 ;  /* 0x0000000a08127225 */ /* 0x000fe200078e0010 */
[----:B------:R-:W-:-:S03]  /*0630*/  ULDC.64 UR12, c[0x0][0x620] ;  /* 0x00018800000c7ab9 */ /* 0x000fc60000000a00 */
[----:B------:R-:W-:Y:S02]  /*0640*/  IMAD R13, R9, R10, R7 ;  /* 0x0000000a090d7224 */ /* 0x000fe400078e0207 */
[C---:B------:R-:W-:Y:S02]  /*0650*/  IMAD R4, R15.reuse, UR7, RZ ;  /* 0x000000070f047c24 */ /* 0x040fe4000f8e02ff */
[----:B------:R-:W-:-:S04]  /*0660*/  IMAD.WIDE.U32 R6, R15, UR6, RZ ;  /* 0x000000060f067c25 */ /* 0x000fc8000f8e00ff */
[----:B------:R-:W-:Y:S01]  /*0670*/  IMAD R23, R5, UR6, R4 ;  /* 0x0000000605177c24 */ /* 0x000fe2000f8e0204 */
[----:B------:R-:W-:Y:S01]  /*0680*/  IADD3 R4, R19, R13, RZ ;  /* 0x0000000d13047210 */ /* 0x000fe20007ffe0ff */
[----:B------:R-:W-:Y:S01]  /*0690*/  IMAD R13, R21, UR12, RZ ;  /* 0x0000000c150d7c24 */ /* 0x000fe2000f8e02ff */
[----:B------:R-:W-:Y:S01]  /*06a0*/  SHF.L.U32 R22, R6, 0x2, RZ ;  /* 0x0000000206167819 */ /* 0x000fe200000006ff */
[----:B------:R-:W-:Y:S02]  /*06b0*/  IMAD.IADD R23, R7, 0x1, R23 ;  /* 0x0000000107177824 */ /* 0x000fe400078e0217 */
[----:B------:R-:W-:Y:S02]  /*06c0*/  IMAD R7, R4, UR6, RZ ;  /* 0x0000000604077c24 */ /* 0x000fe4000f8e02ff */
[----:B------:R-:W-:Y:S01]  /*06d0*/  IMAD.WIDE.U32 R28, R24, UR12, RZ ;  /* 0x0000000c181c7c25 */ /* 0x000fe2000f8e00ff */
[----:B------:R-:W-:-:S03]  /*06e0*/  SHF.L.U64.HI R23, R6, 0x2, R23 ;  /* 0x0000000206177819 */ /* 0x000fc60000010217 */
[C---:B------:R-:W-:Y:S02]  /*06f0*/  IMAD R7, R18.reuse, UR7, R7 ;  /* 0x0000000712077c24 */ /* 0x040fe4000f8e0207 */
[----:B------:R-:W-:Y:S01]  /*0700*/  IMAD.WIDE.U32 R18, R18, UR6, RZ ;  /* 0x0000000612127c25 */ /* 0x000fe2000f8e00ff */
[----:B------:R-:W-:Y:S02]  /*0710*/  ULDC.64 UR6, c[0x0][0x890] ;  /* 0x0002240000067ab9 */ /* 0x000fe40000000a00 */
[----:B------:R-:W-:Y:S02]  /*0720*/  LEA R12, P0, R18, UR6, 0x2 ;  /* 0x00000006120c7c11 */ /* 0x000fe4000f8010ff */
[----:B------:R-:W-:Y:S01]  /*0730*/  IADD3 R7, R19, R7, RZ ;  /* 0x0000000713077210 */ /* 0x000fe20007ffe0ff */
[----:B------:R-:W-:Y:S01]  /*0740*/  IMAD R19, R24, UR13, R13 ;  /* 0x0000000d18137c24 */ /* 0x000fe2000f8e020d */
[----:B------:R-:W-:Y:S01]  /*0750*/  IADD3 R6, P1, R22, R12, RZ ;  /* 0x0000000c16067210 */ /* 0x000fe20007f3e0ff */
[----:B------:R-:W-:Y:S01]  /*0760*/  ULDC.64 UR12, c[0x0][0x550] ;  /* 0x00015400000c7ab9 */ /* 0x000fe20000000a00 */
[----:B------:R-:W-:Y:S01]  /*0770*/  LEA.HI.X R13, R18, UR7, R7, 0x2, P0 ;  /* 0x00000007120d7c11 */ /* 0x000fe200080f1407 */
[----:B------:R-:W-:Y:S01]  /*0780*/  IMAD.IADD R19, R29, 0x1, R19 ;  /* 0x000000011d137824 */ /* 0x000fe200078e0213 */
[----:B------:R-:W-:Y:S01]  /*0790*/  LEA R18, P2, R28, UR12, 0x2 ;  /* 0x0000000c1c127c11 */ /* 0x000fe2000f8410ff */
[----:B------:R-:W-:Y:S01]  /*07a0*/  IMAD R9, R9, R15, RZ ;  /* 0x0000000f09097224 */ /* 0x000fe200078e02ff */
[----:B------:R-:W-:Y:S01]  /*07b0*/  IADD3 R26, P0, R6, R22, RZ ;  /* 0x00000016061a7210 */ /* 0x000fe20007f1e0ff */
[----:B------:R-:W2:Y:S01]  /*07c0*/  LDG.E R4, desc[UR8][R12.64] ;  /* 0x000000080c047981 */ /* 0x000ea2000c1e1900 */
[----:B------:R-:W-:Y:S01]  /*07d0*/  IADD3.X R7, R23, R13, RZ, P1, !PT ;  /* 0x0000000d17077210 */ /* 0x000fe20000ffe4ff */
[----:B------:R-:W-:Y:S01]  /*07e0*/  ULDC.64 UR6, c[0x0][0x2e0] ;  /* 0x0000b80000067ab9 */ /* 0x000fe20000000a00 */
[----:B------:R-:W-:-:S02]  /*07f0*/  LEA.HI.X R19, R28, UR13, R19, 0x2, P2 ;  /* 0x0000000d1c137c11 */ /* 0x000fc400090f1413 */
[----:B------:R-:W-:Y:S01]  /*0800*/  IADD3.X R27, R7, R23, RZ, P0, !PT ;  /* 0x00000017071b7210 */ /* 0x000fe200007fe4ff */
[----:B------:R-:W3:Y:S01]  /*0810*/  LDG.E R6, desc[UR8][R6.64] ;  /* 0x0000000806067981 */ /* 0x000ee2000c1e1900 */
[----:B------:R-:W-:Y:S01]  /*0820*/  IMAD R14, R15, UR7, RZ ;  /* 0x000000070f0e7c24 */ /* 0x000fe2000f8e02ff */
[----:B------:R-:W-:Y:S02]  /*0830*/  ULDC.64 UR12, c[0x0][0x3b0] ;  /* 0x0000ec00000c7ab9 */ /* 0x000fe40000000a00 */
[----:B------:R-:W4:Y:S04]  /*0840*/  LDG.E R29, desc[UR8][R26.64] ;  /* 0x000000081a1d7981 */ /* 0x000f28000c1e1900 */
[----:B------:R0:W5:Y:S02]  /*0850*/  LDG.E R25, desc[UR8][R18.64] ;  /* 0x0000000812197981 */ /* 0x000164000c1e1900 */
[----:B0-----:R-:W-:-:S04]  /*0860*/  IADD3 R18, P0, R26, R22, RZ ;  /* 0x000000161a127210 */ /* 0x001fc80007f1e0ff */
[----:B------:R-:W-:Y:S01]  /*0870*/  IADD3 R22, P1, R18, R22, RZ ;  /* 0x0000001612167210 */ /* 0x000fe20007f3e0ff */
[----:B------:R-:W-:-:S05]  /*0880*/  IMAD.X R19, R27, 0x1, R23, P0 ;  /* 0x000000011b137824 */ /* 0x000fca00000e0617 */
[----:B------:R0:W2:Y:S01]  /*0890*/  LDG.E R20, desc[UR8][R18.64] ;  /* 0x0000000812147981 */ /* 0x0000a2000c1e1900 */
[----:B------:R-:W-:-:S05]  /*08a0*/  IADD3.X R23, R19, R23, RZ, P1, !PT ;  /* 0x0000001713177210 */ /* 0x000fca0000ffe4ff */
[----:B------:R1:W2:Y:S01]  /*08b0*/  LDG.E R22, desc[UR8][R22.64] ;  /* 0x0000000816167981 */ /* 0x0002a2000c1e1900 */
[C---:B------:R-:W-:Y:S02]  /*08c0*/  IMAD R7, R8.reuse, R5, R9 ;  /* 0x0000000508077224 */ /* 0x040fe400078e0209 */
[----:B------:R-:W-:-:S05]  /*08d0*/  IMAD.WIDE.U32 R8, R8, R15, RZ ;  /* 0x0000000f08087225 */ /* 0x000fca00078e00ff */
[----:B------:R-:W-:Y:S01]  /*08e0*/  IADD3 R7, R9, R7, RZ ;  /* 0x0000000709077210 */ /* 0x000fe20007ffe0ff */
[----:B------:R-:W-:-:S04]  /*08f0*/  IMAD.WIDE.U32 R16, R8, 0x3, R16 ;  /* 0x0000000308107825 */ /* 0x000fc800078e0010 */
[----:B------:R-:W-:-:S04]  /*0900*/  IMAD R7, R7, 0x3, RZ ;  /* 0x0000000307077824 */ /* 0x000fc800078e02ff */
[----:B------:R-:W-:-:S04]  /*0910*/  IMAD.IADD R7, R17, 0x1, R7 ;  /* 0x0000000111077824 */ /* 0x000fc800078e0207 */
[----:B------:R-:W-:Y:S02]  /*0920*/  IMAD R9, R7, UR6, RZ ;  /* 0x0000000607097c24 */ /* 0x000fe4000f8e02ff */
[----:B------:R-:W-:-:S04]  /*0930*/  IMAD.WIDE.U32 R12, R16, UR6, RZ ;  /* 0x00000006100c7c25 */ /* 0x000fc8000f8e00ff */
[----:B------:R-:W-:Y:S02]  /*0940*/  IMAD R17, R16, UR7, R9 ;  /* 0x0000000710117c24 */ /* 0x000fe4000f8e0209 */
[----:B------:R-:W-:-:S04]  /*0950*/  IMAD.WIDE.U32 R8, R15, UR6, RZ ;  /* 0x000000060f087c25 */ /* 0x000fc8000f8e00ff */
[----:B0-----:R-:W-:Y:S01]  /*0960*/  IMAD R19, R5, UR6, R14 ;  /* 0x0000000605137c24 */ /* 0x001fe2000f8e020e */
[----:B------:R-:W-:Y:S01]  /*0970*/  ULDC.64 UR6, c[0x0][0x210] ;  /* 0x0000840000067ab9 */ /* 0x000fe20000000a00 */
[----:B------:R-:W-:Y:S02]  /*0980*/  IADD3 R17, R13, R17, RZ ;  /* 0x000000110d117210 */ /* 0x000fe40007ffe0ff */
[C---:B------:R-:W-:Y:S02]  /*0990*/  LEA R18, P0, R12.reuse, UR6, 0x2 ;  /* 0x000000060c127c11 */ /* 0x040fe4000f8010ff */
[----:B------:R-:W-:Y:S02]  /*09a0*/  IADD3 R13, R9, R19, RZ ;  /* 0x00000013090d7210 */ /* 0x000fe40007ffe0ff */
[----:B------:R-:W-:Y:S01]  /*09b0*/  LEA.HI.X R19, R12, UR7, R17, 0x2, P0 ;  /* 0x000000070c137c11 */ /* 0x000fe200080f1411 */
[C---:B------:R-:W-:Y:S01]  /*09c0*/  IMAD.SHL.U32 R27, R8.reuse, 0x4, RZ ;  /* 0x00000004081b7824 */ /* 0x040fe200078e00ff */
[----:B------:R-:W-:Y:S01]  /*09d0*/  SHF.L.U64.HI R13, R8, 0x2, R13 ;  /* 0x00000002080d7819 */ /* 0x000fe2000001020d */
[----:B------:R-:W-:-:S02]  /*09e0*/  ULDC.64 UR6, c[0x0][0x480] ;  /* 0x0001200000067ab9 */ /* 0x000fc40000000a00 */
[----:B------:R-:W-:Y:S02]  /*09f0*/  IMAD R17, R7, UR6, RZ ;  /* 0x0000000607117c24 */ /* 0x000fe4000f8e02ff */
[----:B---3--:R-:W-:Y:S01]  /*0a00*/  FADD.FTZ R12, -R6, 1 ;  /* 0x3f800000060c7421 */ /* 0x008fe20000010100 */
[----:B----4-:R-:W-:-:S03]  /*0a10*/  FFMA.FTZ R9, -R29, R29, 1 ;  /* 0x3f8000001d097423 */ /* 0x010fc6000001011d */
[----:B-----5:R-:W-:-:S04]  /*0a20*/  FMUL.FTZ R8, R25, R12 ;  /* 0x0000000c19087220 */ /* 0x020fc80000410000 */
[----:B------:R-:W-:Y:S01]  /*0a30*/  FMUL.FTZ R7, R8, R9 ;  /* 0x0000000908077220 */ /* 0x000fe20000410000 */
[C---:B------:R-:W-:Y:S02]  /*0a40*/  IMAD R9, R16.reuse, UR7, R17 ;  /* 0x0000000710097c24 */ /* 0x040fe4000f8e0211 */
[----:B------:R-:W-:Y:S02]  /*0a50*/  IMAD R8, R15, UR7, RZ ;  /* 0x000000070f087c24 */ /* 0x000fe4000f8e02ff */
[----:B------:R-:W-:-:S04]  /*0a60*/  IMAD.WIDE.U32 R16, R16, UR6, RZ ;  /* 0x0000000610107c25 */ /* 0x000fc8000f8e00ff */
[----:B-1----:R-:W-:Y:S01]  /*0a70*/  IMAD R23, R5, UR6, R8 ;  /* 0x0000000605177c24 */ /* 0x002fe2000f8e0208 */
[----:B------:R-:W-:Y:S01]  /*0a80*/  IADD3 R5, R17, R9, RZ ;  /* 0x0000000911057210 */ /* 0x000fe20007ffe0ff */
[----:B------:R-:W-:Y:S01]  /*0a90*/  IMAD.WIDE.U32 R8, R15, UR6, RZ ;  /* 0x000000060f087c25 */ /* 0x000fe2000f8e00ff */
[----:B------:R-:W-:Y:S01]  /*0aa0*/  LEA R14, P0, R16, UR12, 0x2 ;  /* 0x0000000c100e7c11 */ /* 0x000fe2000f8010ff */
[----:B------:R-:W-:-:S03]  /*0ab0*/  ULDC.64 UR6, c[0x0][0x7c0] ;  /* 0x0001f00000067ab9 */ /* 0x000fc60000000a00 */
[----:B------:R-:W-:Y:S02]  /*0ac0*/  LEA.HI.X R15, R16, UR13, R5, 0x2, P0 ;  /* 0x0000000d100f7c11 */ /* 0x000fe400080f1405 */
[----:B------:R-:W-:Y:S01]  /*0ad0*/  IADD3 R5, R9, R23, RZ ;  /* 0x0000001709057210 */ /* 0x000fe20007ffe0ff */
[----:B------:R-:W-:Y:S02]  /*0ae0*/  IMAD R9, R21, UR6, RZ ;  /* 0x0000000615097c24 */ /* 0x000fe4000f8e02ff */
[----:B------:R-:W-:-:S04]  /*0af0*/  IMAD.WIDE.U32 R16, R24, UR6, RZ ;  /* 0x0000000618107c25 */ /* 0x000fc8000f8e00ff */
[----:B--2---:R-:W-:Y:S01]  /*0b00*/  FADD.FTZ R20, R20, -R29 ;  /* 0x8000001d14147221 */ /* 0x004fe20000010000 */
[----:B------:R-:W-:Y:S01]  /*0b10*/  IMAD R9, R24, UR7, R9 ;  /* 0x0000000718097c24 */ /* 0x000fe2000f8e0209 */
[----:B------:R-:W-:Y:S01]  /*0b20*/  ULDC.64 UR6, c[0x0][0x6f0] ;  /* 0x0001bc0000067ab9 */ /* 0x000fe20000000a00 */
[C---:B------:R-:W-:Y:S01]  /*0b30*/  SHF.L.U64.HI R5, R8.reuse, 0x2, R5 ;  /* 0x0000000208057819 */ /* 0x040fe20000010205 */
[----:B------:R-:W-:Y:S01]  /*0b40*/  IMAD.SHL.U32 R23, R8, 0x4, RZ ;  /* 0x0000000408177824 */ /* 0x000fe200078e00ff */
[----:B------:R-:W-:Y:S02]  /*0b50*/  LEA R8, P0, R16, UR6, 0x2 ;  /* 0x0000000610087c11 */ /* 0x000fe4000f8010ff */
[----:B------:R-:W-:Y:S01]  /*0b60*/  IADD3 R9, R17, R9, RZ ;  /* 0x0000000911097210 */ /* 0x000fe20007ffe0ff */
[----:B------:R-:W-:Y:S01]  /*0b70*/  FMUL.FTZ R17, R20, R25 ;  /* 0x0000001914117220 */ /* 0x000fe20000410000 */
[----:B------:R-:W-:Y:S02]  /*0b80*/  FADD.FTZ R29, -R4, 1 ;  /* 0x3f800000041d7421 */ /* 0x000fe40000010100 */
[----:B------:R-:W-:Y:S01]  /*0b90*/  LEA.HI.X R9, R16, UR7, R9, 0x2, P0 ;  /* 0x0000000710097c11 */ /* 0x000fe200080f1409 */
[----:B------:R-:W-:Y:S01]  /*0ba0*/  FMUL.FTZ R17, R17, R12 ;  /* 0x0000000c11117220 */ /* 0x000fe20000410000 */
[----:B------:R-:W-:Y:S01]  /*0bb0*/  IADD3 R16, P0, R27, R18, RZ ;  /* 0x000000121b107210 */ /* 0x000fe20007f1e0ff */
[----:B------:R-:W-:Y:S01]  /*0bc0*/  FMUL.FTZ R22, R7, R22 ;  /* 0x0000001607167220 */ /* 0x000fe20000410000 */
[----:B------:R-:W-:Y:S01]  /*0bd0*/  FMUL.FTZ R25, R25, R6 ;  /* 0x0000000619197220 */ /* 0x000fe20000410000 */
[----:B------:R-:W-:Y:S01]  /*0be0*/  FMUL.FTZ R6, R6, R17 ;  /* 0x0000001106067220 */ /* 0x000fe20000410000 */
[----:B------:R-:W-:Y:S01]  /*0bf0*/  IADD3 R12, P1, R16, R27, RZ ;  /* 0x0000001b100c7210 */ /* 0x000fe20007f3e0ff */
[----:B------:R-:W-:Y:S01]  /*0c00*/  FMUL.FTZ R29, R22, R29 ;  /* 0x0000001d161d7220 */ /* 0x000fe20000410000 */
[----:B------:R-:W-:-:S02]  /*0c10*/  IADD3.X R17, R13, R19, RZ, P0, !PT ;  /* 0x000000130d117210 */ /* 0x000fc400007fe4ff */
[----:B------:R-:W-:Y:S01]  /*0c20*/  IADD3 R22, P0, R23, R14, RZ ;  /* 0x0000000e17167210 */ /* 0x000fe20007f1e0ff */
[----:B------:R-:W-:Y:S02]  /*0c30*/  FMUL.FTZ R29, R4, R29 ;  /* 0x0000001d041d7220 */ /* 0x000fe40000410000 */
[----:B------:R-:W-:Y:S01]  /*0c40*/  IMAD.X R13, R17, 0x1, R13, P1 ;  /* 0x00000001110d7824 */ /* 0x000fe200008e060d */
[----:B------:R-:W-:Y:S02]  /*0c50*/  IADD3 R26, P1, R22, R23, RZ ;  /* 0x00000017161a7210 */ /* 0x000fe40007f3e0ff */
[----:B------:R-:W-:Y:S01]  /*0c60*/  IADD3.X R23, R5, R15, RZ, P0, !PT ;  /* 0x0000000f05177210 */ /* 0x000fe200007fe4ff */
[----:B------:R0:W-:Y:S01]  /*0c70*/  STG.E desc[UR8][R18.64], R29 ;  /* 0x0000001d12007986 */ /* 0x0001e2000c101908 */
[----:B------:R-:W-:Y:S02]  /*0c80*/  FMUL.FTZ R4, R7, R4 ;  /* 0x0000000407047220 */ /* 0x000fe40000410000 */
[----:B------:R-:W-:Y:S01]  /*0c90*/  IADD3.X R27, R23, R5, RZ, P1, !PT ;  /* 0x00000005171b7210 */ /* 0x000fe20000ffe4ff */
[----:B------:R0:W-:Y:S04]  /*0ca0*/  STG.E desc[UR8][R16.64], R6 ;  /* 0x0000000610007986 */ /* 0x0001e8000c101908 */
[----:B------:R0:W-:Y:S04]  /*0cb0*/  STG.E desc[UR8][R12.64], R7 ;  /* 0x000000070c007986 */ /* 0x0001e8000c101908 */
[----:B------:R0:W-:Y:S04]  /*0cc0*/  STG.E desc[UR8][R14.64], R29 ;  /* 0x0000001d0e007986 */ /* 0x0001e8000c101908 */
[----:B------:R0:W-:Y:S04]  /*0cd0*/  STG.E desc[UR8][R22.64], R6 ;  /* 0x0000000616007986 */ /* 0x0001e8000c101908 */
[----:B------:R0:W-:Y:S04]  /*0ce0*/  STG.E desc[UR8][R26.64], R4 ;  /* 0x000000041a007986 */ /* 0x0001e8000c101908 */
[----:B------:R0:W-:Y:S01]  /*0cf0*/  STG.E desc[UR8][R8.64], R25 ;  /* 0x0000001908007986 */ /* 0x0001e2000c101908 */
[----:B------:R-:W-:-:S05]  /*0d00*/  IADD3 R24, P0, R24, UR4, RZ ;  /* 0x0000000418187c10 */ /* 0x000fca000ff1e0ff */
[----:B------:R-:W-:-:S08]  /*0d10*/  IMAD.X R21, RZ, RZ, R21, P0 ;  /* 0x000000ffff157224 */ /* 0x000fd000000e0615 */
.L_x_161:
[----:B------:R-:W-:Y:S05]  /*0d20*/  BSYNC B0 ;  /* 0x0000000000007941 */ /* 0x000fea0003800000 */
.L_x_160:
[----:B------:R-:W-:Y:S01]  /*0d30*/  ISETP.GE.U32.AND P0, PT, R2, UR4, PT ;  /* 0x0000000402007c0c */ /* 0x000fe2000bf06070 */
[----:B------:R-:W-:Y:S01]  /*0d40*/  ULDC.64 UR34, c[0x0][0xa30] ;  /* 0x00028c0000227ab9 */ /* 0x000fe20000000a00 */
[----:B------:R-:W-:Y:S01]  /*0d50*/  ULDC.64 UR12, c[0x0][0x960] ;  /* 0x00025800000c7ab9 */ /* 0x000fe20000000a00 */
[----:B------:R-:W-:Y:S01]  /*0d60*/  ULDC.64 UR20, c[0x0][0x2e0] ;  /* 0x0000b80000147ab9 */ /* 0x000fe20000000a00 */
[----:B------:R-:W-:Y:S01]  /*0d70*/  ISETP.GE.U32.AND.EX P0, PT, R3, RZ, PT, P0 ;  /* 0x000000ff0300720c */ /* 0x000fe20003f06100 */
        /* <DEDUP_REMOVED lines=8> */
[----:B------:R-:W-:-:S04]  /*0e00*/  ULDC.64 UR32, c[0x0][0xa38] ;  /* 0x00028e0000207ab9 */ /* 0x000fc80000000a00 */
[----:B------:R-:W-:Y:S05]  /*0e10*/  @!P0 EXIT ;  /* 0x000000000000894d */ /* 0x000fea0003800000 */
[----:B------:R-:W-:Y:S01]  /*0e20*/  BSSY B0, `(.L_x_164) ;  /* 0x0000118000007945 */ /* 0x000fe20003800000 */
.L_x_171:
[----:B------:R-:W-:Y:S01]  /*0e30*/  MOV R3, UR35 ;  /* 0x0000002300037c02 */ /* 0x000fe20008000f00 */
[----:B------:R-:W-:Y:S01]  /*0e40*/  BSSY B1, `(.L_x_165) ;  /* 0x000003b000017945 */ /* 0x000fe20003800000 */
[----:B------:R-:W-:Y:S02]  /*0e50*/  MOV R2, UR34 ;  /* 0x0000002200027c02 */ /* 0x000fe40008000f00 */
[----:B0-----:R-:W-:-:S03]  /*0e60*/  LOP3.LUT R18, R21, R3, RZ, 0xfc, !PT ;  /* 0x0000000315127212 */ /* 0x001fc600078efcff */
[----:B------:R-:W-:Y:S01]  /*0e70*/  IMAD R4, R2, UR21, RZ ;  /* 0x0000001502047c24 */ /* 0x000fe2000f8e02ff */
[----:B------:R-:W-:Y:S01]  /*0e80*/  ISETP.NE.U32.AND P0, PT, R18, RZ, PT ;  /* 0x000000ff1200720c */ /* 0x000fe20003f05070 */
[C---:B------:R-:W-:Y:S02]  /*0e90*/  IMAD R14, R2.reuse, UR25, RZ ;  /* 0x00000019020e7c24 */ /* 0x040fe4000f8e02ff */
[C---:B------:R-:W-:Y:S02]  /*0ea0*/  IMAD R16, R2.reuse, UR13, RZ ;  /* 0x0000000d02107c24 */ /* 0x040fe4000f8e02ff */
[----:B------:R-:W-:-:S04]  /*0eb0*/  IMAD.WIDE.U32 R6, R2, UR20, RZ ;  /* 0x0000001402067c25 */ /* 0x000fc8000f8e00ff */
[----:B------:R-:W-:Y:S01]  /*0ec0*/  IMAD R5, R3, UR20, R4 ;  /* 0x0000001403057c24 */ /* 0x000fe2000f8e0204 */
[----:B------:R-:W-:Y:S01]  /*0ed0*/  SHF.L.U32 R4, R6, 0x2, RZ ;  /* 0x0000000206047819 */ /* 0x000fe200000006ff */
[----:B------:R-:W-:-:S04]  /*0ee0*/  IMAD.WIDE.U32 R8, R2, UR24, RZ ;  /* 0x0000001802087c25 */ /* 0x000fc8000f8e00ff */
[----:B------:R-:W-:Y:S02]  /*0ef0*/  IMAD R15, R3, UR24, R14 ;  /* 0x00000018030f7c24 */ /* 0x000fe4000f8e020e */
[----:B------:R-:W-:-:S04]  /*0f00*/  IMAD.WIDE.U32 R12, R2, UR12, RZ ;  /* 0x0000000c020c7c25 */ /* 0x000fc8000f8e00ff */
[----:B------:R-:W-:Y:S02]  /*0f10*/  IMAD R17, R3, UR12, R16 ;  /* 0x0000000c03117c24 */ /* 0x000fe4000f8e0210 */
[----:B------:R-:W-:Y:S01]  /*0f20*/  IMAD.IADD R5, R7, 0x1, R5 ;  /* 0x0000000107057824 */ /* 0x000fe200078e0205 */
[----:B------:R-:W-:Y:S01]  /*0f30*/  IADD3 R7, R9, R15, RZ ;  /* 0x0000000f09077210 */ /* 0x000fe20007ffe0ff */
[----:B------:R-:W-:-:S03]  /*0f40*/  IMAD.IADD R9, R13, 0x1, R17 ;  /* 0x000000010d097824 */ /* 0x000fc600078e0211 */
[----:B------:R-:W-:Y:S02]  /*0f50*/  SHF.L.U64.HI R5, R6, 0x2, R5 ;  /* 0x0000000206057819 */ /* 0x000fe40000010205 */
[C---:B------:R-:W-:Y:S02]  /*0f60*/  SHF.L.U32 R6, R8.reuse, 0x2, RZ ;  /* 0x0000000208067819 */ /* 0x040fe400000006ff */
[----:B------:R-:W-:Y:S02]  /*0f70*/  SHF.L.U64.HI R7, R8, 0x2, R7 ;  /* 0x0000000208077819 */ /* 0x000fe40000010207 */
[C---:B------:R-:W-:Y:S02]  /*0f80*/  SHF.L.U32 R8, R12.reuse, 0x2, RZ ;  /* 0x000000020c087819 */ /* 0x040fe400000006ff */
[----:B------:R-:W-:Y:S01]  /*0f90*/  SHF.L.U64.HI R9, R12, 0x2, R9 ;  /* 0x000000020c097819 */ /* 0x000fe20000010209 */
[----:B------:R-:W-:Y:S06]  /*0fa0*/  @!P0 BRA `(.L_x_166) ;  /* 0x0000000000388947 */ /* 0x000fec0003800000 */
[----:B------:R-:W-:Y:S01]  /*0fb0*/  IMAD.MOV.U32 R17, RZ, RZ, R24 ;  /* 0x000000ffff117224 */ /* 0x000fe200078e0018 */
[----:B------:R-:W-:-:S07]  /*0fc0*/  MOV R16, 0xfe0 ;  /* 0x00000fe000107802 */ /* 0x000fce0000000f00 */
[----:B------:R-:W-:Y:S05]  /*0fd0*/  CALL.REL.NOINC `($__internal_5_$__cuda_sm20_div_s64) ;  /* 0x0000000c00f87944 */ /* 0x000fea0003c00000 */
[----:B------:R-:W-:Y:S01]  /*0fe0*/  IADD3 R15, P0, RZ, -R22, RZ ;  /* 0x80000016ff0f7210 */ /* 0x000fe20007f1e0ff */
[----:B------:R-:W-:Y:S01]  /*0ff0*/  IMAD.U32 R3, RZ, RZ, UR35 ;  /* 0x00000023ff037e24 */ /* 0x000fe2000f8e00ff */
[----:B------:R-:W-:Y:S02]  /*1000*/  MOV R2, UR34 ;  /* 0x0000002200027c02 */ /* 0x000fe40008000f00 */
[----:B------:R-:W-:Y:S02]  /*1010*/  IADD3.X R13, RZ, ~R23, RZ, P0, !PT ;  /* 0x80000017ff0d7210 */ /* 0x000fe400007fe4ff */
[----:B------:R-:W-:-:S03]  /*1020*/  MOV R20, R24 ;  /* 0x0000001800147202 */ /* 0x000fc60000000f00 */
[-C--:B------:R-:W-:Y:S02]  /*1030*/  IMAD R14, R13, R2.reuse, RZ ;  /* 0x000000020d0e7224 */ /* 0x080fe400078e02ff */
[----:B------:R-:W-:-:S04]  /*1040*/  IMAD.WIDE.U32 R12, R15, R2, R20 ;  /* 0x000000020f0c7225 */ /* 0x000fc800078e0014 */
[----:B------:R-:W-:Y:S01]  /*1050*/  IMAD R15, R15, R3, R14 ;  /* 0x000000030f0f7224 */ /* 0x000fe200078e020e */
[----:B------:R-:W-:-:S03]  /*1060*/  MOV R18, R12 ;  /* 0x0000000c00127202 */ /* 0x000fc60000000f00 */
[----:B------:R-:W-:Y:S01]  /*1070*/  IMAD.IADD R19, R15, 0x1, R13 ;  /* 0x000000010f137824 */ /* 0x000fe200078e020d */
[----:B------:R-:W-:Y:S06]  /*1080*/  BRA `(.L_x_167) ;  /* 0x0000000000587947 */ /* 0x000fec0003800000 */
.L_x_166:
[----:B------:R-:W0:Y:S01]  /*1090*/  I2F.U32.RP R14, R2 ;  /* 0x00000002000e7306 */ /* 0x000e220000209000 */
[----:B------:R-:W-:Y:S01]  /*10a0*/  ISETP.NE.U32.AND P2, PT, R2, RZ, PT ;  /* 0x000000ff0200720c */ /* 0x000fe20003f45070 */
[----:B------:R-:W-:Y:S01]  /*10b0*/  HFMA2.MMA R23, -RZ, RZ, 0, 0 ;  /* 0x00000000ff177435 */ /* 0x000fe200000001ff */
[----:B------:R-:W-:-:S05]  /*10c0*/  IMAD.MOV.U32 R19, RZ, RZ, RZ ;  /* 0x000000ffff137224 */ /* 0x000fca00078e00ff */
[----:B0-----:R-:W0:Y:S02]  /*10d0*/  MUFU.RCP R14, R14 ;  /* 0x0000000e000e7308 */ /* 0x001e240000001000 */
[----:B0-----:R-:W-:-:S06]  /*10e0*/  IADD3 R12, R14, 0xffffffe, RZ ;  /* 0x0ffffffe0e0c7810 */ /* 0x001fcc0007ffe0ff */
        /* <DEDUP_REMOVED lines=9> */
[----:B------:R-:W-:Y:S01]  /*1180*/  @P0 IADD3 R13, R13, -R2, RZ ;  /* 0x800000020d0d0210 */ /* 0x000fe20007ffe0ff */
[----:B------:R-:W-:-:S03]  /*1190*/  @P0 VIADD R22, R22, 0x1 ;  /* 0x0000000116160836 */ /* 0x000fc60000000000 */
[----:B------:R-:W-:-:S13]  /*11a0*/  ISETP.GE.U32.AND P1, PT, R13, R2, PT ;  /* 0x000000020d00720c */ /* 0x000fda0003f26070 */
[----:B------:R-:W-:Y:S02]  /*11b0*/  @P1 IADD3 R22, R22, 0x1, RZ ;  /* 0x0000000116161810 */ /* 0x000fe40007ffe0ff */
[----:B------:R-:W-:-:S04]  /*11c0*/  @!P2 LOP3.LUT R22, RZ, R2, RZ, 0x33, !PT ;  /* 0x00000002ff16a212 */ /* 0x000fc800078e33ff */
[----:B------:R-:W-:-:S05]  /*11d0*/  IADD3 R13, -R22, RZ, RZ ;  /* 0x000000ff160d7210 */ /* 0x000fca0007ffe1ff */
[----:B------:R-:W-:-:S07]  /*11e0*/  IMAD R18, R2, R13, R24 ;  /* 0x0000000d02127224 */ /* 0x000fce00078e0218 */
.L_x_167:
[----:B------:R-:W-:Y:S05]  /*11f0*/  BSYNC B1 ;  /* 0x0000000000017941 */ /* 0x000fea0003800000 */
.L_x_165:
[----:B------:R-:W-:Y:S02]  /*1200*/  IMAD R13, R0, R22, RZ ;  /* 0x00000016000d7224 */ /* 0x000fe400078e02ff */
[----:B------:R-:W-:-:S04]  /*1210*/  IMAD.WIDE.U32 R14, R22, R10, R18 ;  /* 0x0000000a160e7225 */ /* 0x000fc800078e0012 */
[C---:B------:R-:W-:Y:S02]  /*1220*/  IMAD R13, R23.reuse, R10, R13 ;  /* 0x0000000a170d7224 */ /* 0x040fe400078e020d */
[-C--:B------:R-:W-:Y:S02]  /*1230*/  IMAD R20, R23, R2.reuse, RZ ;  /* 0x0000000217147224 */ /* 0x080fe400078e02ff */
[----:B------:R-:W-:Y:S01]  /*1240*/  IMAD.WIDE.U32 R16, R22, R2, RZ ;  /* 0x0000000216107225 */ /* 0x000fe200078e00ff */
[----:B------:R-:W-:-:S03]  /*1250*/  IADD3 R12, R15, R13, RZ ;  /* 0x0000000d0f0c7210 */ /* 0x000fc60007ffe0ff */
[----:B------:R-:W-:Y:S02]  /*1260*/  IMAD R23, R22, R3, R20 ;  /* 0x0000000316177224 */ /* 0x000fe400078e0214 */
[----:B------:R-:W-:Y:S02]  /*1270*/  IMAD R15, R12, UR12, RZ ;  /* 0x0000000c0c0f7c24 */ /* 0x000fe4000f8e02ff */
[----:B------:R-:W-:Y:S01]  /*1280*/  IMAD.WIDE.U32 R12, R14, UR12, RZ ;  /* 0x0000000c0e0c7c25 */ /* 0x000fe2000f8e00ff */
[----:B------:R-:W-:-:S03]  /*1290*/  IADD3 R23, R17, R23, RZ ;  /* 0x0000001711177210 */ /* 0x000fc60007ffe0ff */
[----:B------:R-:W-:Y:S01]  /*12a0*/  IMAD R15, R14, UR13, R15 ;  /* 0x0000000d0e0f7c24 */ /* 0x000fe2000f8e020f */
[----:B------:R-:W-:-:S03]  /*12b0*/  LEA R14, P0, R12, UR14, 0x2 ;  /* 0x0000000e0c0e7c11 */ /* 0x000fc6000f8010ff */
[----:B------:R-:W-:Y:S01]  /*12c0*/  IMAD.IADD R13, R13, 0x1, R15 ;  /* 0x000000010d0d7824 */ /* 0x000fe200078e020f */
[----:B------:R-:W-:-:S04]  /*12d0*/  IADD3 R26, P1, R14, R8, RZ ;  /* 0x000000080e1a7210 */ /* 0x000fc80007f3e0ff */
[----:B------:R-:W-:Y:S01]  /*12e0*/  LEA.HI.X R15, R12, UR15, R13, 0x2, P0 ;  /* 0x0000000f0c0f7c11 */ /* 0x000fe200080f140d */
[----:B------:R-:W-:Y:S01]  /*12f0*/  IMAD.WIDE.U32 R12, R16, 0x3, R18 ;  /* 0x00000003100c7825 */ /* 0x000fe200078e0012 */
[CC--:B------:R-:W-:Y:S02]  /*1300*/  IADD3 R29, P0, R26.reuse, R8.reuse, RZ ;  /* 0x000000081a1d7210 */ /* 0x0c0fe40007f1e0ff */
[-C--:B------:R-:W-:Y:S01]  /*1310*/  IADD3.X R27, R15, R9.reuse, RZ, P1, !PT ;  /* 0x000000090f1b7210 */ /* 0x080fe20000ffe4ff */
[----:B------:R-:W-:Y:S01]  /*1320*/  IMAD.IADD R16, R26, 0x1, R8 ;  /* 0x000000011a107824 */ /* 0x000fe200078e0208 */
[-C--:B------:R-:W-:Y:S02]  /*1330*/  IADD3 R29, P1, R29, R8.reuse, RZ ;  /* 0x000000081d1d7210 */ /* 0x080fe40007f3e0ff */
[----:B------:R-:W-:Y:S01]  /*1340*/  IADD3.X R17, R27, R9, RZ, P0, !PT ;  /* 0x000000091b117210 */ /* 0x000fe200007fe4ff */
[----:B------:R-:W-:Y:S01]  /*1350*/  IMAD R20, R21, UR16, RZ ;  /* 0x0000001015147c24 */ /* 0x000fe2000f8e02ff */
[-C--:B------:R-:W-:Y:S01]  /*1360*/  IADD3 R18, R16, R8.reuse, RZ ;  /* 0x0000000810127210 */ /* 0x080fe20007ffe0ff */
[----:B------:R-:W2:Y:S01]  /*1370*/  LDG.E R25, desc[UR8][R26.64] ;  /* 0x000000081a197981 */ /* 0x000ea2000c1e1900 */
[----:B------:R-:W-:Y:S01]  /*1380*/  IADD3 R28, P0, R29, R8, RZ ;  /* 0x000000081d1c7210 */ /* 0x000fe20007f1e0ff */
[----:B------:R-:W-:-:S02]  /*1390*/  IMAD.X R19, R17, 0x1, R9, P1 ;  /* 0x0000000111137824 */ /* 0x000fc400008e0609 */
[C---:B------:R-:W-:Y:S01]  /*13a0*/  IMAD R20, R24.reuse, UR17, R20 ;  /* 0x0000001118147c24 */ /* 0x040fe2000f8e0214 */
[----:B------:R-:W3:Y:S02]  /*13b0*/  LDG.E R17, desc[UR8][R16.64] ;  /* 0x0000000810117981 */ /* 0x000ee4000c1e1900 */
[----:B------:R-:W-:Y:S02]  /*13c0*/  IADD3.X R29, R19, R9, RZ, P0, !PT ;  /* 0x00000009131d7210 */ /* 0x000fe400007fe4ff */
[----:B------:R0:W4:Y:S04]  /*13d0*/  LDG.E R22, desc[UR8][R18.64] ;  /* 0x0000000812167981 */ /* 0x000128000c1e1900 */
[----:B------:R-:W5:Y:S01]  /*13e0*/  LDG.E R16, desc[UR8][R28.64] ;  /* 0x000000081c107981 */ /* 0x000f62000c1e1900 */
[----:B0-----:R-:W-:-:S05]  /*13f0*/  IMAD.WIDE.U32 R18, R24, UR16, RZ ;  /* 0x0000001018127c25 */ /* 0x001fca000f8e00ff */
[----:B------:R-:W-:Y:S02]  /*1400*/  IADD3 R27, R19, R20, RZ ;  /* 0x00000014131b7210 */ /* 0x000fe40007ffe0ff */
[C---:B------:R-:W-:Y:S01]  /*1410*/  LEA R26, P0, R18.reuse, UR18, 0x2 ;  /* 0x00000012121a7c11 */ /* 0x040fe2000f8010ff */
[----:B------:R0:W5:Y:S03]  /*1420*/  LDG.E R20, desc[UR8][R14.64] ;  /* 0x000000080e147981 */ /* 0x000166000c1e1900 */
[----:B------:R-:W-:-:S05]  /*1430*/  LEA.HI.X R27, R18, UR19, R27, 0x2, P0 ;  /* 0x00000013121b7c11 */ /* 0x000fca00080f141b */
[----:B------:R-:W5:Y:S01]  /*1440*/  LDG.E R26, desc[UR8][R26.64] ;  /* 0x000000081a1a7981 */ /* 0x000f62000c1e1900 */
[----:B------:R-:W-:-:S04]  /*1450*/  IMAD R23, R23, 0x3, RZ ;  /* 0x0000000317177824 */ /* 0x000fc800078e02ff */
[----:B------:R-:W-:Y:S02]  /*1460*/  IMAD.IADD R13, R13, 0x1, R23 ;  /* 0x000000010d0d7824 */ /* 0x000fe400078e0217 */
[----:B0-----:R-:W-:Y:S01]  /*1470*/  IMAD.WIDE.U32 R14, R12, UR20, RZ ;  /* 0x000000140c0e7c25 */ /* 0x001fe2000f8e00ff */
[----:B------:R-:W-:Y:S03]  /*1480*/  BSSY B1, `(.L_x_168) ;  /* 0x0000058000017945 */ /* 0x000fe60003800000 */
[----:B--2---:R-:W-:Y:S01]  /*1490*/  FADD.FTZ R19, -R25, 1 ;  /* 0x3f80000019137421 */ /* 0x004fe20000010100 */
[----:B---3--:R-:W-:Y:S01]  /*14a0*/  FFMA.FTZ R18, -R17, R17, 1 ;  /* 0x3f80000011127423 */ /* 0x008fe20000010111 */
[----:B----4-:R-:W-:Y:S01]  /*14b0*/  FADD.FTZ R23, R22, -R17 ;  /* 0x8000001116177221 */ /* 0x010fe20000010000 */
[----:B------:R-:W-:-:S04]  /*14c0*/  IMAD R17, R13, UR20, RZ ;  /* 0x000000140d117c24 */ /* 0x000fc8000f8e02ff */
[----:B------:R-:W-:-:S05]  /*14d0*/  IMAD R17, R12, UR21, R17 ;  /* 0x000000150c117c24 */ /* 0x000fca000f8e0211 */
[----:B------:R-:W-:Y:S01]  /*14e0*/  IADD3 R15, R15, R17, RZ ;  /* 0x000000110f0f7210 */ /* 0x000fe20007ffe0ff */
[----:B------:R-:W-:Y:S02]  /*14f0*/  IMAD R13, R13, UR24, RZ ;  /* 0x000000180d0d7c24 */ /* 0x000fe4000f8e02ff */
[----:B-----5:R-:W-:Y:S01]  /*1500*/  FMUL.FTZ R29, R26, R19 ;  /* 0x000000131a1d7220 */ /* 0x020fe20000410000 */
[----:B------:R-:W-:-:S03]  /*1510*/  FMUL.FTZ R22, R23, R26 ;  /* 0x0000001a17167220 */ /* 0x000fc60000410000 */
[----:B------:R-:W-:Y:S01]  /*1520*/  FMUL.FTZ R29, R29, R18 ;  /* 0x000000121d1d7220 */ /* 0x000fe20000410000 */
[----:B------:R-:W-:Y:S01]  /*1530*/  LEA R18, P0, R14, UR22, 0x2 ;  /* 0x000000160e127c11 */ /* 0x000fe2000f8010ff */
[----:B------:R-:W-:Y:S02]  /*1540*/  FMUL.FTZ R22, R22, R19 ;  /* 0x0000001316167220 */ /* 0x000fe40000410000 */
[----:B------:R-:W-:Y:S01]  /*1550*/  FMUL.FTZ R16, R29, R16 ;  /* 0x000000101d107220 */ /* 0x000fe20000410000 */
[----:B------:R-:W-:Y:S01]  /*1560*/  LEA.HI.X R19, R14, UR23, R15, 0x2, P0 ;  /* 0x000000170e137c11 */ /* 0x000fe200080f140f */
[----:B------:R-:W-:-:S04]  /*1570*/  FADD.FTZ R15, -R20, 1 ;  /* 0x3f800000140f7421 */ /* 0x000fc80000010100 */
[----:B------:R-:W-:Y:S01]  /*1580*/  FMUL.FTZ R15, R16, R15 ;  /* 0x0000000f100f7220 */ /* 0x000fe20000410000 */
[----:B------:R-:W-:-:S03]  /*1590*/  IADD3 R16, P0, R18, R4, RZ ;  /* 0x0000000412107210 */ /* 0x000fc60007f1e0ff */
[----:B------:R-:W-:Y:S01]  /*15a0*/  FMUL.FTZ R28, R20, R15 ;  /* 0x0000000f141c7220 */ /* 0x000fe20000410000 */
[C---:B------:R-:W-:Y:S01]  /*15b0*/  IMAD R15, R12.reuse, UR25, R13 ;  /* 0x000000190c0f7c24 */ /* 0x040fe2000f8e020d */
[----:B------:R-:W-:Y:S01]  /*15c0*/  IADD3.X R17, R19, R5, RZ, P0, !PT ;  /* 0x0000000513117210 */ /* 0x000fe200007fe4ff */
[----:B------:R-:W-:Y:S01]  /*15d0*/  IMAD.WIDE.U32 R12, R12, UR24, RZ ;  /* 0x000000180c0c7c25 */ /* 0x000fe2000f8e00ff */
[----:B------:R-:W-:-:S03]  /*15e0*/  IADD3 R14, P0, R16, R4, RZ ;  /* 0x00000004100e7210 */ /* 0x000fc60007f1e0ff */
[----:B------:R-:W-:Y:S01]  /*15f0*/  FMUL.FTZ R27, R25, R22 ;  /* 0x00000016191b7220 */ /* 0x000fe20000410000 */
[----:B------:R-:W-:Y:S01]  /*1600*/  IMAD.IADD R13, R13, 0x1, R15 ;  /* 0x000000010d0d7824 */ /* 0x000fe200078e020f */
[----:B------:R-:W-:Y:S01]  /*1610*/  IADD3.X R15, R17, R5, RZ, P0, !PT ;  /* 0x00000005110f7210 */ /* 0x000fe200007fe4ff */
[----:B------:R0:W-:Y:S01]  /*1620*/  STG.E desc[UR8][R18.64], R28 ;  /* 0x0000001c12007986 */ /* 0x0001e2000c101908 */
[----:B------:R-:W-:-:S03]  /*1630*/  LEA R22, P1, R12, UR26, 0x2 ;  /* 0x0000001a0c167c11 */ /* 0x000fc6000f8210ff */
[----:B------:R-:W-:Y:S01]  /*1640*/  STG.E desc[UR8][R16.64], R27 ;  /* 0x0000001b10007986 */ /* 0x000fe2000c101908 */
[----:B------:R-:W-:-:S03]  /*1650*/  LEA.HI.X R23, R12, UR27, R13, 0x2, P1 ;  /* 0x0000001b0c177c11 */ /* 0x000fc600088f140d */
[----:B------:R1:W-:Y:S01]  /*1660*/  STG.E desc[UR8][R14.64], R29 ;  /* 0x0000001d0e007986 */ /* 0x0003e2000c101908 */
[----:B0-----:R-:W-:Y:S02]  /*1670*/  IMAD R19, R21, UR28, RZ ;  /* 0x0000001c15137c24 */ /* 0x001fe4000f8e02ff */
[----:B------:R-:W-:Y:S01]  /*1680*/  IMAD.WIDE.U32 R12, R24, UR28, RZ ;  /* 0x0000001c180c7c25 */ /* 0x000fe2000f8e00ff */
[----:B-1----:R-:W-:-:S03]  /*1690*/  IADD3 R14, P0, R22, R6, RZ ;  /* 0x00000006160e7210 */ /* 0x002fc60007f1e0ff */
[----:B------:R-:W-:Y:S01]  /*16a0*/  IMAD R19, R24, UR29, R19 ;  /* 0x0000001d18137c24 */ /* 0x000fe2000f8e0213 */
[----:B------:R-:W-:Y:S01]  /*16b0*/  LEA R16, P1, R12, UR30, 0x2 ;  /* 0x0000001e0c107c11 */ /* 0x000fe2000f8210ff */
[----:B------:R-:W-:Y:S01]  /*16c0*/  IMAD.X R15, R23, 0x1, R7, P0 ;  /* 0x00000001170f7824 */ /* 0x000fe200000e0607 */
[----:B------:R-:W-:Y:S02]  /*16d0*/  IADD3 R18, P0, R14, R6, RZ ;  /* 0x000000060e127210 */ /* 0x000fe40007f1e0ff */
[----:B------:R-:W-:Y:S02]  /*16e0*/  IADD3 R13, R13, R19, RZ ;  /* 0x000000130d0d7210 */ /* 0x000fe40007ffe0ff */
[----:B------:R-:W-:Y:S01]  /*16f0*/  IADD3.X R19, R15, R7, RZ, P0, !PT ;  /* 0x000000070f137210 */ /* 0x000fe200007fe4ff */
[----:B------:R-:W-:Y:S01]  /*1700*/  FMUL.FTZ R29, R29, R20 ;  /* 0x000000141d1d7220 */ /* 0x000fe20000410000 */
[----:B------:R-:W-:Y:S02]  /*1710*/  IADD3 R24, P0, R24, UR4, RZ ;  /* 0x0000000418187c10 */ /* 0x000fe4000ff1e0ff */
[----:B------:R-:W-:Y:S01]  /*1720*/  LEA.HI.X R17, R12, UR31, R13, 0x2, P1 ;  /* 0x0000001f0c117c11 */ /* 0x000fe200088f140d */
[----:B------:R-:W-:Y:S01]  /*1730*/  FMUL.FTZ R13, R26, R25 ;  /* 0x000000191a0d7220 */ /* 0x000fe20000410000 */
[----:B------:R0:W-:Y:S01]  /*1740*/  STG.E desc[UR8][R22.64], R28 ;  /* 0x0000001c16007986 */ /* 0x0001e2000c101908 */
[----:B------:R-:W-:-:S03]  /*1750*/  IADD3.X R25, RZ, R21, RZ, P0, !PT ;  /* 0x00000015ff197210 */ /* 0x000fc600007fe4ff */
[----:B------:R0:W-:Y:S01]  /*1760*/  STG.E desc[UR8][R14.64], R27 ;  /* 0x0000001b0e007986 */ /* 0x0001e2000c101908 */
[----:B------:R-:W-:-:S03]  /*1770*/  LOP3.LUT R12, R25, R3, RZ, 0xfc, !PT ;  /* 0x00000003190c7212 */ /* 0x000fc600078efcff */
[----:B------:R0:W-:Y:S04]  /*1780*/  STG.E desc[UR8][R18.64], R29 ;  /* 0x0000001d12007986 */ /* 0x0001e8000c101908 */
[----:B------:R0:W-:Y:S01]  /*1790*/  STG.E desc[UR8][R16.64], R13 ;  /* 0x0000000d10007986 */ /* 0x0001e2000c101908 */
[----:B------:R-:W-:-:S13]  /*17a0*/  ISETP.NE.U32.AND P0, PT, R12, RZ, PT ;  /* 0x000000ff0c00720c */ /* 0x000fda0003f05070 */
[----:B0-----:R-:W-:Y:S05]  /*17b0*/  @!P0 BRA `(.L_x_169) ;  /* 0x0000000000388947 */ /* 0x001fea0003800000 */
[----:B------:R-:W-:Y:S01]  /*17c0*/  IMAD.MOV.U32 R17, RZ, RZ, R24 ;  /* 0x000000ffff117224 */ /* 0x000fe200078e0018 */
[----:B------:R-:W-:Y:S02]  /*17d0*/  MOV R21, R25 ;  /* 0x0000001900157202 */ /* 0x000fe40000000f00 */
[----:B------:R-:W-:-:S07]  /*17e0*/  MOV R16, 0x1800 ;  /* 0x0000180000107802 */ /* 0x000fce0000000f00 */
[----:B------:R-:W-:Y:S05]  /*17f0*/  CALL.REL.NOINC `($__internal_5_$__cuda_sm20_div_s64) ;  /* 0x0000000400f07944 */ /* 0x000fea0003c00000 */
[----:B------:R-:W-:Y:S02]  /*1800*/  IADD3 R15, P0, RZ, -R22, RZ ;  /* 0x80000016ff0f7210 */ /* 0x000fe40007f1e0ff */
[----:B------:R-:W-:Y:S02]  /*1810*/  MOV R2, UR34 ;  /* 0x0000002200027c02 */ /* 0x000fe40008000f00 */
[----:B------:R-:W-:Y:S01]  /*1820*/  MOV R3, UR35 ;  /* 0x0000002300037c02 */ /* 0x000fe20008000f00 */
[----:B------:R-:W-:-:S04]  /*1830*/  IMAD.X R13, RZ, RZ, ~R23, P0 ;  /* 0x000000ffff0d7224 */ /* 0x000fc800000e0e17 */
[-C--:B------:R-:W-:Y:S02]  /*1840*/  IMAD R14, R13, R2.reuse, RZ ;  /* 0x000000020d0e7224 */ /* 0x080fe400078e02ff */
[----:B------:R-:W-:-:S04]  /*1850*/  IMAD.WIDE.U32 R12, R15, R2, R24 ;  /* 0x000000020f0c7225 */ /* 0x000fc800078e0018 */
[----:B------:R-:W-:Y:S01]  /*1860*/  IMAD R15, R15, R3, R14 ;  /* 0x000000030f0f7224 */ /* 0x000fe200078e020e */
[----:B------:R-:W-:-:S03]  /*1870*/  MOV R20, R12 ;  /* 0x0000000c00147202 */ /* 0x000fc60000000f00 */
[----:B------:R-:W-:Y:S01]  /*1880*/  IMAD.IADD R21, R15, 0x1, R13 ;  /* 0x000000010f157824 */ /* 0x000fe200078e020d */
[----:B------:R-:W-:Y:S06]  /*1890*/  BRA `(.L_x_170) ;  /* 0x0000000000587947 */ /* 0x000fec0003800000 */
.L_x_169:
        /* <DEDUP_REMOVED lines=22> */
.L_x_170:
[----:B------:R-:W-:Y:S05]  /*1a00*/  BSYNC B1 ;  /* 0x0000000000017941 */ /* 0x000fea0003800000 */
.L_x_168:
[----:B------:R-:W-:-:S04]  /*1a10*/  IMAD R13, R0, R22, RZ ;  /* 0x00000016000d7224 */ /* 0x000fc800078e02ff */
[-C--:B------:R-:W-:Y:S02]  /*1a20*/  IMAD R15, R23, R10.reuse, R13 ;  /* 0x0000000a170f7224 */ /* 0x080fe400078e020d */
[----:B------:R-:W-:-:S05]  /*1a30*/  IMAD.WIDE.U32 R12, R22, R10, R20 ;  /* 0x0000000a160c7225 */ /* 0x000fca00078e0014 */
[----:B------:R-:W-:Y:S01]  /*1a40*/  IADD3 R13, R13, R15, RZ ;  /* 0x0000000f0d0d7210 */ /* 0x000fe20007ffe0ff */
[----:B------:R-:W-:-:S04]  /*1a50*/  IMAD.WIDE.U32 R14, R12, UR12, RZ ;  /* 0x0000000c0c0e7c25 */ /* 0x000fc8000f8e00ff */
[----:B------:R-:W-:-:S04]  /*1a60*/  IMAD R13, R13, UR12, RZ ;  /* 0x0000000c0d0d7c24 */ /* 0x000fc8000f8e02ff */
[----:B------:R-:W-:Y:S01]  /*1a70*/  IMAD R13, R12, UR13, R13 ;  /* 0x0000000d0c0d7c24 */ /* 0x000fe2000f8e020d */
[----:B------:R-:W-:-:S03]  /*1a80*/  LEA R12, P0, R14, UR14, 0x2 ;  /* 0x0000000e0e0c7c11 */ /* 0x000fc6000f8010ff */
[----:B------:R-:W-:Y:S01]  /*1a90*/  IMAD.IADD R13, R15, 0x1, R13 ;  /* 0x000000010f0d7824 */ /* 0x000fe200078e020d */
[----:B------:R-:W-:-:S04]  /*1aa0*/  IADD3 R16, P1, R12, R8, RZ ;  /* 0x000000080c107210 */ /* 0x000fc80007f3e0ff */
[----:B------:R-:W-:Y:S02]  /*1ab0*/  LEA.HI.X R13, R14, UR15, R13, 0x2, P0 ;  /* 0x0000000f0e0d7c11 */ /* 0x000fe400080f140d */
[-C--:B------:R-:W-:Y:S02]  /*1ac0*/  IADD3 R14, P0, R16, R8.reuse, RZ ;  /* 0x00000008100e7210 */ /* 0x080fe40007f1e0ff */
[-C--:B------:R-:W-:Y:S01]  /*1ad0*/  IADD3.X R17, R13, R9.reuse, RZ, P1, !PT ;  /* 0x000000090d117210 */ /* 0x080fe20000ffe4ff */
[----:B------:R-:W-:Y:S01]  /*1ae0*/  IMAD R27, R25, UR16, RZ ;  /* 0x00000010191b7c24 */ /* 0x000fe2000f8e02ff */
[-C--:B------:R-:W-:Y:S02]  /*1af0*/  IADD3 R18, P1, R14, R8.reuse, RZ ;  /* 0x000000080e127210 */ /* 0x080fe40007f3e0ff */
[----:B------:R-:W-:Y:S01]  /*1b00*/  IADD3.X R15, R17, R9, RZ, P0, !PT ;  /* 0x00000009110f7210 */ /* 0x000fe200007fe4ff */
[----:B------:R-:W-:Y:S01]  /*1b10*/  IMAD R29, R24, UR17, R27 ;  /* 0x00000011181d7c24 */ /* 0x000fe2000f8e021b */
[----:B------:R-:W-:Y:S01]  /*1b20*/  IADD3 R8, P0, R18, R8, RZ ;  /* 0x0000000812087210 */ /* 0x000fe20007f1e0ff */
[----:B------:R-:W-:Y:S01]  /*1b30*/  IMAD.WIDE.U32 R26, R24, UR16, RZ ;  /* 0x00000010181a7c25 */ /* 0x000fe2000f8e00ff */
[----:B------:R-:W2:Y:S03]  /*1b40*/  LDG.E R16, desc[UR8][R16.64] ;  /* 0x0000000810107981 */ /* 0x000ea6000c1e1900 */
[----:B------:R-:W-:Y:S01]  /*1b50*/  IMAD.X R19, R15, 0x1, R9, P1 ;  /* 0x000000010f137824 */ /* 0x000fe200008e0609 */
[----:B------:R-:W-:Y:S01]  /*1b60*/  IADD3 R27, R27, R29, RZ ;  /* 0x0000001d1b1b7210 */ /* 0x000fe20007ffe0ff */
[----:B------:R0:W3:Y:S03]  /*1b70*/  LDG.E R14, desc[UR8][R14.64] ;  /* 0x000000080e0e7981 */ /* 0x0000e6000c1e1900 */
[----:B------:R-:W-:-:S02]  /*1b80*/  IADD3.X R9, R19, R9, RZ, P0, !PT ;  /* 0x0000000913097210 */ /* 0x000fc400007fe4ff */
[C---:B------:R-:W-:Y:S01]  /*1b90*/  LEA R28, P0, R26.reuse, UR18, 0x2 ;  /* 0x000000121a1c7c11 */ /* 0x040fe2000f8010ff */
[----:B------:R-:W4:Y:S03]  /*1ba0*/  LDG.E R19, desc[UR8][R18.64] ;  /* 0x0000000812137981 */ /* 0x000f26000c1e1900 */
[----:B------:R-:W-:Y:S01]  /*1bb0*/  LEA.HI.X R29, R26, UR19, R27, 0x2, P0 ;  /* 0x000000131a1d7c11 */ /* 0x000fe200080f141b */
[----:B------:R1:W5:Y:S04]  /*1bc0*/  LDG.E R17, desc[UR8][R8.64] ;  /* 0x0000000808117981 */ /* 0x000368000c1e1900 */
[----:B------:R1:W5:Y:S04]  /*1bd0*/  LDG.E R26, desc[UR8][R12.64] ;  /* 0x000000080c1a7981 */ /* 0x000368000c1e1900 */
[----:B------:R-:W5:Y:S01]  /*1be0*/  LDG.E R29, desc[UR8][R28.64] ;  /* 0x000000081c1d7981 */ /* 0x000f62000c1e1900 */
[----:B0-----:R-:W-:-:S02]  /*1bf0*/  IMAD R15, R23, R2, RZ ;  /* 0x00000002170f7224 */ /* 0x001fc400078e02ff */
[----:B-1----:R-:W-:-:S04]  /*1c00*/  IMAD.WIDE.U32 R8, R22, R2, RZ ;  /* 0x0000000216087225 */ /* 0x002fc800078e00ff */
[----:B------:R-:W-:-:S04]  /*1c10*/  IMAD R15, R22, R3, R15 ;  /* 0x00000003160f7224 */ /* 0x000fc800078e020f */
[----:B------:R-:W-:Y:S02]  /*1c20*/  IMAD.IADD R2, R9, 0x1, R15 ;  /* 0x0000000109027824 */ /* 0x000fe400078e020f */
[----:B------:R-:W-:-:S04]  /*1c30*/  IMAD.WIDE.U32 R22, R8, 0x3, R20 ;  /* 0x0000000308167825 */ /* 0x000fc800078e0014 */
[----:B------:R-:W-:-:S05]  /*1c40*/  IMAD R3, R2, 0x3, RZ ;  /* 0x0000000302037824 */ /* 0x000fca00078e02ff */
[----:B------:R-:W-:Y:S01]  /*1c50*/  IADD3 R2, R23, R3, RZ ;  /* 0x0000000317027210 */ /* 0x000fe20007ffe0ff */
[----:B------:R-:W-:-:S04]  /*1c60*/  IMAD.WIDE.U32 R20, R22, UR20, RZ ;  /* 0x0000001416147c25 */ /* 0x000fc8000f8e00ff */
[C---:B------:R-:W-:Y:S02]  /*1c70*/  IMAD R3, R2.reuse, UR20, RZ ;  /* 0x0000001402037c24 */ /* 0x040fe4000f8e02ff */
[----:B------:R-:W-:Y:S02]  /*1c80*/  IMAD R15, R2, UR24, RZ ;  /* 0x00000018020f7c24 */ /* 0x000fe4000f8e02ff */
[----:B------:R-:W-:Y:S01]  /*1c90*/  IMAD R9, R22, UR21, R3 ;  /* 0x0000001516097c24 */ /* 0x000fe2000f8e0203 */
[----:B------:R-:W-:Y:S01]  /*1ca0*/  LEA R8, P0, R20, UR22, 0x2 ;  /* 0x0000001614087c11 */ /* 0x000fe2000f8010ff */
[----:B------:R-:W-:-:S03]  /*1cb0*/  IMAD.WIDE.U32 R2, R22, UR24, RZ ;  /* 0x0000001816027c25 */ /* 0x000fc6000f8e00ff */
[----:B------:R-:W-:Y:S01]  /*1cc0*/  IADD3 R9, R21, R9, RZ ;  /* 0x0000000915097210 */ /* 0x000fe20007ffe0ff */
[----:B------:R-:W-:Y:S01]  /*1cd0*/  IMAD R15, R22, UR25, R15 ;  /* 0x00000019160f7c24 */ /* 0x000fe2000f8e020f */
[----:B------:R-:W-:Y:S01]  /*1ce0*/  LEA R12, P1, R2, UR26, 0x2 ;  /* 0x0000001a020c7c11 */ /* 0x000fe2000f8210ff */
[----:B------:R-:W-:Y:S01]  /*1cf0*/  IMAD R21, R25, UR28, RZ ;  /* 0x0000001c19157c24 */ /* 0x000fe2000f8e02ff */
[----:B------:R-:W-:Y:S01]  /*1d00*/  LEA.HI.X R9, R20, UR23, R9, 0x2, P0 ;  /* 0x0000001714097c11 */ /* 0x000fe200080f1409 */
[----:B------:R-:W-:Y:S02]  /*1d10*/  IMAD.IADD R3, R3, 0x1, R15 ;  /* 0x0000000103037824 */ /* 0x000fe400078e020f */
[----:B------:R-:W-:-:S03]  /*1d20*/  IMAD R21, R24, UR29, R21 ;  /* 0x0000001d18157c24 */ /* 0x000fc6000f8e0215 */
[----:B------:R-:W-:Y:S01]  /*1d30*/  LEA.HI.X R13, R2, UR27, R3, 0x2, P1 ;  /* 0x0000001b020d7c11 */ /* 0x000fe200088f1403 */
[----:B------:R-:W-:-:S04]  /*1d40*/  IMAD.WIDE.U32 R2, R24, UR28, RZ ;  /* 0x0000001c18027c25 */ /* 0x000fc8000f8e00ff */
[----:B--2---:R-:W-:Y:S01]  /*1d50*/  FADD.FTZ R20, -R16, 1 ;  /* 0x3f80000010147421 */ /* 0x004fe20000010100 */
[----:B---3--:R-:W-:Y:S01]  /*1d60*/  FFMA.FTZ R15, -R14, R14, 1 ;  /* 0x3f8000000e0f7423 */ /* 0x008fe2000001010e */
[----:B----4-:R-:W-:Y:S01]  /*1d70*/  FADD.FTZ R22, R19, -R14 ;  /* 0x8000000e13167221 */ /* 0x010fe20000010000 */
[----:B------:R-:W-:Y:S01]  /*1d80*/  LEA R14, P0, R2, UR30, 0x2 ;  /* 0x0000001e020e7c11 */ /* 0x000fe2000f8010ff */
[----:B-----5:R-:W-:-:S04]  /*1d90*/  FMUL.FTZ R18, R29, R20 ;  /* 0x000000141d127220 */ /* 0x020fc80000410000 */
[----:B------:R-:W-:Y:S01]  /*1da0*/  FMUL.FTZ R18, R18, R15 ;  /* 0x0000000f12127220 */ /* 0x000fe20000410000 */
[----:B------:R-:W-:Y:S01]  /*1db0*/  IADD3 R15, R3, R21, RZ ;  /* 0x00000015030f7210 */ /* 0x000fe20007ffe0ff */
[----:B------:R-:W-:Y:S01]  /*1dc0*/  FMUL.FTZ R3, R22, R29 ;  /* 0x0000001d16037220 */ /* 0x000fe20000410000 */
[----:B------:R-:W-:Y:S02]  /*1dd0*/  FADD.FTZ R28, -R26, 1 ;  /* 0x3f8000001a1c7421 */ /* 0x000fe40000010100 */
[----:B------:R-:W-:Y:S01]  /*1de0*/  LEA.HI.X R15, R2, UR31, R15, 0x2, P0 ;  /* 0x0000001f020f7c11 */ /* 0x000fe200080f140f */
[----:B------:R-:W-:Y:S01]  /*1df0*/  FMUL.FTZ R3, R3, R20 ;  /* 0x0000001403037220 */ /* 0x000fe20000410000 */
[-C--:B------:R-:W-:Y:S01]  /*1e00*/  IADD3 R2, P0, R8, R4.reuse, RZ ;  /* 0x0000000408027210 */ /* 0x080fe20007f1e0ff */
[----:B------:R-:W-:Y:S02]  /*1e10*/  FMUL.FTZ R17, R18, R17 ;  /* 0x0000001112117220 */ /* 0x000fe40000410000 */
[----:B------:R-:W-:Y:S01]  /*1e20*/  FMUL.FTZ R23, R16, R3 ;  /* 0x0000000310177220 */ /* 0x000fe20000410000 */
[----:B------:R-:W-:Y:S01]  /*1e30*/  IADD3 R4, P1, R2, R4, RZ ;  /* 0x0000000402047210 */ /* 0x000fe20007f3e0ff */
[----:B------:R-:W-:Y:S01]  /*1e40*/  FMUL.FTZ R17, R17, R28 ;  /* 0x0000001c11117220 */ /* 0x000fe20000410000 */
[----:B------:R-:W-:Y:S01]  /*1e50*/  IADD3.X R3, R9, R5, RZ, P0, !PT ;  /* 0x0000000509037210 */ /* 0x000fe200007fe4ff */
[----:B------:R-:W-:Y:S01]  /*1e60*/  FMUL.FTZ R29, R29, R16 ;  /* 0x000000101d1d7220 */ /* 0x000fe20000410000 */
[----:B------:R-:W-:Y:S01]  /*1e70*/  IADD3 R16, P0, R12, R6, RZ ;  /* 0x000000060c107210 */ /* 0x000fe20007f1e0ff */
[----:B------:R-:W-:-:S02]  /*1e80*/  FMUL.FTZ R19, R26, R17 ;  /* 0x000000111a137220 */ /* 0x000fc40000410000 */
[----:B------:R-:W-:Y:S01]  /*1e90*/  IMAD.X R5, R3, 0x1, R5, P1 ;  /* 0x0000000103057824 */ /* 0x000fe200008e0605 */
[----:B------:R-:W-:Y:S02]  /*1ea0*/  IADD3 R6, P1, R16, R6, RZ ;  /* 0x0000000610067210 */ /* 0x000fe40007f3e0ff */
[-C--:B------:R-:W-:Y:S01]  /*1eb0*/  IADD3.X R17, R13, R7.reuse, RZ, P0, !PT ;  /* 0x000000070d117210 */ /* 0x080fe200007fe4ff */
[----:B------:R1:W-:Y:S01]  /*1ec0*/  STG.E desc[UR8][R8.64], R19 ;  /* 0x0000001308007986 */ /* 0x0003e2000c101908 */
[----:B------:R-:W-:Y:S01]  /*1ed0*/  FMUL.FTZ R27, R18, R26 ;  /* 0x0000001a121b7220 */ /* 0x000fe20000410000 */
[----:B------:R-:W-:Y:S02]  /*1ee0*/  IADD3 R24, P0, R24, UR4, RZ ;  /* 0x0000000418187c10 */ /* 0x000fe4000ff1e0ff */
[----:B------:R-:W-:Y:S01]  /*1ef0*/  IADD3.X R7, R17, R7, RZ, P1, !PT ;  /* 0x0000000711077210 */ /* 0x000fe20000ffe4ff */
[----:B------:R1:W-:Y:S04]  /*1f00*/  STG.E desc[UR8][R2.64], R23 ;  /* 0x0000001702007986 */ /* 0x0003e8000c101908 */
[----:B------:R1:W-:Y:S01]  /*1f10*/  STG.E desc[UR8][R4.64], R18 ;  /* 0x0000001204007986 */ /* 0x0003e2000c101908 */
[----:B------:R-:W-:-:S03]  /*1f20*/  IMAD.X R21, RZ, RZ, R25, P0 ;  /* 0x000000ffff157224 */ /* 0x000fc600000e0619 */
[----:B------:R1:W-:Y:S01]  /*1f30*/  STG.E desc[UR8][R12.64], R19 ;  /* 0x000000130c007986 */ /* 0x0003e2000c101908 */
[----:B------:R-:W-:-:S03]  /*1f40*/  ISETP.GE.U32.AND P0, PT, R24, UR32, PT ;  /* 0x0000002018007c0c */ /* 0x000fc6000bf06070 */
[----:B------:R1:W-:Y:S04]  /*1f50*/  STG.E desc[UR8][R16.64], R23 ;  /* 0x0000001710007986 */ /* 0x0003e8000c101908 */
[----:B------:R1:W-:Y:S04]  /*1f60*/  STG.E desc[UR8][R6.64], R27 ;  /* 0x0000001b06007986 */ /* 0x0003e8000c101908 */
[----:B------:R1:W-:Y:S01]  /*1f70*/  STG.E desc[UR8][R14.64], R29 ;  /* 0x0000001d0e007986 */ /* 0x0003e2000c101908 */
[----:B------:R-:W-:-:S13]  /*1f80*/  ISETP.GE.AND.EX P0, PT, R21, UR33, PT, P0 ;  /* 0x0000002115007c0c */ /* 0x000fda000bf06300 */
[----:B-1----:R-:W-:Y:S05]  /*1f90*/  @!P0 BRA `(.L_x_171) ;  /* 0xffffffec00a48947 */ /* 0x002fea000383ffff */
[----:B------:R-:W-:Y:S05]  /*1fa0*/  BSYNC B0 ;  /* 0x0000000000007941 */ /* 0x000fea0003800000 */
.L_x_164:
[----:B------:R-:W-:Y:S05]  /*1fb0*/  EXIT ;  /* 0x000000000000794d */ /* 0x000fea0003800000 */
        .weak           $__internal_5_$__cuda_sm20_div_s64
        .type           $__internal_5_$__cuda_sm20_div_s64,@function
        .size           $__internal_5_$__cuda_sm20_div_s64,($__internal_6_$__cuda_sm20_div_u64 - $__internal_5_$__cuda_sm20_div_s64)
$__internal_5_$__cuda_sm20_div_s64:
[----:B------:R-:W-:Y:S01]  /*1fc0*/  UIADD3 UR6, UP1, URZ, -UR10, URZ ;  /* 0x8000000a3f067290 */ /* 0x000fe2000ff3e03f */
[----:B------:R-:W-:Y:S01]  /*1fd0*/  ISETP.GE.AND P3, PT, R21, RZ, PT ;  /* 0x000000ff1500720c */ /* 0x000fe20003f66270 */
        /* <DEDUP_REMOVED lines=12> */
[----:B------:R-:W-:-:S03]  /*20a0*/  IMAD.HI.U32 R12, R14, R19, RZ ;  /* 0x000000130e0c7227 */ /* 0x000fc600078e00ff */
[----:B------:R-:W-:Y:S01]  /*20b0*/  IADD3.X R23, RZ, ~R13, RZ, P0, !PT ;  /* 0x8000000dff177210 */ /* 0x000fe200007fe4ff */
[----:B------:R-:W-:-:S04]  /*20c0*/  IMAD.MOV.U32 R13, RZ, RZ, R14 ;  /* 0x000000ffff0d7224 */ /* 0x000fc800078e000e */
[----:B------:R-:W-:-:S04]  /*20d0*/  IMAD.WIDE.U32 R12, P0, R14, R23, R12 ;  /* 0x000000170e0c7225 */ /* 0x000fc8000780000c */
[C---:B------:R-:W-:Y:S02]  /*20e0*/  IMAD R27, R15.reuse, R23, RZ ;  /* 0x000000170f1b7224 */ /* 0x040fe400078e02ff */
[----:B------:R-:W-:-:S04]  /*20f0*/  IMAD.HI.U32 R12, P1, R15, R19, R12 ;  /* 0x000000130f0c7227 */ /* 0x000fc8000782000c */
[----:B------:R-:W-:Y:S01]  /*2100*/  IMAD.HI.U32 R19, R15, R23, RZ ;  /* 0x000000170f137227 */ /* 0x000fe200078e00ff */
[----:B------:R-:W-:-:S04]  /*2110*/  IADD3 R13, P2, R27, R12, RZ ;  /* 0x0000000c1b0d7210 */ /* 0x000fc80007f5e0ff */
[----:B------:R-:W-:Y:S01]  /*2120*/  IADD3.X R19, R19, R15, RZ, P0, !PT ;  /* 0x0000000f13137210 */ /* 0x000fe200007fe4ff */
[----:B------:R-:W-:-:S03]  /*2130*/  IMAD.WIDE.U32 R14, R13, UR6, RZ ;  /* 0x000000060d0e7c25 */ /* 0x000fc6000f8e00ff */
[----:B------:R-:W-:Y:S01]  /*2140*/  IADD3.X R19, RZ, RZ, R19, P2, P1 ;  /* 0x000000ffff137210 */ /* 0x000fe200017e2413 */
[----:B------:R-:W-:Y:S01]  /*2150*/  IMAD R12, R13, UR7, R15 ;  /* 0x000000070d0c7c24 */ /* 0x000fe2000f8e020f */
[----:B------:R-:W-:-:S03]  /*2160*/  IADD3 R15, P0, RZ, -R14, RZ ;  /* 0x8000000eff0f7210 */ /* 0x000fc60007f1e0ff */
[----:B------:R-:W-:Y:S02]  /*2170*/  IMAD R14, R19, UR6, R12 ;  /* 0x00000006130e7c24 */ /* 0x000fe4000f8e020c */
[----:B------:R-:W-:-:S03]  /*2180*/  IMAD.HI.U32 R12, R13, R15, RZ ;  /* 0x0000000f0d0c7227 */ /* 0x000fc600078e00ff */
[----:B------:R-:W-:Y:S02]  /*2190*/  IADD3.X R18, RZ, ~R14, RZ, P0, !PT ;  /* 0x8000000eff127210 */ /* 0x000fe400007fe4ff */
[----:B------:R-:W-:-:S03]  /*21a0*/  IADD3 R14, P4, RZ, -R17, RZ ;  /* 0x80000011ff0e7210 */ /* 0x000fc60007f9e0ff */
[----:B------:R-:W-:-:S04]  /*21b0*/  IMAD.WIDE.U32 R12, P0, R13, R18, R12 ;  /* 0x000000120d0c7225 */ /* 0x000fc8000780000c */
[----:B------:R-:W-:-:S04]  /*21c0*/  IMAD.HI.U32 R20, R19, R18, RZ ;  /* 0x0000001213147227 */ /* 0x000fc800078e00ff */
[----:B------:R-:W-:Y:S01]  /*21d0*/  IMAD.HI.U32 R12, P1, R19, R15, R12 ;  /* 0x0000000f130c7227 */ /* 0x000fe2000782000c */
[----:B------:R-:W-:-:S03]  /*21e0*/  SEL R15, R14, R17, !P3 ;  /* 0x000000110e0f7207 */ /* 0x000fc60005800000 */
[----:B------:R-:W-:Y:S01]  /*21f0*/  IMAD R13, R19, R18, RZ ;  /* 0x00000012130d7224 */ /* 0x000fe200078e02ff */
[----:B------:R-:W-:Y:S01]  /*2200*/  IADD3.X R19, R20, R19, RZ, P0, !PT ;  /* 0x0000001314137210 */ /* 0x000fe200007fe4ff */
[----:B------:R-:W-:-:S03]  /*2210*/  IMAD.X R18, RZ, RZ, ~R21, P4 ;  /* 0x000000ffff127224 */ /* 0x000fc600020e0e15 */
[----:B------:R-:W-:Y:S02]  /*2220*/  IADD3 R14, P2, R13, R12, RZ ;  /* 0x0000000c0d0e7210 */ /* 0x000fe40007f5e0ff */
[----:B------:R-:W-:Y:S02]  /*2230*/  SEL R17, R18, R21, !P3 ;  /* 0x0000001512117207 */ /* 0x000fe40005800000 */
[----:B------:R-:W-:Y:S01]  /*2240*/  MOV R13, RZ ;  /* 0x000000ff000d7202 */ /* 0x000fe20000000f00 */
[----:B------:R-:W-:Y:S01]  /*2250*/  IMAD.HI.U32 R12, R14, R15, RZ ;  /* 0x0000000f0e0c7227 */ /* 0x000fe200078e00ff */
[----:B------:R-:W-:-:S03]  /*2260*/  IADD3.X R18, RZ, RZ, R19, P2, P1 ;  /* 0x000000ffff127210 */ /* 0x000fc600017e2413 */
[----:B------:R-:W-:-:S04]  /*2270*/  IMAD.WIDE.U32 R12, R14, R17, R12 ;  /* 0x000000110e0c7225 */ /* 0x000fc800078e000c */
[C---:B------:R-:W-:Y:S02]  /*2280*/  IMAD R19, R18.reuse, R17, RZ ;  /* 0x0000001112137224 */ /* 0x040fe400078e02ff */
[----:B------:R-:W-:-:S04]  /*2290*/  IMAD.HI.U32 R12, P0, R18, R15, R12 ;  /* 0x0000000f120c7227 */ /* 0x000fc8000780000c */
[----:B------:R-:W-:Y:S01]  /*22a0*/  IMAD.HI.U32 R14, R18, R17, RZ ;  /* 0x00000011120e7227 */ /* 0x000fe200078e00ff */
[----:B------:R-:W-:-:S03]  /*22b0*/  IADD3 R19, P1, R19, R12, RZ ;  /* 0x0000000c13137210 */ /* 0x000fc60007f3e0ff */
[----:B------:R-:W-:Y:S02]  /*22c0*/  IMAD.X R14, RZ, RZ, R14, P0 ;  /* 0x000000ffff0e7224 */ /* 0x000fe400000e060e */
[----:B------:R-:W-:-:S03]  /*22d0*/  IMAD.WIDE.U32 R12, R19, UR6, RZ ;  /* 0x00000006130c7c25 */ /* 0x000fc6000f8e00ff */
[----:B------:R-:W-:Y:S01]  /*22e0*/  IADD3.X R14, RZ, R14, RZ, P1, !PT ;  /* 0x0000000eff0e7210 */ /* 0x000fe20000ffe4ff */
[----:B------:R-:W-:Y:S01]  /*22f0*/  IMAD R13, R19, UR7, R13 ;  /* 0x00000007130d7c24 */ /* 0x000fe2000f8e020d */
[----:B------:R-:W-:-:S03]  /*2300*/  IADD3 R18, P1, -R12, R15, RZ ;  /* 0x0000000f0c127210 */ /* 0x000fc60007f3e1ff */
[----:B------:R-:W-:Y:S01]  /*2310*/  IMAD R12, R14, UR6, R13 ;  /* 0x000000060e0c7c24 */ /* 0x000fe2000f8e020d */
[----:B------:R-:W-:-:S04]  /*2320*/  ISETP.GE.U32.AND P0, PT, R18, UR6, PT ;  /* 0x0000000612007c0c */ /* 0x000fc8000bf06070 */
[----:B------:R-:W-:Y:S02]  /*2330*/  IADD3.X R20, ~R12, R17, RZ, P1, !PT ;  /* 0x000000110c147210 */ /* 0x000fe40000ffe5ff */
[----:B------:R-:W-:Y:S02]  /*2340*/  IADD3 R15, P1, R18, -UR6, RZ ;  /* 0x80000006120f7c10 */ /* 0x000fe4000ff3e0ff */
[C---:B------:R-:W-:Y:S02]  /*2350*/  ISETP.GE.U32.AND.EX P0, PT, R20.reuse, UR7, PT, P0 ;  /* 0x0000000714007c0c */ /* 0x040fe4000bf06100 */
        /* <DEDUP_REMOVED lines=9> */
[----:B------:R-:W-:Y:S01]  /*23f0*/  ISETP.GE.U32.AND.EX P0, PT, R17, UR7, PT, P1 ;  /* 0x0000000711007c0c */ /* 0x000fe2000bf06110 */
[----:B------:R-:W-:Y:S01]  /*2400*/  IMAD.MOV.U32 R17, RZ, RZ, 0x0 ;  /* 0x00000000ff117424 */ /* 0x000fe200078e00ff */
[----:B------:R-:W-:-:S02]  /*2410*/  IADD3.X R23, RZ, R14, RZ, P2, !PT ;  /* 0x0000000eff177210 */ /* 0x000fc400017fe4ff */
[----:B------:R-:W-:Y:S02]  /*2420*/  SEL R22, R22, R19, P0 ;  /* 0x0000001316167207 */ /* 0x000fe40000000000 */
[----:B------:R-:W-:Y:S02]  /*2430*/  LOP3.LUT R12, R21, UR11, RZ, 0x3c, !PT ;  /* 0x0000000b150c7c12 */ /* 0x000fe4000f8e3cff */
[----:B------:R-:W-:Y:S02]  /*2440*/  SEL R23, R23, R14, P0 ;  /* 0x0000000e17177207 */ /* 0x000fe40000000000 */
[----:B------:R-:W-:Y:S02]  /*2450*/  IADD3 R13, P2, RZ, -R22, RZ ;  /* 0x80000016ff0d7210 */ /* 0x000fe40007f5e0ff */
[----:B------:R-:W-:Y:S02]  /*2460*/  ISETP.GE.AND P1, PT, R12, RZ, PT ;  /* 0x000000ff0c00720c */ /* 0x000fe40003f26270 */
[----:B------:R-:W-:-:S02]  /*2470*/  ISETP.NE.U32.AND P0, PT, RZ, UR10, PT ;  /* 0x0000000aff007c0c */ /* 0x000fc4000bf05070 */
[-C--:B------:R-:W-:Y:S02]  /*2480*/  IADD3.X R12, RZ, ~R23.reuse, RZ, P2, !PT ;  /* 0x80000017ff0c7210 */ /* 0x080fe400017fe4ff */
[----:B------:R-:W-:Y:S02]  /*2490*/  ISETP.NE.AND.EX P0, PT, RZ, UR11, PT, P0 ;  /* 0x0000000bff007c0c */ /* 0x000fe4000bf05300 */
[----:B------:R-:W-:Y:S02]  /*24a0*/  SEL R22, R13, R22, !P1 ;  /* 0x000000160d167207 */ /* 0x000fe40004800000 */
[----:B------:R-:W-:Y:S02]  /*24b0*/  SEL R23, R12, R23, !P1 ;  /* 0x000000170c177207 */ /* 0x000fe40004800000 */
[----:B------:R-:W-:Y:S02]  /*24c0*/  SEL R22, R22, 0xffffffff, P0 ;  /* 0xffffffff16167807 */ /* 0x000fe40000000000 */
[----:B------:R-:W-:Y:S01]  /*24d0*/  SEL R23, R23, 0xffffffff, P0 ;  /* 0xffffffff17177807 */ /* 0x000fe20000000000 */
[----:B------:R-:W-:Y:S06]  /*24e0*/  RET.REL.NODEC R16 `(_ZN2at6native38_GLOBAL__N__9a469cfd_6_RNN_cu_eca79a6d6kernel17gru_cell_backwardIfflLi1EEEvNS_4cuda6detail10TensorInfoIT_T1_EES9_S9_S9_S9_S8_S8_) ;  /* 0xffffffd810c47950 */ /* 0x000fec0003c3ffff */
        .weak           $__internal_6_$__cuda_sm20_div_u64
        .type           $__internal_6_$__cuda_sm20_div_u64,@function
        .size           $__internal_6_$__cuda_sm20_div_u64,(.L_x_1258 - $__internal_6_$__cuda_sm20_div_u64)
$__internal_6_$__cuda_sm20_div_u64:
[----:B------:R-:W-:Y:S02]  /*24f0*/  UMOV UR5, URZ ;  /* 0x0000003f00057c82 */ /* 0x000fe40008000000 */
[----:B------:R-:W0:Y:S08]  /*2500*/  I2F.U64.RP R8, UR4 ;  /* 0x0000000400087d12 */ /* 0x000e300008309000 */
[----:B0-----:R-:W0:Y:S02]  /*2510*/  MUFU.RCP R8, R8 ;  /* 0x0000000800087308 */ /* 0x001e240000001000 */
[----:B0-----:R-:W-:-:S06]  /*2520*/  IADD3 R4, R8, 0x1ffffffe, RZ ;  /* 0x1ffffffe08047810 */ /* 0x001fcc0007ffe0ff */
[----:B------:R-:W0:Y:S02]  /*2530*/  F2I.U64.TRUNC R4, R4 ;  /* 0x0000000400047311 */ /* 0x000e24000020d800 */
[----:B0-----:R-:W-:-:S04]  /*2540*/  IMAD.WIDE.U32 R6, R4, UR4, RZ ;  /* 0x0000000404067c25 */ /* 0x001fc8000f8e00ff */
[----:B------:R-:W-:Y:S01]  /*2550*/  IMAD R7, R5, UR4, R7 ;  /* 0x0000000405077c24 */ /* 0x000fe2000f8e0207 */
[----:B------:R-:W-:-:S04]  /*2560*/  IADD3 R9, P0, RZ, -R6, RZ ;  /* 0x80000006ff097210 */ /* 0x000fc80007f1e0ff */
[----:B------:R-:W-:Y:S01]  /*2570*/  IADD3.X R11, RZ, ~R7, RZ, P0, !PT ;  /* 0x80000007ff0b7210 */ /* 0x000fe200007fe4ff */
[----:B------:R-:W-:-:S04]  /*2580*/  IMAD.HI.U32 R6, R4, R9, RZ ;  /* 0x0000000904067227 */ /* 0x000fc800078e00ff */
[----:B------:R-:W-:Y:S02]  /*2590*/  IMAD.MOV.U32 R7, RZ, RZ, R4 ;  /* 0x000000ffff077224 */ /* 0x000fe400078e0004 */
[-C--:B------:R-:W-:Y:S02]  /*25a0*/  IMAD R13, R5, R11.reuse, RZ ;  /* 0x0000000b050d7224 */ /* 0x080fe400078e02ff */
[----:B------:R-:W-:-:S04]  /*25b0*/  IMAD.WIDE.U32 R6, P0, R4, R11, R6 ;  /* 0x0000000b04067225 */ /* 0x000fc80007800006 */
[----:B------:R-:W-:-:S04]  /*25c0*/  IMAD.HI.U32 R11, R5, R11, RZ ;  /* 0x0000000b050b7227 */ /* 0x000fc800078e00ff */
[----:B------:R-:W-:-:S05]  /*25d0*/  IMAD.HI.U32 R6, P1, R5, R9, R6 ;  /* 0x0000000905067227 */ /* 0x000fca0007820006 */
[----:B------:R-:W-:Y:S02]  /*25e0*/  IADD3 R7, P2, R13, R6, RZ ;  /* 0x000000060d077210 */ /* 0x000fe40007f5e0ff */
[----:B------:R-:W-:-:S03]  /*25f0*/  IADD3.X R6, R11, R5, RZ, P0, !PT ;  /* 0x000000050b067210 */ /* 0x000fc600007fe4ff */
[----:B------:R-:W-:Y:S01]  /*2600*/  IMAD.WIDE.U32 R4, R7, UR4, RZ ;  /* 0x0000000407047c25 */ /* 0x000fe2000f8e00ff */
[----:B------:R-:W-:Y:S02]  /*2610*/  IADD3.X R9, RZ, RZ, R6, P2, P1 ;  /* 0x000000ffff097210 */ /* 0x000fe400017e2406 */
[----:B------:R-:W-:-:S03]  /*2620*/  IADD3 R11, P0, RZ, -R4, RZ ;  /* 0x80000004ff0b7210 */ /* 0x000fc60007f1e0ff */
[----:B------:R-:W-:Y:S01]  /*2630*/  IMAD R4, R9, UR4, R5 ;  /* 0x0000000409047c24 */ /* 0x000fe2000f8e0205 */
[----:B------:R-:W-:Y:S01]  /*2640*/  HFMA2.MMA R5, -RZ, RZ, 0, 0 ;  /* 0x00000000ff057435 */ /* 0x000fe200000001ff */
[----:B------:R-:W-:-:S03]  /*2650*/  IMAD.HI.U32 R6, R7, R11, RZ ;  /* 0x0000000b07067227 */ /* 0x000fc600078e00ff */
[----:B------:R-:W-:-:S05]  /*2660*/  IADD3.X R4, RZ, ~R4, RZ, P0, !PT ;  /* 0x80000004ff047210 */ /* 0x000fca00007fe4ff */
[----:B------:R-:W-:-:S04]  /*2670*/  IMAD.WIDE.U32 R6, P0, R7, R4, R6 ;  /* 0x0000000407067225 */ /* 0x000fc80007800006 */
[C---:B------:R-:W-:Y:S02]  /*2680*/  IMAD R8, R9.reuse, R4, RZ ;  /* 0x0000000409087224 */ /* 0x040fe400078e02ff */
[----:B------:R-:W-:-:S04]  /*2690*/  IMAD.HI.U32 R7, P1, R9, R11, R6 ;  /* 0x0000000b09077227 */ /* 0x000fc80007820006 */
[----:B------:R-:W-:Y:S01]  /*26a0*/  IMAD.HI.U32 R4, R9, R4, RZ ;  /* 0x0000000409047227 */ /* 0x000fe200078e00ff */
[----:B------:R-:W-:-:S03]  /*26b0*/  IADD3 R7, P2, R8, R7, RZ ;  /* 0x0000000708077210 */ /* 0x000fc60007f5e0ff */
[----:B------:R-:W-:Y:S02]  /*26c0*/  IMAD.X R9, R4, 0x1, R9, P0 ;  /* 0x0000000104097824 */ /* 0x000fe400000e0609 */
[----:B------:R-:W-:-:S03]  /*26d0*/  IMAD.HI.U32 R4, R7, R2, RZ ;  /* 0x0000000207047227 */ /* 0x000fc600078e00ff */
[----:B------:R-:W-:Y:S01]  /*26e0*/  IADD3.X R9, RZ, RZ, R9, P2, P1 ;  /* 0x000000ffff097210 */ /* 0x000fe200017e2409 */
[----:B------:R-:W-:-:S04]  /*26f0*/  IMAD.WIDE.U32 R4, R7, R3, R4 ;  /* 0x0000000307047225 */ /* 0x000fc800078e0004 */
[C---:B------:R-:W-:Y:S02]  /*2700*/  IMAD R7, R9.reuse, R3, RZ ;  /* 0x0000000309077224 */ /* 0x040fe400078e02ff */
[----:B------:R-:W-:-:S04]  /*2710*/  IMAD.HI.U32 R4, P0, R9, R2, R4 ;  /* 0x0000000209047227 */ /* 0x000fc80007800004 */
[----:B------:R-:W-:Y:S01]  /*2720*/  IMAD.HI.U32 R9, R9, R3, RZ ;  /* 0x0000000309097227 */ /* 0x000fe200078e00ff */
[----:B------:R-:W-:-:S04]  /*2730*/  IADD3 R6, P1, R7, R4, RZ ;  /* 0x0000000407067210 */ /* 0x000fc80007f3e0ff */
[----:B------:R-:W-:-:S05]  /*2740*/  IADD3.X R4, R9, RZ, RZ, P0, !PT ;  /* 0x000000ff09047210 */ /* 0x000fca00007fe4ff */
[----:B------:R-:W-:Y:S02]  /*2750*/  IMAD.X R7, RZ, RZ, R4, P1 ;  /* 0x000000ffff077224 */ /* 0x000fe400008e0604 */
[----:B------:R-:W-:-:S04]  /*2760*/  IMAD.WIDE.U32 R4, R6, UR4, RZ ;  /* 0x0000000406047c25 */ /* 0x000fc8000f8e00ff */
[----:B------:R-:W-:Y:S01]  /*2770*/  IMAD R8, R7, UR4, R5 ;  /* 0x0000000407087c24 */ /* 0x000fe2000f8e0205 */
[----:B------:R-:W-:Y:S02]  /*2780*/  IADD3 R9, P0, -R4, R2, RZ ;  /* 0x0000000204097210 */ /* 0x000fe40007f1e1ff */
[----:B------:R-:W-:Y:S02]  /*2790*/  IADD3 R5, R6, 0x1, RZ ;  /* 0x0000000106057810 */ /* 0x000fe40007ffe0ff */
[----:B------:R-:W-:Y:S02]  /*27a0*/  IADD3.X R8, ~R8, R3, RZ, P0, !PT ;  /* 0x0000000308087210 */ /* 0x000fe400007fe5ff */
[C---:B------:R-:W-:Y:S02]  /*27b0*/  ISETP.GE.U32.AND P0, PT, R9.reuse, UR4, PT ;  /* 0x0000000409007c0c */ /* 0x040fe4000bf06070 */
[----:B------:R-:W-:Y:S02]  /*27c0*/  IADD3 R4, P1, R9, -UR4, RZ ;  /* 0x8000000409047c10 */ /* 0x000fe4000ff3e0ff */
[----:B------:R-:W-:-:S02]  /*27d0*/  ISETP.GE.U32.AND.EX P0, PT, R8, RZ, PT, P0 ;  /* 0x000000ff0800720c */ /* 0x000fc40003f06100 */
[----:B------:R-:W-:Y:S02]  /*27e0*/  IADD3.X R7, R8, -0x1, RZ, P1, !PT ;  /* 0xffffffff08077810 */ /* 0x000fe40000ffe4ff */
[----:B------:R-:W-:Y:S02]  /*27f0*/  SEL R4, R4, R9, P0 ;  /* 0x0000000904047207 */ /* 0x000fe40000000000 */
[----:B------:R-:W-:Y:S02]  /*2800*/  SEL R5, R5, R6, P0 ;  /* 0x0000000605057207 */ /* 0x000fe40000000000 */
[----:B------:R-:W-:Y:S02]  /*2810*/  SEL R7, R7, R8, P0 ;  /* 0x0000000807077207 */ /* 0x000fe40000000000 */
[----:B------:R-:W-:Y:S01]  /*2820*/  ISETP.GE.U32.AND P0, PT, R4, UR4, PT ;  /* 0x0000000404007c0c */ /* 0x000fe2000bf06070 */
[----:B------:R-:W-:Y:S01]  /*2830*/  VIADD R6, R5, 0x1 ;  /* 0x0000000105067836 */ /* 0x000fe20000000000 */
[----:B------:R-:W-:-:S02]  /*2840*/  ISETP.NE.U32.AND P1, PT, RZ, UR4, PT ;  /* 0x00000004ff007c0c */ /* 0x000fc4000bf25070 */
[----:B------:R-:W-:Y:S02]  /*2850*/  ISETP.GE.U32.AND.EX P0, PT, R7, RZ, PT, P0 ;  /* 0x000000ff0700720c */ /* 0x000fe40003f06100 */
[----:B------:R-:W-:Y:S02]  /*2860*/  MOV R4, R0 ;  /* 0x0000000000047202 */ /* 0x000fe40000000f00 */
[----:B------:R-:W-:Y:S01]  /*2870*/  SEL R6, R6, R5, P0 ;  /* 0x0000000506067207 */ /* 0x000fe20000000000 */
[----:B------:R-:W-:Y:S01]  /*2880*/  HFMA2.MMA R5, -RZ, RZ, 0, 0 ;  /* 0x00000000ff057435 */ /* 0x000fe200000001ff */
[----:B------:R-:W-:-:S04]  /*2890*/  ISETP.NE.AND.EX P1, PT, RZ, RZ, PT, P1 ;  /* 0x000000ffff00720c */ /* 0x000fc80003f25310 */
[----:B------:R-:W-:Y:S01]  /*28a0*/  SEL R6, R6, 0xffffffff, P1 ;  /* 0xffffffff06067807 */ /* 0x000fe20000800000 */
[----:B------:R-:W-:Y:S08]  /*28b0*/  RET.REL.NODEC R4 `(_ZN2at6native38_GLOBAL__N__9a469cfd_6_RNN_cu_eca79a6d6kernel17gru_cell_backwardIfflLi1EEEvNS_4cuda6detail10TensorInfoIT_T1_EES9_S9_S9_S9_S8_S8_) ;  /* 0xffffffd404d07950 */ /* 0x000ff00003c3ffff */
.L_x_172:
        /* <DEDUP_REMOVED lines=12> */
.L_x_1258:


//--------------------- .text._ZN2at6native38_GLOBAL__N__9a469cfd_6_RNN_cu_eca79a6d6kernel17gru_cell_backwardIffiLi2EEEvNS_4cuda6detail10TensorInfoIT_T1_EES9_S9_S9_S9_S8_S8_ --------------------------
	.section	.text._ZN2at6native38_GLOBAL__N__9a469cfd_6_RNN_cu_eca79a6d6kernel17gru_cell_backwardIffiLi2EEEvNS_4cuda6detail10TensorInfoIT_T1_EES9_S9_S9_S9_S8_S8_,"ax",@progbits
	.align	128
.text._ZN2at6native38_GLOBAL__N__9a469cfd_6_RNN_cu_eca79a6d6kernel17gru_cell_backwardIffiLi2EEEvNS_4cuda6detail10TensorInfoIT_T1_EES9_S9_S9_S9_S8_S8_:
        .type           _ZN2at6native38_GLOBAL__N__9a469cfd_6_RNN_cu_eca79a6d6kernel17gru_cell_backwardIffiLi2EEEvNS_4cuda6detail10TensorInfoIT_T1_EES9_S9_S9_S9_S8_S8_,@function
        .size           _ZN2at6native38_GLOBAL__N__9a469cfd_6_RNN_cu_eca79a6d6kernel17gru_cell_backwardIffiLi2EEEvNS_4cuda6detail10TensorInfoIT_T1_EES9_S9_S9_S9_S8_S8_,(.L_x_1261 - _ZN2at6native38_GLOBAL__N__9a469cfd_6_RNN_cu_eca79a6d6kernel17gru_cell_backwardIffiLi2EEEvNS_4cuda6detail10TensorInfoIT_T1_EES9_S9_S9_S9_S8_S8_)
        .other          _ZN2at6native38_GLOBAL__N__9a469cfd_6_RNN_cu_eca79a6d6kernel17gru_cell_backwardIffiLi2EEEvNS_4cuda6detail10TensorInfoIT_T1_EES9_S9_S9_S9_S8_S8_,@"STO_CUDA_ENTRY STV_DEFAULT"
_ZN2at6native38_GLOBAL__N__9a469cfd_6_RNN_cu_eca79a6d6kernel17gru_cell_backwardIffiLi2EEEvNS_4cuda6detail10TensorInfoIT_T1_EES9_S9_S9_S9_S8_S8_:
        /* <DEDUP_REMOVED lines=38> */
.L_x_174:
        /* <DEDUP_REMOVED lines=9> */
[----:B------:R-:W0:Y:S01]  /*02f0*/  I2F.RP R12, R7 ;  /* 0x00000007000c7306 */ /* 0x000e220000209400 */
[----:B------:R-:W-:-:S11]  /*0300*/  LOP3.LUT R27, RZ, R18, RZ, 0x33, !PT ;  /* 0x00000012ff1b7212 */ /* 0x000fd600078e33ff */
[----:B------:R-:W-:Y:S01]  /*0310*/  @!P2 IADD3 R9, R9, -R8, RZ ;  /* 0x800000080909a210 */ /* 0x000fe20007ffe0ff */
[----:B------:R-:W-:Y:S01]  /*0320*/  @!P2 VIADD R23, R23, 0x1 ;  /* 0x000000011717a836 */ /* 0x000fe20000000000 */
[----:B------:R-:W-:Y:S01]  /*0330*/  LOP3.LUT R8, R6, R11, RZ, 0x3c, !PT ;  /* 0x0000000b06087212 */ /* 0x000fe200078e3cff */
[----:B0-----:R-:W0:Y:S01]  /*0340*/  MUFU.RCP R12, R12 ;  /* 0x0000000c000c7308 */ /* 0x001e220000001000 */
[----:B------:R-:W-:Y:S02]  /*0350*/  ISETP.GE.U32.AND P1, PT, R9, R0, PT ;  /* 0x000000000900720c */ /* 0x000fe40003f26070 */
[----:B------:R-:W-:Y:S02]  /*0360*/  ISETP.GE.AND P3, PT, R8, RZ, PT ;  /* 0x000000ff0800720c */ /* 0x000fe40003f66270 */
[----:B------:R-:W-:-:S09]  /*0370*/  ISETP.NE.AND P2, PT, R11, RZ, PT ;  /* 0x000000ff0b00720c */ /* 0x000fd20003f45270 */
[----:B------:R-:W-:Y:S01]  /*0380*/  @P1 IADD3 R23, R23, 0x1, RZ ;  /* 0x0000000117171810 */ /* 0x000fe20007ffe0ff */
[----:B0-----:R-:W-:-:S03]  /*0390*/  VIADD R8, R12, 0xffffffe ;  /* 0x0ffffffe0c087836 */ /* 0x001fc60000000000 */
[----:B------:R-:W-:Y:S02]  /*03a0*/  @!P3 IADD3 R23, -R23, RZ, RZ ;  /* 0x000000ff1717b210 */ /* 0x000fe40007ffe1ff */
[----:B------:R-:W-:Y:S01]  /*03b0*/  @!P2 LOP3.LUT R23, RZ, R11, RZ, 0x33, !PT ;  /* 0x0000000bff17a212 */ /* 0x000fe200078e33ff */
[----:B------:R0:W1:Y:S04]  /*03c0*/  F2I.FTZ.U32.TRUNC.NTZ R9, R8 ;  /* 0x0000000800097305 */ /* 0x000068000021f000 */
[----:B------:R-:W-:-:S04]  /*03d0*/  IMAD.MOV R24, RZ, RZ, -R23 ;  /* 0x000000ffff187224 */ /* 0x000fc800078e0a17 */
[----:B------:R-:W-:Y:S01]  /*03e0*/  IMAD R24, R11, R24, R6 ;  /* 0x000000180b187224 */ /* 0x000fe200078e0206 */
[----:B0-----:R-:W-:-:S03]  /*03f0*/  MOV R8, RZ ;  /* 0x000000ff00087202 */ /* 0x001fc60000000f00 */
[----:B------:R-:W-:Y:S01]  /*0400*/  IMAD R19, R5, R23, R24 ;  /* 0x0000001705137224 */ /* 0x000fe200078e0218 */
[----:B-1----:R-:W-:-:S03]  /*0410*/  IADD3 R12, RZ, -R9, RZ ;  /* 0x80000009ff0c7210 */ /* 0x002fc60007ffe0ff */
[----:B------:R-:W-:Y:S02]  /*0420*/  IMAD.IADD R13, R19, 0x1, R11 ;  /* 0x00000001130d7824 */ /* 0x000fe400078e020b */
[----:B------:R-:W-:Y:S01]  /*0430*/  IMAD R15, R12, R7, RZ ;  /* 0x000000070c0f7224 */ /* 0x000fe200078e02ff */
[----:B------:R-:W-:Y:S02]  /*0440*/  IABS R12, R19 ;  /* 0x00000013000c7213 */ /* 0x000fe40000000000 */
[----:B------:R-:W-:Y:S01]  /*0450*/  IABS R16, R13 ;  /* 0x0000000d00107213 */ /* 0x000fe20000000000 */
[----:B------:R-:W-:Y:S01]  /*0460*/  IMAD.HI.U32 R9, R9, R15, R8 ;  /* 0x0000000f09097227 */ /* 0x000fe200078e0008 */
[----:B------:R-:W-:-:S03]  /*0470*/  IADD3 R22, R13, R11, RZ ;  /* 0x0000000b0d167210 */ /* 0x000fc60007ffe0ff */
[----:B------:R-:W-:Y:S01]  /*0480*/  IMAD.MOV.U32 R8, RZ, RZ, R12 ;  /* 0x000000ffff087224 */ /* 0x000fe200078e000c */
[----:B------:R-:W-:Y:S01]  /*0490*/  IABS R20, R22 ;  /* 0x0000001600147213 */ /* 0x000fe20000000000 */
[----:B------:R-:W-:-:S04]  /*04a0*/  IMAD.HI.U32 R14, R9, R16, RZ ;  /* 0x00000010090e7227 */ /* 0x000fc800078e00ff */
[----:B------:R-:W-:-:S04]  /*04b0*/  IMAD.HI.U32 R15, R9, R8, RZ ;  /* 0x00000008090f7227 */ /* 0x000fc800078e00ff */
[----:B------:R-:W-:Y:S01]  /*04c0*/  IMAD.MOV R17, RZ, RZ, -R14 ;  /* 0x000000ffff117224 */ /* 0x000fe200078e0a0e */
[----:B------:R-:W-:Y:S01]  /*04d0*/  IADD3 R12, -R15, RZ, RZ ;  /* 0x000000ff0f0c7210 */ /* 0x000fe20007ffe1ff */
[----:B------:R-:W-:-:S04]  /*04e0*/  IMAD.IADD R21, R22, 0x1, R11 ;  /* 0x0000000116157824 */ /* 0x000fc800078e020b */
[C---:B------:R-:W-:Y:S01]  /*04f0*/  IMAD R8, R7.reuse, R12, R8 ;  /* 0x0000000c07087224 */ /* 0x040fe200078e0208 */
[----:B------:R-:W-:Y:S01]  /*0500*/  IABS R28, R21 ;  /* 0x00000015001c7213 */ /* 0x000fe20000000000 */
[----:B------:R-:W-:Y:S01]  /*0510*/  IMAD R12, R7, R17, R16 ;  /* 0x00000011070c7224 */ /* 0x000fe200078e0210 */
[----:B------:R-:W-:Y:S02]  /*0520*/  LOP3.LUT R16, R19, R18, RZ, 0x3c, !PT ;  /* 0x0000001213107212 */ /* 0x000fe400078e3cff */
[C---:B------:R-:W-:Y:S02]  /*0530*/  ISETP.GT.U32.AND P2, PT, R7.reuse, R8, PT ;  /* 0x000000080700720c */ /* 0x040fe40003f44070 */
[----:B------:R-:W-:Y:S02]  /*0540*/  ISETP.GT.U32.AND P5, PT, R7, R12, PT ;  /* 0x0000000c0700720c */ /* 0x000fe40003fa4070 */
[----:B------:R-:W-:Y:S01]  /*0550*/  ISETP.GE.AND P4, PT, R16, RZ, PT ;  /* 0x000000ff1000720c */ /* 0x000fe20003f86270 */
[----:B------:R-:W-:Y:S01]  /*0560*/  IMAD.HI.U32 R16, R9, R20, RZ ;  /* 0x0000001409107227 */ /* 0x000fe200078e00ff */
[----:B------:R-:W-:-:S04]  /*0570*/  IADD3 R25, R21, R11, RZ ;  /* 0x0000000b15197210 */ /* 0x000fc80007ffe0ff */
[----:B------:R-:W-:-:S03]  /*0580*/  IABS R26, R25 ;  /* 0x00000019001a7213 */ /* 0x000fc60000000000 */
[----:B------:R-:W-:Y:S01]  /*0590*/  @!P2 IMAD.IADD R8, R8, 0x1, -R7 ;  /* 0x000000010808a824 */ /* 0x000fe200078e0a07 */
[----:B------:R-:W-:Y:S01]  /*05a0*/  @!P2 IADD3 R15, R15, 0x1, RZ ;  /* 0x000000010f0fa810 */ /* 0x000fe20007ffe0ff */
[----:B------:R-:W-:Y:S01]  /*05b0*/  @!P5 VIADD R14, R14, 0x1 ;  /* 0x000000010e0ed836 */ /* 0x000fe20000000000 */
[-C--:B------:R-:W-:Y:S02]  /*05c0*/  @!P5 IADD3 R12, R12, -R7.reuse, RZ ;  /* 0x800000070c0cd210 */ /* 0x080fe40007ffe0ff */
[-C--:B------:R-:W-:Y:S02]  /*05d0*/  ISETP.GE.U32.AND P3, PT, R8, R7.reuse, PT ;  /* 0x000000070800720c */ /* 0x080fe40003f66070 */
[----:B------:R-:W-:Y:S02]  /*05e0*/  LOP3.LUT R8, R13, R18, RZ, 0x3c, !PT ;  /* 0x000000120d087212 */ /* 0x000fe400078e3cff */
[----:B------:R-:W-:Y:S01]  /*05f0*/  ISETP.GE.U32.AND P6, PT, R12, R7, PT ;  /* 0x000000070c00720c */ /* 0x000fe20003fc6070 */
[----:B------:R-:W-:Y:S01]  /*0600*/  IMAD.MOV R12, RZ, RZ, -R16 ;  /* 0x000000ffff0c7224 */ /* 0x000fe200078e0a10 */
[----:B------:R-:W-:Y:S01]  /*0610*/  ISETP.GE.AND P1, PT, R8, RZ, PT ;  /* 0x000000ff0800720c */ /* 0x000fe20003f26270 */
[----:B------:R-:W-:-:S04]  /*0620*/  IMAD.HI.U32 R8, R9, R28, RZ ;  /* 0x0000001c09087227 */ /* 0x000fc800078e00ff */
[----:B------:R-:W-:Y:S01]  /*0630*/  IMAD R20, R7, R12, R20 ;  /* 0x0000000c07147224 */ /* 0x000fe200078e0214 */
[----:B------:R-:W-:Y:S01]  /*0640*/  IADD3 R17, -R8, RZ, RZ ;  /* 0x000000ff08117210 */ /* 0x000fe20007ffe1ff */
[----:B------:R-:W-:Y:S02]  /*0650*/  IMAD.HI.U32 R12, R9, R26, RZ ;  /* 0x0000001a090c7227 */ /* 0x000fe400078e00ff */
[----:B------:R-:W0:Y:S01]  /*0660*/  LDC R9, c[0x0][0x3cc] ;  /* 0x0000f300ff097b82 */ /* 0x000e220000000800 */
[C---:B------:R-:W-:Y:S01]  /*0670*/  ISETP.GT.U32.AND P2, PT, R7.reuse, R20, PT ;  /* 0x000000140700720c */ /* 0x040fe20003f44070 */
[----:B------:R-:W-:Y:S02]  /*0680*/  IMAD R17, R7, R17, R28 ;  /* 0x0000001107117224 */ /* 0x000fe400078e021c */
[----:B------:R-:W-:Y:S02]  /*0690*/  IMAD.MOV R28, RZ, RZ, -R12 ;  /* 0x000000ffff1c7224 */ /* 0x000fe400078e0a0c */
[----:B------:R-:W-:Y:S01]  /*06a0*/  @P3 VIADD R15, R15, 0x1 ;  /* 0x000000010f0f3836 */ /* 0x000fe20000000000 */
[C---:B------:R-:W-:Y:S01]  /*06b0*/  ISETP.GT.U32.AND P3, PT, R7.reuse, R17, PT ;  /* 0x000000110700720c */ /* 0x040fe20003f64070 */
[----:B------:R-:W-:-:S02]  /*06c0*/  IMAD R28, R7, R28, R26 ;  /* 0x0000001c071c7224 */ /* 0x000fc400078e021a */
[----:B------:R-:W-:Y:S01]  /*06d0*/  @P6 VIADD R14, R14, 0x1 ;  /* 0x000000010e0e6836 */ /* 0x000fe20000000000 */
[----:B------:R-:W-:-:S03]  /*06e0*/  MOV R26, R15 ;  /* 0x0000000f001a7202 */ /* 0x000fc60000000f00 */
[----:B------:R-:W-:Y:S01]  /*06f0*/  @!P2 IMAD.IADD R20, R20, 0x1, -R7 ;  /* 0x000000011414a824 */ /* 0x000fe200078e0a07 */
[----:B------:R-:W-:Y:S01]  /*0700*/  @!P4 IADD3 R26, -R26, RZ, RZ ;  /* 0x000000ff1a1ac210 */ /* 0x000fe20007ffe1ff */
[----:B------:R-:W-:Y:S01]  /*0710*/  @!P1 IMAD.MOV R14, RZ, RZ, -R14 ;  /* 0x000000ffff0e9224 */ /* 0x000fe200078e0a0e */
[----:B------:R-:W-:Y:S02]  /*0720*/  ISETP.GT.U32.AND P4, PT, R7, R28, PT ;  /* 0x0000001c0700720c */ /* 0x000fe40003f84070 */
[-C--:B------:R-:W-:Y:S02]  /*0730*/  ISETP.GE.U32.AND P5, PT, R20, R7.reuse, PT ;  /* 0x000000071400720c */ /* 0x080fe40003fa6070 */
[----:B------:R-:W-:Y:S02]  /*0740*/  @!P2 IADD3 R16, R16, 0x1, RZ ;  /* 0x000000011010a810 */ /* 0x000fe40007ffe0ff */
[----:B------:R-:W-:Y:S02]  /*0750*/  @!P3 IADD3 R17, R17, -R7, RZ ;  /* 0x800000071111b210 */ /* 0x000fe40007ffe0ff */
[----:B0-----:R-:W-:-:S02]  /*0760*/  IABS R15, R9 ;  /* 0x00000009000f7213 */ /* 0x001fc40000000000 */
[-C--:B------:R-:W-:Y:S02]  /*0770*/  ISETP.GE.U32.AND P6, PT, R17, R7.reuse, PT ;  /* 0x000000071100720c */ /* 0x080fe40003fc6070 */
[----:B------:R-:W-:Y:S02]  /*0780*/  @!P3 IADD3 R8, R8, 0x1, RZ ;  /* 0x000000010808b810 */ /* 0x000fe40007ffe0ff */
[-C--:B------:R-:W-:Y:S01]  /*0790*/  @!P4 IADD3 R28, R28, -R7.reuse, RZ ;  /* 0x800000071c1cc210 */ /* 0x080fe20007ffe0ff */
[----:B------:R-:W-:Y:S01]  /*07a0*/  @P5 VIADD R16, R16, 0x1 ;  /* 0x0000000110105836 */ /* 0x000fe20000000000 */
[----:B------:R-:W-:Y:S02]  /*07b0*/  ISETP.NE.AND P5, PT, R18, RZ, PT ;  /* 0x000000ff1200720c */ /* 0x000fe40003fa5270 */
[----:B------:R-:W-:Y:S02]  /*07c0*/  ISETP.GE.U32.AND P1, PT, R28, R7, PT ;  /* 0x000000071c00720c */ /* 0x000fe40003f26070 */
[----:B------:R-:W0:Y:S01]  /*07d0*/  I2F.RP R28, R15 ;  /* 0x0000000f001c7306 */ /* 0x000e220000209400 */
[----:B------:R-:W-:-:S02]  /*07e0*/  LOP3.LUT R7, R22, R18, RZ, 0x3c, !PT ;  /* 0x0000001216077212 */ /* 0x000fc400078e3cff */
[----:B------:R-:W-:Y:S01]  /*07f0*/  SEL R17, R27, R26, !P5 ;  /* 0x0000001a1b117207 */ /* 0x000fe20006800000 */
[----:B------:R-:W-:Y:S01]  /*0800*/  @P6 VIADD R8, R8, 0x1 ;  /* 0x0000000108086836 */ /* 0x000fe20000000000 */
[----:B------:R-:W-:Y:S02]  /*0810*/  ISETP.GE.AND P2, PT, R7, RZ, PT ;  /* 0x000000ff0700720c */ /* 0x000fe40003f46270 */
[-C--:B------:R-:W-:Y:S02]  /*0820*/  LOP3.LUT R7, R21, R18.reuse, RZ, 0x3c, !PT ;  /* 0x0000001215077212 */ /* 0x080fe400078e3cff */
[----:B------:R-:W-:Y:S02]  /*0830*/  IADD3 R20, -R17, RZ, RZ ;  /* 0x000000ff11147210 */ /* 0x000fe40007ffe1ff */
[----:B------:R-:W-:Y:S02]  /*0840*/  ISETP.GE.AND P3, PT, R7, RZ, PT ;  /* 0x000000ff0700720c */ /* 0x000fe40003f66270 */
[----:B------:R-:W-:Y:S01]  /*0850*/  LOP3.LUT R7, R25, R18, RZ, 0x3c, !PT ;  /* 0x0000001219077212 */ /* 0x000fe200078e3cff */
[----:B0-----:R-:W0:Y:S01]  /*0860*/  MUFU.RCP R26, R28 ;  /* 0x0000001c001a7308 */ /* 0x001e220000001000 */
[----:B------:R-:W-:-:S02]  /*0870*/  @!P4 IADD3 R12, R12, 0x1, RZ ;  /* 0x000000010c0cc810 */ /* 0x000fc40007ffe0ff */
[----:B------:R-:W-:Y:S01]  /*0880*/  ISETP.GE.AND P6, PT, R7, RZ, PT ;  /* 0x000000ff0700720c */ /* 0x000fe20003fc6270 */
[----:B------:R-:W-:Y:S01]  /*0890*/  @!P2 IMAD.MOV R16, RZ, RZ, -R16 ;  /* 0x000000ffff10a224 */ /* 0x000fe200078e0a10 */
[----:B------:R-:W-:Y:S01]  /*08a0*/  SEL R7, R27, R14, !P5 ;  /* 0x0000000e1b077207 */ /* 0x000fe20006800000 */
[----:B------:R-:W-:Y:S01]  /*08b0*/  IMAD R14, R18, R20, R19 ;  /* 0x00000014120e7224 */ /* 0x000fe200078e0213 */
[----:B------:R-:W-:-:S03]  /*08c0*/  @P1 IADD3 R12, R12, 0x1, RZ ;  /* 0x000000010c0c1810 */ /* 0x000fc60007ffe0ff */
[----:B------:R-:W-:Y:S01]  /*08d0*/  @!P3 IADD3 R8, -R8, RZ, RZ ;  /* 0x000000ff0808b210 */ /* 0x000fe20007ffe1ff */
[----:B------:R-:W-:Y:S01]  /*08e0*/  IMAD.MOV R20, RZ, RZ, -R7 ;  /* 0x000000ffff147224 */ /* 0x000fe200078e0a07 */
[C---:B------:R-:W-:Y:S01]  /*08f0*/  SEL R19, R27.reuse, R16, !P5 ;  /* 0x000000101b137207 */ /* 0x040fe20006800000 */
[----:B------:R-:W-:Y:S01]  /*0900*/  IMAD R14, R14, UR9, RZ ;  /* 0x000000090e0e7c24 */ /* 0x000fe2000f8e02ff */
[----:B------:R-:W-:Y:S01]  /*0910*/  SEL R29, R27, R8, !P5 ;  /* 0x000000081b1d7207 */ /* 0x000fe20006800000 */
[----:B------:R-:W-:Y:S01]  /*0920*/  IMAD R20, R18, R20, R13 ;  /* 0x0000001412147224 */ /* 0x000fe200078e020d */
[----:B------:R-:W-:Y:S01]  /*0930*/  IADD3 R16, -R19, RZ, RZ ;  /* 0x000000ff13107210 */ /* 0x000fe20007ffe1ff */
[----:B------:R-:W-:Y:S02]  /*0940*/  @!P6 IMAD.MOV R12, RZ, RZ, -R12 ;  /* 0x000000ffff0ce224 */ /* 0x000fe400078e0a0c */
[----:B0-----:R-:W-:Y:S02]  /*0950*/  VIADD R26, R26, 0xffffffe ;  /* 0x0ffffffe1a1a7836 */ /* 0x001fe40000000000 */
[----:B------:R-:W-:Y:S01]  /*0960*/  IMAD.MOV R8, RZ, RZ, -R29 ;  /* 0x000000ffff087224 */ /* 0x000fe200078e0a1d */
[----:B------:R-:W-:Y:S01]  /*0970*/  SEL R27, R27, R12, !P5 ;  /* 0x0000000c1b1b7207 */ /* 0x000fe20006800000 */
[----:B------:R-:W0:Y:S01]  /*0980*/  F2I.FTZ.U32.TRUNC.NTZ R13, R26 ;  /* 0x0000001a000d7305 */ /* 0x000e22000021f000 */
[----:B------:R-:W-:-:S02]  /*0990*/  IMAD R22, R18, R16, R22 ;  /* 0x0000001012167224 */ /* 0x000fc400078e0216 */
[C---:B------:R-:W-:Y:S02]  /*09a0*/  IMAD R21, R18.reuse, R8, R21 ;  /* 0x0000000812157224 */ /* 0x040fe400078e0215 */
[----:B------:R-:W-:Y:S02]  /*09b0*/  IMAD.MOV R8, RZ, RZ, -R27 ;  /* 0x000000ffff087224 */ /* 0x000fe400078e0a1b */
[----:B------:R-:W-:Y:S02]  /*09c0*/  IMAD R17, R17, UR10, R14 ;  /* 0x0000000a11117c24 */ /* 0x000fe4000f8e020e */
[----:B------:R-:W-:Y:S02]  /*09d0*/  IMAD R18, R18, R8, R25 ;  /* 0x0000000812127224 */ /* 0x000fe400078e0219 */
[----:B------:R-:W1:Y:S01]  /*09e0*/  LDC R8, c[0x0][0x21c] ;  /* 0x00008700ff087b82 */ /* 0x000e620000000800 */
[----:B------:R-:W-:Y:S02]  /*09f0*/  IMAD.MOV.U32 R14, RZ, RZ, RZ ;  /* 0x000000ffff0e7224 */ /* 0x000fe400078e00ff */
[----:B------:R-:W-:Y:S01]  /*0a00*/  IMAD R18, R18, UR9, RZ ;  /* 0x0000000912127c24 */ /* 0x000fe2000f8e02ff */
[----:B0-----:R-:W-:Y:S01]  /*0a10*/  IADD3 R12, RZ, -R13, RZ ;  /* 0x8000000dff0c7210 */ /* 0x001fe20007ffe0ff */
[----:B------:R-:W-:-:S02]  /*0a20*/  IMAD R22, R22, UR9, RZ ;  /* 0x0000000916167c24 */ /* 0x000fc4000f8e02ff */
[----:B------:R-:W-:Y:S02]  /*0a30*/  IMAD R27, R27, UR10, R18 ;  /* 0x0000000a1b1b7c24 */ /* 0x000fe4000f8e0212 */
[----:B------:R-:W-:Y:S01]  /*0a40*/  IMAD R25, R12, R15, RZ ;  /* 0x0000000f0c197224 */ /* 0x000fe200078e02ff */
[----:B------:R-:W-:Y:S01]  /*0a50*/  MOV R12, RZ ;  /* 0x000000ff000c7202 */ /* 0x000fe20000000f00 */
[----:B------:R-:W-:-:S04]  /*0a60*/  IMAD R19, R19, UR10, R22 ;  /* 0x0000000a13137c24 */ /* 0x000fc8000f8e0216 */
[----:B------:R-:W-:-:S06]  /*0a70*/  IMAD.HI.U32 R13, R13, R25, R12 ;  /* 0x000000190d0d7227 */ /* 0x000fcc00078e000c */
[----:B------:R-:W-:Y:S01]  /*0a80*/  IMAD.HI.U32 R16, R13, R10, RZ ;  /* 0x0000000a0d107227 */ /* 0x000fe200078e00ff */
[----:B-1----:R-:W-:-:S03]  /*0a90*/  IABS R25, R8 ;  /* 0x0000000800197213 */ /* 0x002fc60000000000 */
[----:B------:R-:W-:Y:S02]  /*0aa0*/  IMAD.MOV R12, RZ, RZ, -R16 ;  /* 0x000000ffff0c7224 */ /* 0x000fe400078e0a10 */
[----:B------:R-:W-:Y:S02]  /*0ab0*/  IMAD R13, R2, R23, R24 ;  /* 0x00000017020d7224 */ /* 0x000fe400078e0218 */
[----:B------:R-:W-:-:S05]  /*0ac0*/  IMAD R12, R15, R12, R10 ;  /* 0x0000000c0f0c7224 */ /* 0x000fca00078e020a */
[----:B------:R-:W-:-:S13]  /*0ad0*/  ISETP.GT.U32.AND P5, PT, R15, R12, PT ;  /* 0x0000000c0f00720c */ /* 0x000fda0003fa4070 */
[-C--:B------:R-:W-:Y:S01]  /*0ae0*/  @!P5 IADD3 R12, R12, -R15.reuse, RZ ;  /* 0x8000000f0c0cd210 */ /* 0x080fe20007ffe0ff */
[----:B------:R-:W-:Y:S01]  /*0af0*/  @!P5 VIADD R16, R16, 0x1 ;  /* 0x000000011010d836 */ /* 0x000fe20000000000 */
[----:B------:R-:W-:Y:S02]  /*0b00*/  ISETP.NE.AND P5, PT, R9, RZ, PT ;  /* 0x000000ff0900720c */ /* 0x000fe40003fa5270 */
[----:B------:R-:W-:Y:S02]  /*0b10*/  ISETP.GE.U32.AND P3, PT, R12, R15, PT ;  /* 0x0000000f0c00720c */ /* 0x000fe40003f66070 */
[----:B------:R-:W0:Y:S11]  /*0b20*/  I2F.RP R12, R25 ;  /* 0x00000019000c7306 */ /* 0x000e360000209400 */
[----:B------:R-:W-:Y:S01]  /*0b30*/  @P3 VIADD R16, R16, 0x1 ;  /* 0x0000000110103836 */ /* 0x000fe20000000000 */
[----:B0-----:R-:W0:Y:S02]  /*0b40*/  MUFU.RCP R12, R12 ;  /* 0x0000000c000c7308 */ /* 0x001e240000001000 */
[----:B0-----:R-:W-:-:S02]  /*0b50*/  VIADD R26, R12, 0xffffffe ;  /* 0x0ffffffe0c1a7836 */ /* 0x001fc40000000000 */
[----:B------:R-:W-:-:S04]  /*0b60*/  IMAD R12, R20, UR9, RZ ;  /* 0x00000009140c7c24 */ /* 0x000fc8000f8e02ff */
[----:B------:R0:W1:Y:S01]  /*0b70*/  F2I.FTZ.U32.TRUNC.NTZ R15, R26 ;  /* 0x0000001a000f7305 */ /* 0x000062000021f000 */
[----:B------:R-:W-:Y:S02]  /*0b80*/  IMAD R7, R7, UR10, R12 ;  /* 0x0000000a07077c24 */ /* 0x000fe4000f8e020c */
[----:B0-----:R-:W-:Y:S01]  /*0b90*/  IMAD.MOV.U32 R26, RZ, RZ, R16 ;  /* 0x000000ffff1a7224 */ /* 0x001fe200078e0010 */
[----:B-1----:R-:W-:-:S05]  /*0ba0*/  IADD3 R24, RZ, -R15, RZ ;  /* 0x8000000fff187210 */ /* 0x002fca0007ffe0ff */
[----:B------:R-:W-:-:S04]  /*0bb0*/  IMAD R23, R24, R25, RZ ;  /* 0x0000001918177224 */ /* 0x000fc800078e02ff */
[----:B------:R-:W-:Y:S01]  /*0bc0*/  IMAD.HI.U32 R15, R15, R23, R14 ;  /* 0x000000170f0f7227 */ /* 0x000fe200078e000e */
[----:B------:R-:W-:-:S04]  /*0bd0*/  IABS R14, R13 ;  /* 0x0000000d000e7213 */ /* 0x000fc80000000000 */
[----:B------:R-:W-:Y:S01]  /*0be0*/  MOV R20, R14 ;  /* 0x0000000e00147202 */ /* 0x000fe20000000f00 */
[----:B------:R-:W-:Y:S02]  /*0bf0*/  IMAD R14, R21, UR9, RZ ;  /* 0x00000009150e7c24 */ /* 0x000fe4000f8e02ff */
[----:B------:R-:W-:Y:S02]  /*0c00*/  IMAD.IADD R21, R13, 0x1, R11 ;  /* 0x000000010d157824 */ /* 0x000fe400078e020b */
[----:B------:R-:W-:-:S03]  /*0c10*/  IMAD.HI.U32 R12, R15, R20, RZ ;  /* 0x000000140f0c7227 */ /* 0x000fc600078e00ff */
[----:B------:R-:W-:Y:S01]  /*0c20*/  IADD3 R11, R21, R11, RZ ;  /* 0x0000000b150b7210 */ /* 0x000fe20007ffe0ff */
[----:B------:R-:W-:Y:S01]  /*0c30*/  IMAD R29, R29, UR10, R14 ;  /* 0x0000000a1d1d7c24 */ /* 0x000fe2000f8e020e */
[----:B------:R-:W-:Y:S02]  /*0c40*/  IADD3 R14, -R12, RZ, RZ ;  /* 0x000000ff0c0e7210 */ /* 0x000fe40007ffe1ff */
[----:B------:R-:W-:Y:S02]  /*0c50*/  IABS R23, R11 ;  /* 0x0000000b00177213 */ /* 0x000fe40000000000 */
[----:B------:R-:W-:Y:S01]  /*0c60*/  IABS R24, R21 ;  /* 0x0000001500187213 */ /* 0x000fe20000000000 */
[----:B------:R-:W-:Y:S02]  /*0c70*/  IMAD R14, R25, R14, R20 ;  /* 0x0000000e190e7224 */ /* 0x000fe400078e0214 */
[----:B------:R-:W-:-:S03]  /*0c80*/  IMAD.HI.U32 R16, R15, R23, RZ ;  /* 0x000000170f107227 */ /* 0x000fc600078e00ff */
[----:B------:R-:W-:Y:S01]  /*0c90*/  ISETP.GT.U32.AND P6, PT, R25, R14, PT ;  /* 0x0000000e1900720c */ /* 0x000fe20003fc4070 */
[----:B------:R-:W-:-:S04]  /*0ca0*/  IMAD.HI.U32 R18, R15, R24, RZ ;  /* 0x000000180f127227 */ /* 0x000fc800078e00ff */
[----:B------:R-:W-:-:S04]  /*0cb0*/  IMAD.MOV R22, RZ, RZ, -R18 ;  /* 0x000000ffff167224 */ /* 0x000fc800078e0a12 */
[----:B------:R-:W-:-:S04]  /*0cc0*/  IMAD R22, R25, R22, R24 ;  /* 0x0000001619167224 */ /* 0x000fc800078e0218 */
[-C--:B------:R-:W-:Y:S02]  /*0cd0*/  @!P6 IADD3 R14, R14, -R25.reuse, RZ ;  /* 0x800000190e0ee210 */ /* 0x080fe40007ffe0ff */
[----:B------:R-:W-:Y:S02]  /*0ce0*/  ISETP.GT.U32.AND P1, PT, R25, R22, PT ;  /* 0x000000161900720c */ /* 0x000fe40003f24070 */
[----:B------:R-:W-:Y:S02]  /*0cf0*/  ISETP.GE.U32.AND P2, PT, R14, R25, PT ;  /* 0x000000190e00720c */ /* 0x000fe40003f46070 */
[----:B------:R-:W-:Y:S02]  /*0d00*/  LOP3.LUT R14, R6, R9, RZ, 0x3c, !PT ;  /* 0x00000009060e7212 */ /* 0x000fe400078e3cff */
[----:B------:R-:W-:Y:S02]  /*0d10*/  @!P6 IADD3 R12, R12, 0x1, RZ ;  /* 0x000000010c0ce810 */ /* 0x000fe40007ffe0ff */
[----:B------:R-:W-:-:S05]  /*0d20*/  ISETP.GE.AND P4, PT, R14, RZ, PT ;  /* 0x000000ff0e00720c */ /* 0x000fca0003f86270 */
[-C--:B------:R-:W-:Y:S02]  /*0d30*/  @!P1 IADD3 R22, R22, -R25.reuse, RZ ;  /* 0x8000001916169210 */ /* 0x080fe40007ffe0ff */
[----:B------:R-:W-:Y:S01]  /*0d40*/  @P2 VIADD R12, R12, 0x1 ;  /* 0x000000010c0c2836 */ /* 0x000fe20000000000 */
[----:B------:R-:W-:Y:S02]  /*0d50*/  @!P1 IADD3 R18, R18, 0x1, RZ ;  /* 0x0000000112129810 */ /* 0x000fe40007ffe0ff */
[----:B------:R-:W-:-:S03]  /*0d60*/  ISETP.GE.U32.AND P3, PT, R22, R25, PT ;  /* 0x000000191600720c */ /* 0x000fc60003f66070 */
[----:B------:R-:W-:Y:S02]  /*0d70*/  @!P4 IADD3 R26, -R26, RZ, RZ ;  /* 0x000000ff1a1ac210 */ /* 0x000fe40007ffe1ff */
[----:B------:R-:W-:-:S05]  /*0d80*/  @!P5 LOP3.LUT R26, RZ, R9, RZ, 0x33, !PT ;  /* 0x00000009ff1ad212 */ /* 0x000fca00078e33ff */
[----:B------:R-:W-:-:S03]  /*0d90*/  IMAD.MOV R14, RZ, RZ, -R26 ;  /* 0x000000ffff0e7224 */ /* 0x000fc600078e0a1a */
[----:B------:R-:W-:Y:S01]  /*0da0*/  @P3 IADD3 R18, R18, 0x1, RZ ;  /* 0x0000000112123810 */ /* 0x000fe20007ffe0ff */
[----:B------:R-:W-:Y:S01]  /*0db0*/  IMAD R9, R9, R14, R6 ;  /* 0x0000000e09097224 */ /* 0x000fe200078e0206 */
[----:B------:R-:W-:Y:S02]  /*0dc0*/  IADD3 R14, -R16, RZ, RZ ;  /* 0x000000ff100e7210 */ /* 0x000fe40007ffe1ff */
[----:B------:R-:W-:Y:S01]  /*0dd0*/  ISETP.NE.AND P3, PT, R8, RZ, PT ;  /* 0x000000ff0800720c */ /* 0x000fe20003f65270 */
[----:B------:R-:W-:Y:S02]  /*0de0*/  IMAD R9, R9, UR11, RZ ;  /* 0x0000000b09097c24 */ /* 0x000fe4000f8e02ff */
[----:B------:R-:W-:Y:S02]  /*0df0*/  IMAD R14, R25, R14, R23 ;  /* 0x0000000e190e7224 */ /* 0x000fe400078e0217 */
[----:B------:R-:W-:Y:S01]  /*0e00*/  IMAD R26, R26, UR12, R9 ;  /* 0x0000000c1a1a7c24 */ /* 0x000fe2000f8e0209 */
[----:B------:R-:W-:-:S02]  /*0e10*/  LOP3.LUT R9, R13, R8, RZ, 0x3c, !PT ;  /* 0x000000080d097212 */ /* 0x000fc400078e3cff */
[----:B------:R-:W-:Y:S02]  /*0e20*/  ISETP.GT.U32.AND P4, PT, R25, R14, PT ;  /* 0x0000000e1900720c */ /* 0x000fe40003f84070 */
[----:B------:R-:W-:Y:S02]  /*0e30*/  ISETP.GE.AND P6, PT, R9, RZ, PT ;  /* 0x000000ff0900720c */ /* 0x000fe40003fc6270 */
[----:B------:R-:W-:-:S04]  /*0e40*/  LOP3.LUT R9, R11, R8, RZ, 0x3c, !PT ;  /* 0x000000080b097212 */ /* 0x000fc800078e3cff */
[----:B------:R-:W-:-:S05]  /*0e50*/  ISETP.GE.AND P1, PT, R9, RZ, PT ;  /* 0x000000ff0900720c */ /* 0x000fca0003f26270 */
[----:B------:R-:W-:Y:S02]  /*0e60*/  @!P4 IMAD.IADD R14, R14, 0x1, -R25 ;  /* 0x000000010e0ec824 */ /* 0x000fe400078e0a19 */
[----:B------:R-:W-:Y:S02]  /*0e70*/  @!P4 VIADD R16, R16, 0x1 ;  /* 0x000000011010c836 */ /* 0x000fe40000000000 */
[----:B------:R-:W-:Y:S01]  /*0e80*/  @!P6 IMAD.MOV R12, RZ, RZ, -R12 ;  /* 0x000000ffff0ce224 */ /* 0x000fe200078e0a0c */
[----:B------:R-:W-:Y:S02]  /*0e90*/  ISETP.GE.U32.AND P5, PT, R14, R25, PT ;  /* 0x000000190e00720c */ /* 0x000fe40003fa6070 */
[-C--:B------:R-:W-:Y:S02]  /*0ea0*/  LOP3.LUT R14, R21, R8.reuse, RZ, 0x3c, !PT ;  /* 0x00000008150e7212 */ /* 0x080fe400078e3cff */
[----:B------:R-:W-:Y:S02]  /*0eb0*/  LOP3.LUT R25, RZ, R8, RZ, 0x33, !PT ;  /* 0x00000008ff197212 */ /* 0x000fe400078e33ff */
[----:B------:R-:W-:-:S02]  /*0ec0*/  ISETP.GE.AND P2, PT, R14, RZ, PT ;  /* 0x000000ff0e00720c */ /* 0x000fc40003f46270 */
[----:B------:R-:W0:Y:S01]  /*0ed0*/  LDC.64 R14, c[0x0][0x570] ;  /* 0x00015c00ff0e7b82 */ /* 0x000e220000000a00 */
[----:B------:R-:W-:-:S04]  /*0ee0*/  SEL R12, R25, R12, !P3 ;  /* 0x0000000c190c7207 */ /* 0x000fc80005800000 */
[----:B------:R-:W-:-:S04]  /*0ef0*/  @P5 IADD3 R16, R16, 0x1, RZ ;  /* 0x0000000110105810 */ /* 0x000fc80007ffe0ff */
[----:B------:R-:W-:Y:S02]  /*0f00*/  @!P1 IADD3 R16, -R16, RZ, RZ ;  /* 0x000000ff10109210 */ /* 0x000fe40007ffe1ff */
[----:B------:R-:W-:-:S04]  /*0f10*/  @!P2 IADD3 R18, -R18, RZ, RZ ;  /* 0x000000ff1212a210 */ /* 0x000fc80007ffe1ff */
[C---:B------:R-:W-:Y:S02]  /*0f20*/  SEL R22, R25.reuse, R18, !P3 ;  /* 0x0000001219167207 */ /* 0x040fe40005800000 */
[----:B------:R-:W-:Y:S01]  /*0f30*/  SEL R25, R25, R16, !P3 ;  /* 0x0000001019197207 */ /* 0x000fe20005800000 */
[----:B0-----:R-:W-:-:S05]  /*0f40*/  IMAD.WIDE R16, R17, 0x4, R14 ;  /* 0x0000000411107825 */ /* 0x001fca00078e020e */
[----:B------:R0:W2:Y:S02]  /*0f50*/  LDG.E R9, desc[UR6][R16.64] ;  /* 0x0000000610097981 */ /* 0x0000a4000c1e1900 */
[----:B0-----:R-:W-:-:S05]  /*0f60*/  IMAD.WIDE R16, R7, 0x4, R14 ;  /* 0x0000000407107825 */ /* 0x001fca00078e020e */
[----:B------:R0:W3:Y:S01]  /*0f70*/  LDG.E R7, desc[UR6][R16.64] ;  /* 0x0000000610077981 */ /* 0x0000e2000c1e1900 */
[----:B------:R-:W-:-:S06]  /*0f80*/  IMAD.WIDE R18, R19, 0x4, R14 ;  /* 0x0000000413127825 */ /* 0x000fcc00078e020e */
[----:B------:R-:W4:Y:S01]  /*0f90*/  LDG.E R18, desc[UR6][R18.64] ;  /* 0x0000000612127981 */ /* 0x000f22000c1e1900 */
[--C-:B0-----:R-:W-:Y:S02]  /*0fa0*/  IMAD.WIDE R16, R29, 0x4, R14.reuse ;  /* 0x000000041d107825 */ /* 0x101fe400078e020e */
[----:B------:R-:W0:Y:S02]  /*0fb0*/  LDC.64 R28, c[0x0][0x3c0] ;  /* 0x0000f000ff1c7b82 */ /* 0x000e240000000a00 */
[----:B------:R-:W-:Y:S01]  /*0fc0*/  IMAD.WIDE R14, R27, 0x4, R14 ;  /* 0x000000041b0e7825 */ /* 0x000fe200078e020e */
[----:B------:R-:W5:Y:S05]  /*0fd0*/  LDG.E R19, desc[UR6][R16.64] ;  /* 0x0000000610137981 */ /* 0x000f6a000c1e1900 */
[----:B------:R1:W2:Y:S01]  /*0fe0*/  LDG.E R15, desc[UR6][R14.64] ;  /* 0x000000060e0f7981 */ /* 0x0002a2000c1e1900 */
[----:B0-----:R-:W-:-:S06]  /*0ff0*/  IMAD.WIDE R26, R26, 0x4, R28 ;  /* 0x000000041a1a7825 */ /* 0x001fcc00078e021c */
[----:B------:R-:W5:Y:S01]  /*1000*/  LDG.E R26, desc[UR6][R26.64] ;  /* 0x000000061a1a7981 */ /* 0x000f62000c1e1900 */
[----:B-1----:R-:W-:-:S04]  /*1010*/  IMAD.MOV R14, RZ, RZ, -R12 ;  /* 0x000000ffff0e7224 */ /* 0x002fc800078e0a0c */
[----:B------:R-:W-:Y:S02]  /*1020*/  IMAD R14, R8, R14, R13 ;  /* 0x0000000e080e7224 */ /* 0x000fe400078e020d */
[----:B---3--:R-:W-:Y:S01]  /*1030*/  FADD.FTZ R29, -R7, 1 ;  /* 0x3f800000071d7421 */ /* 0x008fe20000010100 */
[----:B----4-:R-:W-:-:S03]  /*1040*/  FFMA.FTZ R17, -R18, R18, 1 ;  /* 0x3f80000012117423 */ /* 0x010fc60000010112 */
[----:B-----5:R-:W-:-:S04]  /*1050*/  FMUL.FTZ R28, R26, R29 ;  /* 0x0000001d1a1c7220 */ /* 0x020fc80000410000 */
[----:B------:R-:W-:Y:S01]  /*1060*/  FMUL.FTZ R28, R28, R17 ;  /* 0x000000111c1c7220 */ /* 0x000fe20000410000 */
[----:B------:R-:W-:-:S04]  /*1070*/  IMAD R17, R14, UR13, RZ ;  /* 0x0000000d0e117c24 */ /* 0x000fc8000f8e02ff */
[----:B------:R-:W-:Y:S02]  /*1080*/  IMAD R17, R12, UR14, R17 ;  /* 0x0000000e0c117c24 */ /* 0x000fe4000f8e0211 */
[----:B--2---:R-:W-:Y:S01]  /*1090*/  FMUL.FTZ R12, R28, R15 ;  /* 0x0000000f1c0c7220 */ /* 0x004fe20000410000 */
[----:B------:R-:W-:-:S04]  /*10a0*/  FADD.FTZ R15, -R9, 1 ;  /* 0x3f800000090f7421 */ /* 0x000fc80000010100 */
[----:B------:R-:W-:Y:S02]  /*10b0*/  FMUL.FTZ R12, R12, R15 ;  /* 0x0000000f0c0c7220 */ /* 0x000fe40000410000 */
[----:B------:R-:W0:Y:S02]  /*10c0*/  LDC.64 R14, c[0x0][0x210] ;  /* 0x00008400ff0e7b82 */ /* 0x000e240000000a00 */
[----:B------:R-:W-:Y:S01]  /*10d0*/  FMUL.FTZ R27, R9, R12 ;  /* 0x0000000c091b7220 */ /* 0x000fe20000410000 */
[----:B------:R-:W-:-:S05]  /*10e0*/  FADD.FTZ R19, R19, -R18 ;  /* 0x8000001213137221 */ /* 0x000fca0000010000 */
[----:B------:R-:W1:Y:S01]  /*10f0*/  LDC R12, c[0x0][0x2f4] ;  /* 0x0000bd00ff0c7b82 */ /* 0x000e620000000800 */
[----:B------:R-:W-:Y:S01]  /*1100*/  FMUL.FTZ R18, R19, R26 ;  /* 0x0000001a13127220 */ /* 0x000fe20000410000 */
[----:B------:R-:W-:-:S05]  /*1110*/  IADD3 R19, -R22, RZ, RZ ;  /* 0x000000ff16137210 */ /* 0x000fca0007ffe1ff */
[----:B------:R-:W-:-:S04]  /*1120*/  IMAD R19, R8, R19, R21 ;  /* 0x0000001308137224 */ /* 0x000fc800078e0215 */
[----:B------:R-:W-:Y:S02]  /*1130*/  IMAD R19, R19, UR13, RZ ;  /* 0x0000000d13137c24 */ /* 0x000fe4000f8e02ff */
[----:B0-----:R-:W-:-:S05]  /*1140*/  IMAD.WIDE R16, R17, 0x4, R14 ;  /* 0x0000000411107825 */ /* 0x001fca00078e020e */
[----:B------:R0:W-:Y:S01]  /*1150*/  STG.E desc[UR6][R16.64], R27 ;  /* 0x0000001b10007986 */ /* 0x0001e2000c101906 */
[----:B------:R-:W-:Y:S01]  /*1160*/  IMAD R19, R22, UR14, R19 ;  /* 0x0000000e16137c24 */ /* 0x000fe2000f8e0213 */
[----:B-1----:R-:W-:Y:S02]  /*1170*/  IABS R22, R12 ;  /* 0x0000000c00167213 */ /* 0x002fe40000000000 */
[----:B0-----:R-:W-:-:S05]  /*1180*/  IADD3 R16, -R25, RZ, RZ ;  /* 0x000000ff19107210 */ /* 0x001fca0007ffe1ff */
[----:B------:R-:W-:Y:S02]  /*1190*/  IMAD R8, R8, R16, R11 ;  /* 0x0000001008087224 */ /* 0x000fe400078e020b */
[----:B------:R-:W0:Y:S08]  /*11a0*/  I2F.RP R16, R22 ;  /* 0x0000001600107306 */ /* 0x000e300000209400 */
[----:B0-----:R-:W0:Y:S01]  /*11b0*/  MUFU.RCP R16, R16 ;  /* 0x0000001000107308 */ /* 0x001e220000001000 */
[----:B------:R-:W-:-:S04]  /*11c0*/  FMUL.FTZ R18, R18, R29 ;  /* 0x0000001d12127220 */ /* 0x000fc80000410000 */
[----:B------:R-:W-:Y:S01]  /*11d0*/  FMUL.FTZ R29, R7, R18 ;  /* 0x00000012071d7220 */ /* 0x000fe20000410000 */
[----:B0-----:R-:W-:-:S04]  /*11e0*/  VIADD R16, R16, 0xffffffe ;  /* 0x0ffffffe10107836 */ /* 0x001fc80000000000 */
[----:B------:R0:W1:Y:S01]  /*11f0*/  F2I.FTZ.U32.TRUNC.NTZ R17, R16 ;  /* 0x0000001000117305 */ /* 0x000062000021f000 */
[----:B------:R-:W-:-:S05]  /*1200*/  IMAD.WIDE R18, R19, 0x4, R14 ;  /* 0x0000000413127825 */ /* 0x000fca00078e020e */
[----:B------:R1:W-:Y:S01]  /*1210*/  STG.E desc[UR6][R18.64], R29 ;  /* 0x0000001d12007986 */ /* 0x0003e2000c101906 */
[----:B0-----:R-:W-:Y:S02]  /*1220*/  MOV R16, RZ ;  /* 0x000000ff00107202 */ /* 0x001fe40000000f00 */
[----:B-1----:R-:W-:-:S05]  /*1230*/  IADD3 R19, RZ, -R17, RZ ;  /* 0x80000011ff137210 */ /* 0x002fca0007ffe0ff */
[----:B------:R-:W-:-:S04]  /*1240*/  IMAD R19, R19, R22, RZ ;  /* 0x0000001613137224 */ /* 0x000fc800078e02ff */
[----:B------:R-:W-:Y:S02]  /*1250*/  IMAD.HI.U32 R19, R17, R19, R16 ;  /* 0x0000001311137227 */ /* 0x000fe400078e0010 */
[----:B------:R-:W0:Y:S02]  /*1260*/  LDC R17, c[0x0][0x4a4] ;  /* 0x00012900ff117b82 */ /* 0x000e240000000800 */
[----:B------:R-:W-:-:S04]  /*1270*/  IMAD R8, R8, UR13, RZ ;  /* 0x0000000d08087c24 */ /* 0x000fc8000f8e02ff */
[----:B------:R-:W-:Y:S02]  /*1280*/  IMAD R25, R25, UR14, R8 ;  /* 0x0000000e19197c24 */ /* 0x000fe4000f8e0208 */
[----:B------:R-:W-:-:S04]  /*1290*/  IMAD.HI.U32 R8, R19, R20, RZ ;  /* 0x0000001413087227 */ /* 0x000fc800078e00ff */
[----:B------:R-:W-:-:S04]  /*12a0*/  IMAD.WIDE R14, R25, 0x4, R14 ;  /* 0x00000004190e7825 */ /* 0x000fc800078e020e */
[----:B------:R-:W-:Y:S02]  /*12b0*/  IMAD.MOV R25, RZ, RZ, -R8 ;  /* 0x000000ffff197224 */ /* 0x000fe400078e0a08 */
[----:B------:R-:W-:-:S04]  /*12c0*/  IMAD.HI.U32 R16, R19, R24, RZ ;  /* 0x0000001813107227 */ /* 0x000fc800078e00ff */
[----:B------:R-:W-:Y:S01]  /*12d0*/  IMAD R20, R22, R25, R20 ;  /* 0x0000001916147224 */ /* 0x000fe200078e0214 */
[----:B------:R-:W-:-:S05]  /*12e0*/  IADD3 R25, -R16, RZ, RZ ;  /* 0x000000ff10197210 */ /* 0x000fca0007ffe1ff */
[----:B------:R-:W-:Y:S01]  /*12f0*/  IMAD R24, R22, R25, R24 ;  /* 0x0000001916187224 */ /* 0x000fe200078e0218 */
[----:B0-----:R-:W-:-:S04]  /*1300*/  IABS R25, R17 ;  /* 0x0000001100197213 */ /* 0x001fc80000000000 */
[----:B------:R-:W0:Y:S01]  /*1310*/  I2F.RP R18, R25 ;  /* 0x0000001900127306 */ /* 0x000e220000209400 */
[----:B------:R-:W-:Y:S01]  /*1320*/  ISETP.GT.U32.AND P4, PT, R22, R20, PT ;  /* 0x000000141600720c */ /* 0x000fe20003f84070 */
[----:B------:R-:W-:-:S06]  /*1330*/  IMAD.HI.U32 R19, R19, R23, RZ ;  /* 0x0000001713137227 */ /* 0x000fcc00078e00ff */
[----:B0-----:R-:W0:Y:S01]  /*1340*/  MUFU.RCP R18, R18 ;  /* 0x0000001200127308 */ /* 0x001e220000001000 */
[----:B------:R1:W-:Y:S05]  /*1350*/  STG.E desc[UR6][R14.64], R28 ;  /* 0x0000001c0e007986 */ /* 0x0003ea000c101906 */
[----:B------:R-:W-:-:S05]  /*1360*/  @!P4 IMAD.IADD R20, R20, 0x1, -R22 ;  /* 0x000000011414c824 */ /* 0x000fca00078e0a16 */
[----:B------:R-:W-:Y:S02]  /*1370*/  ISETP.GE.U32.AND P2, PT, R20, R22, PT ;  /* 0x000000161400720c */ /* 0x000fe40003f46070 */
[----:B-1----:R-:W-:Y:S02]  /*1380*/  IADD3 R14, -R19, RZ, RZ ;  /* 0x000000ff130e7210 */ /* 0x002fe40007ffe1ff */
[----:B0-----:R-:W-:-:S03]  /*1390*/  IADD3 R15, R18, 0xffffffe, RZ ;  /* 0x0ffffffe120f7810 */ /* 0x001fc60007ffe0ff */
[----:B------:R-:W-:Y:S01]  /*13a0*/  IMAD R23, R22, R14, R23 ;  /* 0x0000000e16177224 */ /* 0x000fe200078e0217 */
[----:B------:R-:W-:Y:S02]  /*13b0*/  LOP3.LUT R14, R13, R12, RZ, 0x3c, !PT ;  /* 0x0000000c0d0e7212 */ /* 0x000fe400078e3cff */
[----:B------:R-:W0:Y:S02]  /*13c0*/  F2I.FTZ.U32.TRUNC.NTZ R15, R15 ;  /* 0x0000000f000f7305 */ /* 0x000e24000021f000 */
[----:B------:R-:W-:Y:S02]  /*13d0*/  ISETP.GE.AND P3, PT, R14, RZ, PT ;  /* 0x000000ff0e00720c */ /* 0x000fe40003f66270 */
[----:B------:R-:W-:Y:S02]  /*13e0*/  ISETP.GT.U32.AND P1, PT, R22, R23, PT ;  /* 0x000000171600720c */ /* 0x000fe40003f24070 */
[----:B------:R-:W-:-:S04]  /*13f0*/  @!P4 IADD3 R8, R8, 0x1, RZ ;  /* 0x000000010808c810 */ /* 0x000fc80007ffe0ff */
[----:B------:R-:W-:Y:S02]  /*1400*/  @P2 IADD3 R8, R8, 0x1, RZ ;  /* 0x0000000108082810 */ /* 0x000fe40007ffe0ff */
[-C--:B------:R-:W-:Y:S02]  /*1410*/  LOP3.LUT R14, R21, R12.reuse, RZ, 0x3c, !PT ;  /* 0x0000000c150e7212 */ /* 0x080fe400078e3cff */
[----:B------:R-:W-:Y:S01]  /*1420*/  ISETP.NE.AND P2, PT, R12, RZ, PT ;  /* 0x000000ff0c00720c */ /* 0x000fe20003f45270 */
[----:B------:R-:W-:Y:S01]  /*1430*/  @!P3 IMAD.MOV R8, RZ, RZ, -R8 ;  /* 0x000000ffff08b224 */ /* 0x000fe200078e0a08 */
[----:B0-----:R-:W-:Y:S02]  /*1440*/  IADD3 R18, RZ, -R15, RZ ;  /* 0x8000000fff127210 */ /* 0x001fe40007ffe0ff */
[----:B------:R-:W-:Y:S02]  /*1450*/  LOP3.LUT R20, RZ, R12, RZ, 0x33, !PT ;  /* 0x0000000cff147212 */ /* 0x000fe400078e33ff */
[----:B------:R-:W-:-:S02]  /*1460*/  ISETP.GT.U32.AND P6, PT, R22, R24, PT ;  /* 0x000000181600720c */ /* 0x000fc40003fc4070 */
[----:B------:R-:W-:Y:S02]  /*1470*/  ISETP.GE.AND P3, PT, R14, RZ, PT ;  /* 0x000000ff0e00720c */ /* 0x000fe40003f66270 */
[----:B------:R-:W-:Y:S02]  /*1480*/  @!P1 IADD3 R23, R23, -R22, RZ ;  /* 0x8000001617179210 */ /* 0x000fe40007ffe0ff */
[----:B------:R-:W-:Y:S02]  /*1490*/  MOV R14, R18 ;  /* 0x00000012000e7202 */ /* 0x000fe40000000f00 */
[----:B------:R-:W-:Y:S02]  /*14a0*/  SEL R8, R20, R8, !P2 ;  /* 0x0000000814087207 */ /* 0x000fe40005000000 */
[----:B------:R-:W-:Y:S01]  /*14b0*/  ISETP.GE.U32.AND P4, PT, R23, R22, PT ;  /* 0x000000161700720c */ /* 0x000fe20003f86070 */
[----:B------:R-:W-:Y:S01]  /*14c0*/  IMAD R23, R14, R25, RZ ;  /* 0x000000190e177224 */ /* 0x000fe200078e02ff */
[----:B------:R-:W-:-:S02]  /*14d0*/  IADD3 R18, -R8, RZ, RZ ;  /* 0x000000ff08127210 */ /* 0x000fc40007ffe1ff */
[----:B------:R-:W-:Y:S01]  /*14e0*/  MOV R14, RZ ;  /* 0x000000ff000e7202 */ /* 0x000fe20000000f00 */
[----:B------:R-:W-:Y:S02]  /*14f0*/  @!P6 IMAD.IADD R24, R24, 0x1, -R22 ;  /* 0x000000011818e824 */ /* 0x000fe400078e0a16 */
[----:B------:R-:W-:Y:S02]  /*1500*/  IMAD R18, R12, R18, R13 ;  /* 0x000000120c127224 */ /* 0x000fe400078e020d */
[----:B------:R-:W-:Y:S01]  /*1510*/  IMAD.HI.U32 R13, R15, R23, R14 ;  /* 0x000000170f0d7227 */ /* 0x000fe200078e000e */
[----:B------:R-:W-:-:S05]  /*1520*/  ISETP.GE.U32.AND P5, PT, R24, R22, PT ;  /* 0x000000161800720c */ /* 0x000fca0003fa6070 */
[----:B------:R-:W-:-:S04]  /*1530*/  IMAD.HI.U32 R13, R13, R10, RZ ;  /* 0x0000000a0d0d7227 */ /* 0x000fc800078e00ff */
[----:B------:R-:W-:Y:S02]  /*1540*/  IMAD.MOV R14, RZ, RZ, -R13 ;  /* 0x000000ffff0e7224 */ /* 0x000fe400078e0a0d */
[----:B------:R-:W-:Y:S02]  /*1550*/  @!P6 VIADD R16, R16, 0x1 ;  /* 0x000000011010e836 */ /* 0x000fe40000000000 */
[----:B------:R-:W-:-:S03]  /*1560*/  IMAD R10, R25, R14, R10 ;  /* 0x0000000e190a7224 */ /* 0x000fc600078e020a */
[----:B------:R-:W-:Y:S02]  /*1570*/  @P5 IADD3 R16, R16, 0x1, RZ ;  /* 0x0000000110105810 */ /* 0x000fe40007ffe0ff */
[----:B------:R-:W-:Y:S02]  /*1580*/  ISETP.GT.U32.AND P5, PT, R25, R10, PT ;  /* 0x0000000a1900720c */ /* 0x000fe40003fa4070 */
[----:B------:R-:W-:-:S04]  /*1590*/  LOP3.LUT R22, R11, R12, RZ, 0x3c, !PT ;  /* 0x0000000c0b167212 */ /* 0x000fc800078e3cff */
[----:B------:R-:W-:Y:S02]  /*15a0*/  ISETP.GE.AND P6, PT, R22, RZ, PT ;  /* 0x000000ff1600720c */ /* 0x000fe40003fc6270 */
[----:B------:R-:W-:-:S05]  /*15b0*/  @!P1 IADD3 R19, R19, 0x1, RZ ;  /* 0x0000000113139810 */ /* 0x000fca0007ffe0ff */
[----:B------:R-:W-:Y:S01]  /*15c0*/  @!P5 IADD3 R10, R10, -R25, RZ ;  /* 0x800000190a0ad210 */ /* 0x000fe20007ffe0ff */
[----:B------:R-:W-:-:S03]  /*15d0*/  @P4 VIADD R19, R19, 0x1 ;  /* 0x0000000113134836 */ /* 0x000fc60000000000 */
[----:B------:R-:W-:Y:S02]  /*15e0*/  ISETP.GE.U32.AND P1, PT, R10, R25, PT ;  /* 0x000000190a00720c */ /* 0x000fe40003f26070 */
[----:B------:R-:W-:Y:S01]  /*15f0*/  @!P3 IADD3 R16, -R16, RZ, RZ ;  /* 0x000000ff1010b210 */ /* 0x000fe20007ffe1ff */
[----:B------:R-:W-:Y:S01]  /*1600*/  @!P6 IMAD.MOV R19, RZ, RZ, -R19 ;  /* 0x000000ffff13e224 */ /* 0x000fe200078e0a13 */
[----:B------:R-:W-:Y:S02]  /*1610*/  LOP3.LUT R15, R6, R17, RZ, 0x3c, !PT ;  /* 0x00000011060f7212 */ /* 0x000fe400078e3cff */
[C---:B------:R-:W-:Y:S02]  /*1620*/  SEL R14, R20.reuse, R16, !P2 ;  /* 0x00000010140e7207 */ /* 0x040fe40005000000 */
[----:B------:R-:W-:Y:S02]  /*1630*/  @!P5 IADD3 R13, R13, 0x1, RZ ;  /* 0x000000010d0dd810 */ /* 0x000fe40007ffe0ff */
[----:B------:R-:W-:-:S02]  /*1640*/  SEL R20, R20, R19, !P2 ;  /* 0x0000001314147207 */ /* 0x000fc40005000000 */
[----:B------:R-:W-:Y:S01]  /*1650*/  ISETP.GE.AND P2, PT, R15, RZ, PT ;  /* 0x000000ff0f00720c */ /* 0x000fe20003f46270 */
[----:B------:R-:W-:Y:S01]  /*1660*/  @P1 VIADD R13, R13, 0x1 ;  /* 0x000000010d0d1836 */ /* 0x000fe20000000000 */
[----:B------:R-:W-:Y:S02]  /*1670*/  IADD3 R10, -R14, RZ, RZ ;  /* 0x000000ff0e0a7210 */ /* 0x000fe40007ffe1ff */
[----:B------:R-:W-:Y:S02]  /*1680*/  IADD3 R16, -R20, RZ, RZ ;  /* 0x000000ff14107210 */ /* 0x000fe40007ffe1ff */
[----:B------:R-:W-:Y:S01]  /*1690*/  MOV R15, R13 ;  /* 0x0000000d000f7202 */ /* 0x000fe20000000f00 */
[C---:B------:R-:W-:Y:S02]  /*16a0*/  IMAD R21, R12.reuse, R10, R21 ;  /* 0x0000000a0c157224 */ /* 0x040fe400078e0215 */
[----:B------:R-:W-:Y:S02]  /*16b0*/  IMAD R16, R12, R16, R11 ;  /* 0x000000100c107224 */ /* 0x000fe400078e020b */
[----:B------:R-:W0:Y:S02]  /*16c0*/  LDC.64 R12, c[0x0][0x2e8] ;  /* 0x0000ba00ff0c7b82 */ /* 0x000e240000000a00 */
[----:B------:R-:W-:-:S06]  /*16d0*/  @!P2 IMAD.MOV R15, RZ, RZ, -R15 ;  /* 0x000000ffff0fa224 */ /* 0x000fcc00078e0a0f */
[----:B------:R-:W1:Y:S01]  /*16e0*/  LDC.64 R10, c[0x0][0x498] ;  /* 0x00012600ff0a7b82 */ /* 0x000e620000000a00 */
[----:B------:R-:W-:-:S04]  /*16f0*/  SEL R15, R4, R15, !P0 ;  /* 0x0000000f040f7207 */ /* 0x000fc80004000000 */
[----:B------:R-:W-:Y:S01]  /*1700*/  IADD3 R22, -R15, RZ, RZ ;  /* 0x000000ff0f167210 */ /* 0x000fe20007ffe1ff */
[----:B------:R-:W-:Y:S01]  /*1710*/  FMUL.FTZ R19, R28, R9 ;  /* 0x000000091c137220 */ /* 0x000fe20000410000 */
[----:B------:R-:W-:-:S03]  /*1720*/  IMAD R9, R18, UR5, RZ ;  /* 0x0000000512097c24 */ /* 0x000fc6000f8e02ff */
[----:B------:R-:W-:Y:S02]  /*1730*/  IMAD R22, R17, R22, R6 ;  /* 0x0000001611167224 */ /* 0x000fe400078e0206 */
[----:B------:R-:W-:Y:S02]  /*1740*/  IMAD R21, R21, UR5, RZ ;  /* 0x0000000515157c24 */ /* 0x000fe4000f8e02ff */
[----:B------:R-:W-:Y:S02]  /*1750*/  IMAD R17, R16, UR5, RZ ;  /* 0x0000000510117c24 */ /* 0x000fe4000f8e02ff */
[----:B------:R-:W-:Y:S02]  /*1760*/  IMAD R22, R22, UR8, RZ ;  /* 0x0000000816167c24 */ /* 0x000fe4000f8e02ff */
[----:B------:R-:W-:Y:S02]  /*1770*/  IMAD R9, R8, UR15, R9 ;  /* 0x0000000f08097c24 */ /* 0x000fe4000f8e0209 */
[----:B------:R-:W-:-:S02]  /*1780*/  IMAD R21, R14, UR15, R21 ;  /* 0x0000000f0e157c24 */ /* 0x000fc4000f8e0215 */
[----:B------:R-:W-:Y:S02]  /*1790*/  IMAD R17, R20, UR15, R17 ;  /* 0x0000000f14117c24 */ /* 0x000fe4000f8e0211 */
[----:B------:R-:W-:Y:S02]  /*17a0*/  IMAD R23, R15, UR16, R22 ;  /* 0x000000100f177c24 */ /* 0x000fe4000f8e0216 */
[----:B0-----:R-:W-:-:S04]  /*17b0*/  IMAD.WIDE R8, R9, 0x4, R12 ;  /* 0x0000000409087825 */ /* 0x001fc800078e020c */
[----:B------:R-:W-:Y:S01]  /*17c0*/  FMUL.FTZ R7, R26, R7 ;  /* 0x000000071a077220 */ /* 0x000fe20000410000 */
[--C-:B------:R-:W-:Y:S01]  /*17d0*/  IMAD.WIDE R14, R21, 0x4, R12.reuse ;  /* 0x00000004150e7825 */ /* 0x100fe200078e020c */
[----:B------:R0:W-:Y:S03]  /*17e0*/  STG.E desc[UR6][R8.64], R27 ;  /* 0x0000001b08007986 */ /* 0x0001e6000c101906 */
[----:B------:R-:W-:Y:S01]  /*17f0*/  IMAD.WIDE R12, R17, 0x4, R12 ;  /* 0x00000004110c7825 */ /* 0x000fe200078e020c */
[----:B------:R0:W-:Y:S03]  /*1800*/  STG.E desc[UR6][R14.64], R29 ;  /* 0x0000001d0e007986 */ /* 0x0001e6000c101906 */
[----:B-1----:R-:W-:Y:S01]  /*1810*/  IMAD.WIDE R10, R23, 0x4, R10 ;  /* 0x00000004170a7825 */ /* 0x002fe200078e020a */
[----:B------:R0:W-:Y:S01]  /*1820*/  STG.E desc[UR6][R12.64], R19 ;  /* 0x000000130c007986 */ /* 0x0001e2000c101906 */
[----:B------:R-:W-:-:S03]  /*1830*/  IADD3 R6, R6, UR4, RZ ;  /* 0x0000000406067c10 */ /* 0x000fc6000fffe0ff */
[----:B------:R0:W-:Y:S01]  /*1840*/  STG.E desc[UR6][R10.64], R7 ;  /* 0x000000070a007986 */ /* 0x0001e2000c101906 */
[----:B------:R-:W-:-:S13]  /*1850*/  ISETP.GE.AND P1, PT, R6, UR17, PT ;  /* 0x0000001106007c0c */ /* 0x000fda000bf26270 */
[----:B0-----:R-:W-:Y:S05]  /*1860*/  @!P1 BRA `(.L_x_174) ;  /* 0xffffffe8007c9947 */ /* 0x001fea000383ffff */
[----:B------:R-:W-:Y:S05]  /*1870*/  BSYNC B0 ;  /* 0x0000000000007941 */ /* 0x000fea0003800000 */
.L_x_173:
[----:B------:R-:W-:Y:S05]  /*1880*/  EXIT ;  /* 0x000000000000794d */ /* 0x000fea0003800000 */
.L_x_175:
        /* <DEDUP_REMOVED lines=15> */
.L_x_1261:


//--------------------- .text._ZN2at6native38_GLOBAL__N__9a469cfd_6_RNN_cu_eca79a6d6kernel17gru_cell_backwardIffiLi1EEEvNS_4cuda6detail10TensorInfoIT_T1_EES9_S9_S9_S9_S8_S8_ --------------------------
	.section	.text._ZN2at6native38_GLOBAL__N__9a469cfd_6_RNN_cu_eca79a6d6kernel17gru_cell_backwardIffiLi1EEEvNS_4cuda6detail10TensorInfoIT_T1_EES9_S9_S9_S9_S8_S8_,"ax",@progbits
	.align	128
.text._ZN2at6native38_GLOBAL__N__9a469cfd_6_RNN_cu_eca79a6d6kernel17gru_cell_backwardIffiLi1EEEvNS_4cuda6detail10TensorInfoIT_T1_EES9_S9_S9_S9_S8_S8_:
        .type           _ZN2at6native38_GLOBAL__N__9a469cfd_6_RNN_cu_eca79a6d6kernel17gru_cell_backwardIffiLi1EEEvNS_4cuda6detail10TensorInfoIT_T1_EES9_S9_S9_S9_S8_S8_,@function
        .size           _ZN2at6native38_GLOBAL__N__9a469cfd_6_RNN_cu_eca79a6d6kernel17gru_cell_backwardIffiLi1EEEvNS_4cuda6detail10TensorInfoIT_T1_EES9_S9_S9_S9_S8_S8_,(.L_x_1262 - _ZN2at6native38_GLOBAL__N__9a469cfd_6_RNN_cu_eca79a6d6kernel17gru_cell_backwardIffiLi1EEEvNS_4cuda6detail10TensorInfoIT_T1_EES9_S9_S9_S9_S8_S8_)
        .other          _ZN2at6native38_GLOBAL__N__9a469cfd_6_RNN_cu_eca79a6d6kernel17gru_cell_backwardIffiLi1EEEvNS_4cuda6detail10TensorInfoIT_T1_EES9_S9_S9_S9_S8_S8_,@"STO_CUDA_ENTRY STV_DEFAULT"
_ZN2at6native38_GLOBAL__N__9a469cfd_6_RNN_cu_eca79a6d6kernel17gru_cell_backwardIffiLi1EEEvNS_4cuda6detail10TensorInfoIT_T1_EES9_S9_S9_S9_S8_S8_:
        /* <DEDUP_REMOVED lines=9> */
[----:B------:R-:W-:Y:S01]  /*0090*/  HFMA2.MMA R2, -RZ, RZ, 0, 0 ;  /* 0x00000000ff027435 */ /* 0x000fe200000001ff */
[----:B------:R-:W-:Y:S01]  /*00a0*/  ULDC UR9, c[0x0][0x354] ;  /* 0x0000d50000097ab9 */ /* 0x000fe20000000800 */
[----:B------:R-:W-:Y:S01]  /*00b0*/  ULDC UR10, c[0x0][0x5dc] ;  /* 0x00017700000a7ab9 */ /* 0x000fe20000000800 */
[----:B------:R-:W-:Y:S01]  /*00c0*/  ULDC UR5, c[0x0][0xc] ;  /* 0x0000030000057ab9 */ /* 0x000fe20000000800 */
[----:B------:R-:W-:Y:S01]  /*00d0*/  ULDC UR8, c[0x0][0x27c] ;  /* 0x00009f0000087ab9 */ /* 0x000fe20000000800 */
[----:B------:R-:W-:Y:S01]  /*00e0*/  UIMAD UR4, UR4, UR5, URZ ;  /* 0x00000005040472a4 */ /* 0x000fe2000f8e023f */
[----:B------:R-:W-:Y:S01]  /*00f0*/  ULDC.64 UR6, c[0x0][0x208] ;  /* 0x0000820000067ab9 */ /* 0x000fe20000000a00 */
[----:B------:R-:W-:Y:S01]  /*0100*/  ULDC UR11, c[0x0][0x5dc] ;  /* 0x00017700000b7ab9 */ /* 0x000fe20000000800 */
[----:B------:R-:W-:Y:S01]  /*0110*/  ULDC UR12, c[0x0][0x27c] ;  /* 0x00009f00000c7ab9 */ /* 0x000fe20000000800 */
[----:B------:R-:W-:Y:S01]  /*0120*/  ULDC UR13, c[0x0][0x354] ;  /* 0x0000d500000d7ab9 */ /* 0x000fe20000000800 */
[----:B------:R-:W-:Y:S01]  /*0130*/  ULDC UR14, c[0x0][0x64c] ;  /* 0x00019300000e7ab9 */ /* 0x000fe20000000800 */
[----:B------:R-:W-:Y:S01]  /*0140*/  ULDC UR5, c[0x0][0x42c] ;  /* 0x00010b0000057ab9 */ /* 0x000fe20000000800 */
[-C--:B0-----:R-:W-:Y:S01]  /*0150*/  IABS R0, R10.reuse ;  /* 0x0000000a00007213 */ /* 0x081fe20000000000 */
[C---:B------:R-:W-:Y:S01]  /*0160*/  IMAD R6, R10.reuse, UR9, RZ ;  /* 0x000000090a067c24 */ /* 0x040fe2000f8e02ff */
[C---:B------:R-:W-:Y:S01]  /*0170*/  ISETP.NE.AND P0, PT, R10.reuse, RZ, PT ;  /* 0x000000ff0a00720c */ /* 0x040fe20003f05270 */
[C---:B------:R-:W-:Y:S01]  /*0180*/  IMAD R7, R10.reuse, UR10, RZ ;  /* 0x0000000a0a077c24 */ /* 0x040fe2000f8e02ff */
[----:B------:R-:W0:Y:S01]  /*0190*/  I2F.RP R4, R0 ;  /* 0x0000000000047306 */ /* 0x000e220000209400 */
[----:B------:R-:W-:-:S07]  /*01a0*/  LEA R8, R10, R10, 0x2 ;  /* 0x0000000a0a087211 */ /* 0x000fce00078e10ff */
[----:B0-----:R-:W0:Y:S02]  /*01b0*/  MUFU.RCP R4, R4 ;  /* 0x0000000400047308 */ /* 0x001e240000001000 */
[----:B0-----:R-:W-:Y:S02]  /*01c0*/  IADD3 R3, R4, 0xffffffe, RZ ;  /* 0x0ffffffe04037810 */ /* 0x001fe40007ffe0ff */
[----:B------:R-:W-:-:S04]  /*01d0*/  LEA R4, R10, R10, 0x1 ;  /* 0x0000000a0a047211 */ /* 0x000fc800078e08ff */
[----:B------:R-:W0:Y:S02]  /*01e0*/  F2I.FTZ.U32.TRUNC.NTZ R3, R3 ;  /* 0x0000000300037305 */ /* 0x000e24000021f000 */
[----:B0-----:R-:W-:-:S05]  /*01f0*/  IADD3 R5, RZ, -R3, RZ ;  /* 0x80000003ff057210 */ /* 0x001fca0007ffe0ff */
[----:B------:R-:W-:-:S04]  /*0200*/  IMAD R5, R5, R0, RZ ;  /* 0x0000000005057224 */ /* 0x000fc800078e02ff */
[----:B------:R-:W-:Y:S01]  /*0210*/  IMAD.HI.U32 R2, R3, R5, R2 ;  /* 0x0000000503027227 */ /* 0x000fe200078e0002 */
[----:B------:R-:W-:-:S03]  /*0220*/  LOP3.LUT R3, RZ, R10, RZ, 0x33, !PT ;  /* 0x0000000aff037212 */ /* 0x000fc600078e33ff */
[----:B------:R-:W-:Y:S01]  /*0230*/  IMAD R5, R10, UR8, RZ ;  /* 0x000000080a057c24 */ /* 0x000fe2000f8e02ff */
[----:B------:R-:W-:-:S06]  /*0240*/  ULDC UR8, c[0x0][0x504] ;  /* 0x0001410000087ab9 */ /* 0x000fcc0000000800 */
.L_x_176:
[----:B------:R-:W0:Y:S01]  /*0250*/  LDC R14, c[0x0][0x648] ;  /* 0x00019200ff0e7b82 */ /* 0x000e220000000800 */
[----:B------:R-:W-:-:S05]  /*0260*/  IABS R11, R9 ;  /* 0x00000009000b7213 */ /* 0x000fca0000000000 */
[----:B------:R-:W-:Y:S02]  /*0270*/  IMAD.HI.U32 R10, R2, R11, RZ ;  /* 0x0000000b020a7227 */ /* 0x000fe400078e00ff */
[----:B------:R-:W1:Y:S03]  /*0280*/  LDC.64 R20, c[0x0][0x3c0] ;  /* 0x0000f000ff147b82 */ /* 0x000e660000000a00 */
[----:B------:R-:W-:-:S05]  /*0290*/  IADD3 R12, -R10, RZ, RZ ;  /* 0x000000ff0a0c7210 */ /* 0x000fca0007ffe1ff */
[----:B------:R-:W2:Y:S01]  /*02a0*/  LDC.64 R24, c[0x0][0x210] ;  /* 0x00008400ff187b82 */ /* 0x000ea20000000a00 */
[----:B0-----:R-:W-:-:S05]  /*02b0*/  IABS R16, R14 ;  /* 0x0000000e00107213 */ /* 0x001fca0000000000 */
[----:B------:R-:W-:-:S05]  /*02c0*/  IMAD R11, R16, R12, R11 ;  /* 0x0000000c100b7224 */ /* 0x000fca00078e020b */
[----:B------:R-:W-:-:S13]  /*02d0*/  ISETP.GT.U32.AND P2, PT, R0, R11, PT ;  /* 0x0000000b0000720c */ /* 0x000fda0003f44070 */
[----:B------:R-:W-:Y:S02]  /*02e0*/  @!P2 IADD3 R11, R11, -R16, RZ ;  /* 0x800000100b0ba210 */ /* 0x000fe40007ffe0ff */
[----:B------:R-:W-:Y:S01]  /*02f0*/  @!P2 IADD3 R10, R10, 0x1, RZ ;  /* 0x000000010a0aa810 */ /* 0x000fe20007ffe0ff */
[----:B------:R-:W0:Y:S01]  /*0300*/  LDC.64 R16, c[0x0][0x570] ;  /* 0x00015c00ff107b82 */ /* 0x000e220000000a00 */
[----:B------:R-:W-:Y:S02]  /*0310*/  ISETP.GE.U32.AND P1, PT, R11, R0, PT ;  /* 0x000000000b00720c */ /* 0x000fe40003f26070 */
[----:B------:R-:W-:-:S04]  /*0320*/  LOP3.LUT R11, R9, R14, RZ, 0x3c, !PT ;  /* 0x0000000e090b7212 */ /* 0x000fc800078e3cff */
[----:B------:R-:W-:-:S07]  /*0330*/  ISETP.GE.AND P3, PT, R11, RZ, PT ;  /* 0x000000ff0b00720c */ /* 0x000fce0003f66270 */
[----:B------:R-:W-:-:S06]  /*0340*/  @P1 IADD3 R10, R10, 0x1, RZ ;  /* 0x000000010a0a1810 */ /* 0x000fcc0007ffe0ff */
[----:B------:R-:W-:-:S04]  /*0350*/  @!P3 IADD3 R10, -R10, RZ, RZ ;  /* 0x000000ff0a0ab210 */ /* 0x000fc80007ffe1ff */
[----:B------:R-:W-:-:S04]  /*0360*/  SEL R27, R3, R10, !P0 ;  /* 0x0000000a031b7207 */ /* 0x000fc80004000000 */
[----:B------:R-:W-:-:S05]  /*0370*/  IADD3 R26, -R27, RZ, RZ ;  /* 0x000000ff1b1a7210 */ /* 0x000fca0007ffe1ff */
[----:B------:R-:W-:Y:S02]  /*0380*/  IMAD R26, R14, R26, R9 ;  /* 0x0000001a0e1a7224 */ /* 0x000fe400078e0209 */
[----:B------:R-:W3:Y:S02]  /*0390*/  LDC.64 R14, c[0x0][0x2e8] ;  /* 0x0000ba00ff0e7b82 */ /* 0x000ee40000000a00 */
[----:B------:R-:W-:-:S04]  /*03a0*/  IMAD R10, R8, R27, R26 ;  /* 0x0000001b080a7224 */ /* 0x000fc800078e021a */
[----:B------:R-:W-:-:S04]  /*03b0*/  IMAD R11, R10, UR11, RZ ;  /* 0x0000000b0a0b7c24 */ /* 0x000fc8000f8e02ff */
[----:B0-----:R-:W-:-:S04]  /*03c0*/  IMAD.WIDE R16, R11, 0x4, R16 ;  /* 0x000000040b107825 */ /* 0x001fc800078e0210 */
[----:B------:R-:W-:Y:S01]  /*03d0*/  IMAD R11, R9, UR5, RZ ;  /* 0x00000005090b7c24 */ /* 0x000fe2000f8e02ff */
[----:B------:R0:W4:Y:S01]  /*03e0*/  LDG.E R10, desc[UR6][R16.64] ;  /* 0x00000006100a7981 */ /* 0x000122000c1e1900 */
[----:B------:R-:W-:-:S04]  /*03f0*/  IMAD.WIDE R28, R7, 0x4, R16 ;  /* 0x00000004071c7825 */ /* 0x000fc800078e0210 */
[----:B-1----:R-:W-:Y:S02]  /*0400*/  IMAD.WIDE R20, R11, 0x4, R20 ;  /* 0x000000040b147825 */ /* 0x002fe400078e0214 */
[----:B------:R-:W5:Y:S02]  /*0410*/  LDG.E R11, desc[UR6][R28.64] ;  /* 0x000000061c0b7981 */ /* 0x000f64000c1e1900 */
[C---:B------:R-:W-:Y:S02]  /*0420*/  IMAD.WIDE R22, R7.reuse, 0x4, R28 ;  /* 0x0000000407167825 */ /* 0x040fe400078e021c */
[----:B------:R-:W3:Y:S02]  /*0430*/  LDG.E R20, desc[UR6][R20.64] ;  /* 0x0000000614147981 */ /* 0x000ee4000c1e1900 */
[C---:B------:R-:W-:Y:S02]  /*0440*/  IMAD.WIDE R18, R7.reuse, 0x4, R22 ;  /* 0x0000000407127825 */ /* 0x040fe400078e0216 */
[----:B------:R-:W4:Y:S02]  /*0450*/  LDG.E R22, desc[UR6][R22.64] ;  /* 0x0000000616167981 */ /* 0x000f24000c1e1900 */
[----:B------:R-:W-:-:S02]  /*0460*/  IMAD.WIDE R12, R7, 0x4, R18 ;  /* 0x00000004070c7825 */ /* 0x000fc400078e0212 */
[----:B------:R-:W4:Y:S04]  /*0470*/  LDG.E R19, desc[UR6][R18.64] ;  /* 0x0000000612137981 */ /* 0x000f28000c1e1900 */
[----:B------:R5:W4:Y:S01]  /*0480*/  LDG.E R12, desc[UR6][R12.64] ;  /* 0x000000060c0c7981 */ /* 0x000b22000c1e1900 */
[----:B------:R-:W-:-:S04]  /*0490*/  IMAD R26, R4, R27, R26 ;  /* 0x0000001b041a7224 */ /* 0x000fc800078e021a */
[----:B0-----:R-:W-:-:S04]  /*04a0*/  IMAD R17, R26, UR12, RZ ;  /* 0x0000000c1a117c24 */ /* 0x001fc8000f8e02ff */
[----:B--2---:R-:W-:-:S04]  /*04b0*/  IMAD.WIDE R24, R17, 0x4, R24 ;  /* 0x0000000411187825 */ /* 0x004fc800078e0218 */
[----:B-----5:R-:W-:-:S04]  /*04c0*/  FADD.FTZ R13, -R11, 1 ;  /* 0x3f8000000b0d7421 */ /* 0x020fc80000010100 */
[----:B---3--:R-:W-:Y:S01]  /*04d0*/  FMUL.FTZ R28, R20, R13 ;  /* 0x0000000d141c7220 */ /* 0x008fe20000410000 */
[----:B----4-:R-:W-:-:S04]  /*04e0*/  FFMA.FTZ R29, -R22, R22, 1 ;  /* 0x3f800000161d7423 */ /* 0x010fc80000010116 */
[----:B------:R-:W-:Y:S01]  /*04f0*/  FMUL.FTZ R21, R28, R29 ;  /* 0x0000001d1c157220 */ /* 0x000fe20000410000 */
[----:B------:R-:W-:Y:S01]  /*0500*/  FADD.FTZ R23, R19, -R22 ;  /* 0x8000001613177221 */ /* 0x000fe20000010000 */
[----:B------:R-:W-:Y:S01]  /*0510*/  FADD.FTZ R27, -R10, 1 ;  /* 0x3f8000000a1b7421 */ /* 0x000fe20000010100 */
[----:B------:R-:W0:Y:S01]  /*0520*/  LDC.64 R18, c[0x0][0x498] ;  /* 0x00012600ff127b82 */ /* 0x000e220000000a00 */
[----:B------:R-:W-:-:S04]  /*0530*/  FMUL.FTZ R12, R21, R12 ;  /* 0x0000000c150c7220 */ /* 0x000fc80000410000 */
[----:B------:R-:W-:Y:S01]  /*0540*/  FMUL.FTZ R27, R12, R27 ;  /* 0x0000001b0c1b7220 */ /* 0x000fe20000410000 */
[----:B------:R-:W-:Y:S01]  /*0550*/  FMUL.FTZ R12, R23, R20 ;  /* 0x00000014170c7220 */ /* 0x000fe20000410000 */
[----:B------:R-:W-:-:S03]  /*0560*/  IMAD R23, R26, UR13, RZ ;  /* 0x0000000d1a177c24 */ /* 0x000fc6000f8e02ff */
[----:B------:R-:W-:Y:S01]  /*0570*/  FMUL.FTZ R12, R12, R13 ;  /* 0x0000000d0c0c7220 */ /* 0x000fe20000410000 */
[----:B------:R-:W-:-:S04]  /*0580*/  IMAD.WIDE R14, R23, 0x4, R14 ;  /* 0x00000004170e7825 */ /* 0x000fc800078e020e */
[----:B------:R-:W-:-:S04]  /*0590*/  IMAD.WIDE R22, R5, 0x4, R24 ;  /* 0x0000000405167825 */ /* 0x000fc800078e0218 */
[----:B------:R-:W-:Y:S01]  /*05a0*/  FMUL.FTZ R29, R11, R12 ;  /* 0x0000000c0b1d7220 */ /* 0x000fe20000410000 */
[----:B------:R-:W-:Y:S01]  /*05b0*/  FMUL.FTZ R27, R10, R27 ;  /* 0x0000001b0a1b7220 */ /* 0x000fe20000410000 */
[----:B------:R-:W-:-:S04]  /*05c0*/  IMAD.WIDE R12, R6, 0x4, R14 ;  /* 0x00000004060c7825 */ /* 0x000fc800078e020e */
[----:B------:R-:W-:Y:S01]  /*05d0*/  FMUL.FTZ R20, R20, R11 ;  /* 0x0000000b14147220 */ /* 0x000fe20000410000 */
[----:B------:R-:W-:Y:S01]  /*05e0*/  FMUL.FTZ R28, R21, R10 ;  /* 0x0000000a151c7220 */ /* 0x000fe20000410000 */
[----:B------:R-:W-:Y:S02]  /*05f0*/  IMAD R26, R9, UR8, RZ ;  /* 0x00000008091a7c24 */ /* 0x000fe4000f8e02ff */
[----:B------:R-:W-:Y:S01]  /*0600*/  IMAD.WIDE R16, R5, 0x4, R22 ;  /* 0x0000000405107825 */ /* 0x000fe200078e0216 */
[----:B------:R1:W-:Y:S03]  /*0610*/  STG.E desc[UR6][R24.64], R27 ;  /* 0x0000001b18007986 */ /* 0x0003e6000c101906 */
[----:B------:R-:W-:Y:S01]  /*0620*/  IMAD.WIDE R10, R6, 0x4, R12 ;  /* 0x00000004060a7825 */ /* 0x000fe200078e020c */
[----:B------:R1:W-:Y:S03]  /*0630*/  STG.E desc[UR6][R22.64], R29 ;  /* 0x0000001d16007986 */ /* 0x0003e6000c101906 */
[----:B0-----:R-:W-:Y:S01]  /*0640*/  IMAD.WIDE R18, R26, 0x4, R18 ;  /* 0x000000041a127825 */ /* 0x001fe200078e0212 */
[----:B------:R1:W-:Y:S04]  /*0650*/  STG.E desc[UR6][R16.64], R21 ;  /* 0x0000001510007986 */ /* 0x0003e8000c101906 */
[----:B------:R1:W-:Y:S01]  /*0660*/  STG.E desc[UR6][R14.64], R27 ;  /* 0x0000001b0e007986 */ /* 0x0003e2000c101906 */
[----:B------:R-:W-:-:S03]  /*0670*/  IADD3 R9, R9, UR4, RZ ;  /* 0x0000000409097c10 */ /* 0x000fc6000fffe0ff */
[----:B------:R1:W-:Y:S04]  /*0680*/  STG.E desc[UR6][R12.64], R29 ;  /* 0x0000001d0c007986 */ /* 0x0003e8000c101906 */
[----:B------:R1:W-:Y:S04]  /*0690*/  STG.E desc[UR6][R10.64], R28 ;  /* 0x0000001c0a007986 */ /* 0x0003e8000c101906 */
[----:B------:R1:W-:Y:S01]  /*06a0*/  STG.E desc[UR6][R18.64], R20 ;  /* 0x0000001412007986 */ /* 0x0003e2000c101906 */
[----:B------:R-:W-:-:S13]  /*06b0*/  ISETP.GE.AND P1, PT, R9, UR14, PT ;  /* 0x0000000e09007c0c */ /* 0x000fda000bf26270 */
[----:B-1----:R-:W-:Y:S05]  /*06c0*/  @!P1 BRA `(.L_x_176) ;  /* 0xfffffff800e09947 */ /* 0x002fea000383ffff */
[----:B------:R-:W-:Y:S05]  /*06d0*/  EXIT ;  /* 0x000000000000794d */ /* 0x000fea0003800000 */
.L_x_177:
        /* <DEDUP_REMOVED lines=10> */
.L_x_1262:


//--------------------- .text._ZN2at6native38_GLOBAL__N__9a469cfd_6_RNN_cu_eca79a6d6kernel17gru_cell_backwardIddlLi2EEEvNS_4cuda6detail10TensorInfoIT_T1_EES9_S9_S9_S9_S8_S8_ --------------------------
	.section	.text._ZN2at6native38_GLOBAL__N__9a469cfd_6_RNN_cu_eca79a6d6kernel17gru_cell_backwardIddlLi2EEEvNS_4cuda6detail10TensorInfoIT_T1_EES9_S9_S9_S9_S8_S8_,"ax",@progbits
	.align	128
.text._ZN2at6native38_GLOBAL__N__9a469cfd_6_RNN_cu_eca79a6d6kernel17gru_cell_backwardIddlLi2EEEvNS_4cuda6detail10TensorInfoIT_T1_EES9_S9_S9_S9_S8_S8_:
        .type           _ZN2at6native38_GLOBAL__N__9a469cfd_6_RNN_cu_eca79a6d6kernel17gru_cell_backwardIddlLi2EEEvNS_4cuda6detail10TensorInfoIT_T1_EES9_S9_S9_S9_S8_S8_,@function
        .size           _ZN2at6native38_GLOBAL__N__9a469cfd_6_RNN_cu_eca79a6d6kernel17gru_cell_backwardIddlLi2EEEvNS_4cuda6detail10TensorInfoIT_T1_EES9_S9_S9_S9_S8_S8_,(.L_x_1263 - _ZN2at6native38_GLOBAL__N__9a469cfd_6_RNN_cu_eca79a6d6kernel17gru_cell_backwardIddlLi2EEEvNS_4cuda6detail10TensorInfoIT_T1_EES9_S9_S9_S9_S8_S8_)
        .other          _ZN2at6native38_GLOBAL__N__9a469cfd_6_RNN_cu_eca79a6d6kernel17gru_cell_backwardIddlLi2EEEvNS_4cuda6detail10TensorInfoIT_T1_EES9_S9_S9_S9_S8_S8_,@"STO_CUDA_ENTRY STV_DEFAULT"
_ZN2at6native38_GLOBAL__N__9a469cfd_6_RNN_cu_eca79a6d6kernel17gru_cell_backwardIddlLi2EEEvNS_4cuda6detail10TensorInfoIT_T1_EES9_S9_S9_S9_S8_S8_:
        /* <DEDUP_REMOVED lines=45> */
.L_x_221:
        /* <DEDUP_REMOVED lines=11> */
[----:B------:R-:W-:Y:S05]  /*0380*/  CALL.REL.NOINC `($__internal_7_$__cuda_sm20_div_s64) ;  /* 0x0000003400707944 */ /* 0x000fea0003c00000 */
        /* <DEDUP_REMOVED lines=8> */
[C---:B------:R-:W-:Y:S01]  /*0410*/  LOP3.LUT R4, R5.reuse, R4, RZ, 0x3c, !PT ;  /* 0x0000000405047212 */ /* 0x040fe200078e3cff */
[----:B------:R-:W-:Y:S02]  /*0420*/  IMAD R8, R8, R9, RZ ;  /* 0x0000000908087224 */ /* 0x000fe400078e02ff */
[----:B------:R-:W-:Y:S01]  /*0430*/  IMAD.MOV.U32 R19, RZ, RZ, R6 ;  /* 0x000000ffff137224 */ /* 0x000fe200078e0006 */
[----:B------:R-:W-:Y:S01]  /*0440*/  LOP3.LUT R5, R5, R4, RZ, 0x3c, !PT ;  /* 0x0000000405057212 */ /* 0x000fe200078e3cff */
[----:B------:R-:W-:-:S04]  /*0450*/  IMAD R11, R11, R3, R8 ;  /* 0x000000030b0b7224 */ /* 0x000fc800078e0208 */
[----:B------:R-:W-:Y:S01]  /*0460*/  IMAD.IADD R18, R7, 0x1, R11 ;  /* 0x0000000107127824 */ /* 0x000fe200078e020b */
[----:B------:R-:W-:Y:S06]  /*0470*/  BRA `(.L_x_181) ;  /* 0x00000000005c7947 */ /* 0x000fec0003800000 */
.L_x_180:
        /* <DEDUP_REMOVED lines=23> */
.L_x_181:
[----:B------:R-:W-:Y:S05]  /*05f0*/  BSYNC B1 ;  /* 0x0000000000017941 */ /* 0x000fea0003800000 */
.L_x_179:
[-C--:B------:R-:W-:Y:S01]  /*0600*/  IMAD R5, R5, R9.reuse, RZ ;  /* 0x0000000905057224 */ /* 0x080fe200078e02ff */
[----:B------:R-:W-:Y:S01]  /*0610*/  BSSY B1, `(.L_x_182) ;  /* 0x000003a000017945 */ /* 0x000fe20003800000 */
[----:B------:R-:W-:-:S04]  /*0620*/  IMAD.WIDE.U32 R8, R4, R9, RZ ;  /* 0x0000000904087225 */ /* 0x000fc800078e00ff */
[----:B------:R-:W-:Y:S01]  /*0630*/  IMAD R5, R4, R3, R5 ;  /* 0x0000000304057224 */ /* 0x000fe200078e0205 */
[----:B------:R-:W-:Y:S01]  /*0640*/  MOV R4, R19 ;  /* 0x0000001300047202 */ /* 0x000fe20000000f00 */
[----:B------:R-:W-:Y:S02]  /*0650*/  IMAD.U32 R3, RZ, RZ, UR6 ;  /* 0x00000006ff037e24 */ /* 0x000fe4000f8e00ff */
[----:B------:R-:W-:Y:S02]  /*0660*/  IMAD.IADD R29, R9, 0x1, R5 ;  /* 0x00000001091d7824 */ /* 0x000fe400078e0205 */
[----:B------:R-:W-:Y:S02]  /*0670*/  IMAD.MOV.U32 R5, RZ, RZ, R18 ;  /* 0x000000ffff057224 */ /* 0x000fe400078e0012 */
[----:B------:R-:W-:-:S04]  /*0680*/  IMAD.WIDE.U32 R14, R8, 0x5, R4 ;  /* 0x00000005080e7825 */ /* 0x000fc800078e0004 */
[----:B------:R-:W-:-:S05]  /*0690*/  IMAD R5, R29, 0x5, RZ ;  /* 0x000000051d057824 */ /* 0x000fca00078e02ff */
[----:B------:R-:W-:-:S04]  /*06a0*/  IADD3 R16, R15, R5, RZ ;  /* 0x000000050f107210 */ /* 0x000fc80007ffe0ff */
        /* <DEDUP_REMOVED lines=19> */
[----:B------:R-:W-:Y:S02]  /*07e0*/  IMAD R12, R7, R6, RZ ;  /* 0x00000006070c7224 */ /* 0x000fe400078e02ff */
[----:B------:R-:W-:Y:S01]  /*07f0*/  IMAD.MOV.U32 R7, RZ, RZ, R10 ;  /* 0x000000ffff077224 */ /* 0x000fe200078e000a */
[----:B------:R-:W-:Y:S01]  /*0800*/  LOP3.LUT R5, R5, R4, RZ, 0x3c, !PT ;  /* 0x0000000405057212 */ /* 0x000fe200078e3cff */
[----:B------:R-:W-:-:S04]  /*0810*/  IMAD R13, R13, R3, R12 ;  /* 0x000000030d0d7224 */ /* 0x000fc800078e020c */
[----:B------:R-:W-:Y:S01]  /*0820*/  IMAD.IADD R10, R11, 0x1, R13 ;  /* 0x000000010b0a7824 */ /* 0x000fe200078e020d */
[----:B------:R-:W-:Y:S06]  /*0830*/  BRA `(.L_x_184) ;  /* 0x00000000005c7947 */ /* 0x000fec0003800000 */
.L_x_183:
        /* <DEDUP_REMOVED lines=8> */
[----:B------:R-:W-:Y:S01]  /*08c0*/  IADD3 R11, -R10, RZ, RZ ;  /* 0x000000ff0a0b7210 */ /* 0x000fe20007ffe1ff */
[----:B------:R-:W-:-:S04]  /*08d0*/  IMAD.MOV.U32 R10, RZ, RZ, RZ ;  /* 0x000000ffff0a7224 */ /* 0x000fc800078e00ff */
[----:B------:R-:W-:-:S06]  /*08e0*/  IMAD.HI.U32 R5, R5, R11, R4 ;  /* 0x0000000b05057227 */ /* 0x000fcc00078e0004 */
[----:B------:R-:W-:-:S05]  /*08f0*/  IMAD.HI.U32 R4, R5, R14, RZ ;  /* 0x0000000e05047227 */ /* 0x000fca00078e00ff */
[----:B------:R-:W-:-:S05]  /*0900*/  IADD3 R5, -R4, RZ, RZ ;  /* 0x000000ff04057210 */ /* 0x000fca0007ffe1ff */
[----:B------:R-:W-:-:S05]  /*0910*/  IMAD R5, R6, R5, R14 ;  /* 0x0000000506057224 */ /* 0x000fca00078e020e */
[----:B------:R-:W-:-:S13]  /*0920*/  ISETP.GE.U32.AND P0, PT, R5, R6, PT ;  /* 0x000000060500720c */ /* 0x000fda0003f06070 */
[----:B------:R-:W-:Y:S01]  /*0930*/  @P0 IMAD.IADD R5, R5, 0x1, -R6 ;  /* 0x0000000105050824 */ /* 0x000fe200078e0a06 */
[----:B------:R-:W-:-:S04]  /*0940*/  @P0 IADD3 R4, R4, 0x1, RZ ;  /* 0x0000000104040810 */ /* 0x000fc80007ffe0ff */
[----:B------:R-:W-:Y:S01]  /*0950*/  ISETP.GE.U32.AND P1, PT, R5, R6, PT ;  /* 0x000000060500720c */ /* 0x000fe20003f26070 */
[----:B------:R-:W-:-:S12]  /*0960*/  HFMA2.MMA R5, -RZ, RZ, 0, 0 ;  /* 0x00000000ff057435 */ /* 0x000fd800000001ff */
[----:B------:R-:W-:Y:S01]  /*0970*/  @P1 VIADD R4, R4, 0x1 ;  /* 0x0000000104041836 */ /* 0x000fe20000000000 */
[----:B------:R-:W-:-:S04]  /*0980*/  @!P2 LOP3.LUT R4, RZ, R6, RZ, 0x33, !PT ;  /* 0x00000006ff04a212 */ /* 0x000fc800078e33ff */
[----:B------:R-:W-:-:S05]  /*0990*/  IADD3 R7, -R4, RZ, RZ ;  /* 0x000000ff04077210 */ /* 0x000fca0007ffe1ff */
[----:B------:R-:W-:-:S07]  /*09a0*/  IMAD R7, R6, R7, R14 ;  /* 0x0000000706077224 */ /* 0x000fce00078e020e */
.L_x_184:
[----:B------:R-:W-:Y:S05]  /*09b0*/  BSYNC B1 ;  /* 0x0000000000017941 */ /* 0x000fea0003800000 */
.L_x_182:
        /* <DEDUP_REMOVED lines=9> */
[----:B------:R-:W-:-:S06]  /*0a50*/  LEA.HI.X R27, R4, UR21, R5, 0x3, P0 ;  /* 0x00000015041b7c11 */ /* 0x000fcc00080f1c05 */
[----:B------:R-:W5:Y:S01]  /*0a60*/  LDG.E.64 R26, desc[UR60][R26.64] ;  /* 0x0000003c1a1a7981 */ /* 0x000f62000c1e1b00 */
[----:B------:R-:W-:Y:S01]  /*0a70*/  IADD3 R14, P0, R14, UR12, RZ ;  /* 0x0000000c0e0e7c10 */ /* 0x000fe2000ff1e0ff */
[----:B------:R-:W-:Y:S03]  /*0a80*/  BSSY B1, `(.L_x_185) ;  /* 0x000002f000017945 */ /* 0x000fe60003800000 */
[----:B------:R-:W-:-:S04]  /*0a90*/  IADD3.X R15, R16, UR13, RZ, P0, !PT ;  /* 0x0000000d100f7c10 */ /* 0x000fc800087fe4ff */
        /* <DEDUP_REMOVED lines=9> */
[----:B-----5:R-:W-:Y:S05]  /*0b30*/  CALL.REL.NOINC `($__internal_7_$__cuda_sm20_div_s64) ;  /* 0x0000002c00847944 */ /* 0x020fea0003c00000 */
        /* <DEDUP_REMOVED lines=13> */
.L_x_186:
[----:B------:R-:W0:Y:S01]  /*0c10*/  I2F.U32.RP R7, R6 ;  /* 0x0000000600077306 */ /* 0x000e220000209000 */
[----:B------:R-:W-:Y:S01]  /*0c20*/  HFMA2.MMA R4, -RZ, RZ, 0, 0 ;  /* 0x00000000ff047435 */ /* 0x000fe200000001ff */
[----:B------:R-:W-:-:S06]  /*0c30*/  ISETP.NE.U32.AND P2, PT, R6, RZ, PT ;  /* 0x000000ff0600720c */ /* 0x000fcc0003f45070 */
[----:B0-----:R-:W0:Y:S02]  /*0c40*/  MUFU.RCP R7, R7 ;  /* 0x0000000700077308 */ /* 0x001e240000001000 */
[----:B0-----:R-:W-:-:S06]  /*0c50*/  IADD3 R10, R7, 0xffffffe, RZ ;  /* 0x0ffffffe070a7810 */ /* 0x001fcc0007ffe0ff */
[----:B------:R0:W1:Y:S02]  /*0c60*/  F2I.FTZ.U32.TRUNC.NTZ R5, R10 ;  /* 0x0000000a00057305 */ /* 0x000064000021f000 */
[----:B0-----:R-:W-:Y:S01]  /*0c70*/  MOV R10, RZ ;  /* 0x000000ff000a7202 */ /* 0x001fe20000000f00 */
[----:B-1----:R-:W-:-:S04]  /*0c80*/  IMAD.MOV R11, RZ, RZ, -R5 ;  /* 0x000000ffff0b7224 */ /* 0x002fc800078e0a05 */
[----:B------:R-:W-:-:S04]  /*0c90*/  IMAD R11, R11, R6, RZ ;  /* 0x000000060b0b7224 */ /* 0x000fc800078e02ff */
[----:B------:R-:W-:-:S06]  /*0ca0*/  IMAD.HI.U32 R11, R5, R11, R4 ;  /* 0x0000000b050b7227 */ /* 0x000fcc00078e0004 */
[----:B------:R-:W-:-:S04]  /*0cb0*/  IMAD.HI.U32 R4, R11, R14, RZ ;  /* 0x0000000e0b047227 */ /* 0x000fc800078e00ff */
[----:B------:R-:W-:-:S04]  /*0cc0*/  IMAD.MOV R5, RZ, RZ, -R4 ;  /* 0x000000ffff057224 */ /* 0x000fc800078e0a04 */
[----:B------:R-:W-:-:S05]  /*0cd0*/  IMAD R5, R6, R5, R14 ;  /* 0x0000000506057224 */ /* 0x000fca00078e020e */
[----:B------:R-:W-:-:S13]  /*0ce0*/  ISETP.GE.U32.AND P0, PT, R5, R6, PT ;  /* 0x000000060500720c */ /* 0x000fda0003f06070 */
[----:B------:R-:W-:Y:S01]  /*0cf0*/  @P0 IADD3 R5, R5, -R6, RZ ;  /* 0x8000000605050210 */ /* 0x000fe20007ffe0ff */
[----:B------:R-:W-:-:S03]  /*0d00*/  @P0 VIADD R4, R4, 0x1 ;  /* 0x0000000104040836 */ /* 0x000fc60000000000 */
[----:B------:R-:W-:Y:S01]  /*0d10*/  ISETP.GE.U32.AND P1, PT, R5, R6, PT ;  /* 0x000000060500720c */ /* 0x000fe20003f26070 */
[----:B------:R-:W-:-:S12]  /*0d20*/  IMAD.MOV.U32 R5, RZ, RZ, RZ ;  /* 0x000000ffff057224 */ /* 0x000fd800078e00ff */
[----:B------:R-:W-:Y:S02]  /*0d30*/  @P1 IADD3 R4, R4, 0x1, RZ ;  /* 0x0000000104041810 */ /* 0x000fe40007ffe0ff */
[----:B------:R-:W-:-:S05]  /*0d40*/  @!P2 LOP3.LUT R4, RZ, R6, RZ, 0x33, !PT ;  /* 0x00000006ff04a212 */ /* 0x000fca00078e33ff */
[----:B------:R-:W-:-:S04]  /*0d50*/  IMAD.MOV R7, RZ, RZ, -R4 ;  /* 0x000000ffff077224 */ /* 0x000fc800078e0a04 */
[----:B------:R-:W-:-:S07]  /*0d60*/  IMAD R7, R6, R7, R14 ;  /* 0x0000000706077224 */ /* 0x000fce00078e020e */
.L_x_187:
[----:B------:R-:W-:Y:S05]  /*0d70*/  BSYNC B1 ;  /* 0x0000000000017941 */ /* 0x000fea0003800000 */
.L_x_185:
[----:B------:R-:W-:Y:S02]  /*0d80*/  IMAD R12, R10, UR16, RZ ;  /* 0x000000100a0c7c24 */ /* 0x000fe4000f8e02ff */
        /* <DEDUP_REMOVED lines=17> */
[----:B------:R-:W-:Y:S01]  /*0ea0*/  MOV R7, R14 ;  /* 0x0000000e00077202 */ /* 0x000fe20000000f00 */
[----:B------:R-:W-:Y:S01]  /*0eb0*/  IMAD.U32 R6, RZ, RZ, UR52 ;  /* 0x00000034ff067e24 */ /* 0x000fe2000f8e00ff */
[----:B------:R-:W-:Y:S01]  /*0ec0*/  MOV R5, UR53 ;  /* 0x0000003500057c02 */ /* 0x000fe20008000f00 */
[----:B------:R-:W-:Y:S01]  /*0ed0*/  IMAD.MOV.U32 R4, RZ, RZ, R15 ;  /* 0x000000ffff047224 */ /* 0x000fe200078e000f */
[----:B------:R-:W-:-:S07]  /*0ee0*/  MOV R3, 0xf00 ;  /* 0x00000f0000037802 */ /* 0x000fce0000000f00 */
[----:B-----5:R-:W-:Y:S05]  /*0ef0*/  CALL.REL.NOINC `($__internal_7_$__cuda_sm20_div_s64) ;  /* 0x0000002800947944 */ /* 0x020fea0003c00000 */
[----:B------:R-:W-:Y:S02]  /*0f00*/  IADD3 R7, P0, RZ, -R5, RZ ;  /* 0x80000005ff077210 */ /* 0x000fe40007f1e0ff */
[----:B------:R-:W-:Y:S02]  /*0f10*/  MOV R6, UR14 ;  /* 0x0000000e00067c02 */ /* 0x000fe40008000f00 */
[----:B------:R-:W-:Y:S01]  /*0f20*/  MOV R3, UR15 ;  /* 0x0000000f00037c02 */ /* 0x000fe20008000f00 */
[----:B------:R-:W-:Y:S01]  /*0f30*/  IMAD.X R11, RZ, RZ, ~R4, P0 ;  /* 0x000000ffff0b7224 */ /* 0x000fe200000e0e04 */
[----:B------:R-:W-:-:S03]  /*0f40*/  LOP3.LUT R5, R5, R4, RZ, 0x3c, !PT ;  /* 0x0000000405057212 */ /* 0x000fc600078e3cff */
[----:B------:R-:W-:Y:S01]  /*0f50*/  IMAD R12, R11, R6, RZ ;  /* 0x000000060b0c7224 */ /* 0x000fe200078e02ff */
[----:B------:R-:W-:Y:S01]  /*0f60*/  LOP3.LUT R4, R5, R4, RZ, 0x3c, !PT ;  /* 0x0000000405047212 */ /* 0x000fe200078e3cff */
[----:B------:R-:W-:-:S03]  /*0f70*/  IMAD.WIDE.U32 R10, R7, R6, R14 ;  /* 0x00000006070a7225 */ /* 0x000fc600078e000e */
[----:B------:R-:W-:Y:S01]  /*0f80*/  LOP3.LUT R5, R5, R4, RZ, 0x3c, !PT ;  /* 0x0000000405057212 */ /* 0x000fe200078e3cff */
[----:B------:R-:W-:Y:S02]  /*0f90*/  IMAD R13, R7, R3, R12 ;  /* 0x00000003070d7224 */ /* 0x000fe400078e020c */
[----:B------:R-:W-:-:S03]  /*0fa0*/  IMAD.MOV.U32 R7, RZ, RZ, R10 ;  /* 0x000000ffff077224 */ /* 0x000fc600078e000a */
[----:B------:R-:W-:Y:S01]  /*0fb0*/  IADD3 R10, R13, R11, RZ ;  /* 0x0000000b0d0a7210 */ /* 0x000fe20007ffe0ff */
[----:B------:R-:W-:Y:S06]  /*0fc0*/  BRA `(.L_x_190) ;  /* 0x0000000000587947 */ /* 0x000fec0003800000 */
.L_x_189:
[----:B------:R-:W0:Y:S01]  /*0fd0*/  I2F.U32.RP R7, R6 ;  /* 0x0000000600077306 */ /* 0x000e220000209000 */
[----:B------:R-:W-:Y:S01]  /*0fe0*/  IMAD.MOV.U32 R4, RZ, RZ, RZ ;  /* 0x000000ffff047224 */ /* 0x000fe200078e00ff */
[----:B------:R-:W-:-:S06]  /*0ff0*/  ISETP.NE.U32.AND P2, PT, R6, RZ, PT ;  /* 0x000000ff0600720c */ /* 0x000fcc0003f45070 */
[----:B0-----:R-:W0:Y:S02]  /*1000*/  MUFU.RCP R7, R7 ;  /* 0x0000000700077308 */ /* 0x001e240000001000 */
[----:B0-----:R-:W-:-:S06]  /*1010*/  VIADD R10, R7, 0xffffffe ;  /* 0x0ffffffe070a7836 */ /* 0x001fcc0000000000 */
        /* <DEDUP_REMOVED lines=17> */
.L_x_190:
[----:B------:R-:W-:Y:S05]  /*1130*/  BSYNC B1 ;  /* 0x0000000000017941 */ /* 0x000fea0003800000 */
.L_x_188:
        /* <DEDUP_REMOVED lines=10> */
[----:B------:R-:W2:Y:S01]  /*11e0*/  LDG.E.64 R10, desc[UR60][R10.64] ;  /* 0x0000003c0a0a7981 */ /* 0x000ea2000c1e1b00 */
[----:B------:R-:W-:Y:S01]  /*11f0*/  IADD3 R14, P0, R14, UR12, RZ ;  /* 0x0000000c0e0e7c10 */ /* 0x000fe2000ff1e0ff */
[----:B------:R-:W-:Y:S03]  /*1200*/  BSSY B1, `(.L_x_191) ;  /* 0x0000030000017945 */ /* 0x000fe60003800000 */
[----:B------:R-:W-:-:S04]  /*1210*/  IADD3.X R15, R15, UR13, RZ, P0, !PT ;  /* 0x0000000d0f0f7c10 */ /* 0x000fc800087fe4ff */
[----:B------:R-:W-:-:S04]  /*1220*/  LOP3.LUT R4, R15, R3, RZ, 0xfc, !PT ;  /* 0x000000030f047212 */ /* 0x000fc800078efcff */
[----:B------:R-:W-:Y:S01]  /*1230*/  ISETP.NE.U32.AND P0, PT, R4, RZ, PT ;  /* 0x000000ff0400720c */ /* 0x000fe20003f05070 */
[----:B--2---:R0:W-:-:S12]  /*1240*/  STL.64 [R1], R10 ;  /* 0x0000000a01007387 */ /* 0x0041d80000100a00 */
[----:B------:R-:W-:Y:S05]  /*1250*/  @!P0 BRA `(.L_x_192) ;  /* 0x0000000000508947 */ /* 0x000fea0003800000 */
[----:B------:R-:W-:Y:S01]  /*1260*/  ULDC.64 UR52, c[0x0][0x8a0] ;  /* 0x0002280000347ab9 */ /* 0x000fe20000000a00 */
[----:B------:R-:W-:Y:S01]  /*1270*/  IMAD.MOV.U32 R7, RZ, RZ, R14 ;  /* 0x000000ffff077224 */ /* 0x000fe200078e000e */
[----:B------:R-:W-:Y:S01]  /*1280*/  MOV R6, UR52 ;  /* 0x0000003400067c02 */ /* 0x000fe20008000f00 */
[----:B------:R-:W-:Y:S01]  /*1290*/  IMAD.U32 R5, RZ, RZ, UR53 ;  /* 0x00000035ff057e24 */ /* 0x000fe2000f8e00ff */
[----:B------:R-:W-:Y:S02]  /*12a0*/  MOV R4, R15 ;  /* 0x0000000f00047202 */ /* 0x000fe40000000f00 */
[----:B------:R-:W-:-:S07]  /*12b0*/  MOV R3, 0x12d0 ;  /* 0x000012d000037802 */ /* 0x000fce0000000f00 */
[----:B0----5:R-:W-:Y:S05]  /*12c0*/  CALL.REL.NOINC `($__internal_7_$__cuda_sm20_div_s64) ;  /* 0x0000002400a07944 */ /* 0x021fea0003c00000 */
        /* <DEDUP_REMOVED lines=13> */
.L_x_192:
[----:B------:R-:W1:Y:S01]  /*13a0*/  I2F.U32.RP R7, R6 ;  /* 0x0000000600077306 */ /* 0x000e620000209000 */
[----:B------:R-:W-:Y:S01]  /*13b0*/  HFMA2.MMA R4, -RZ, RZ, 0, 0 ;  /* 0x00000000ff047435 */ /* 0x000fe200000001ff */
[----:B------:R-:W-:-:S06]  /*13c0*/  ISETP.NE.U32.AND P2, PT, R6, RZ, PT ;  /* 0x000000ff0600720c */ /* 0x000fcc0003f45070 */
[----:B-1----:R-:W0:Y:S02]  /*13d0*/  MUFU.RCP R7, R7 ;  /* 0x0000000700077308 */ /* 0x002e240000001000 */
        /* <DEDUP_REMOVED lines=18> */
.L_x_193:
[----:B------:R-:W-:Y:S05]  /*1500*/  BSYNC B1 ;  /* 0x0000000000017941 */ /* 0x000fea0003800000 */
.L_x_191:
        /* <DEDUP_REMOVED lines=9> */
[----:B------:R-:W-:-:S05]  /*15a0*/  LEA.HI.X R11, R4, UR21, R5, 0x3, P0 ;  /* 0x00000015040b7c11 */ /* 0x000fca00080f1c05 */
[----:B------:R-:W2:Y:S01]  /*15b0*/  LDG.E.64 R4, desc[UR60][R10.64] ;  /* 0x0000003c0a047981 */ /* 0x000ea2000c1e1b00 */
[----:B------:R-:W-:Y:S01]  /*15c0*/  IADD3 R14, P0, R14, UR12, RZ ;  /* 0x0000000c0e0e7c10 */ /* 0x000fe2000ff1e0ff */
[----:B------:R-:W-:Y:S03]  /*15d0*/  BSSY B1, `(.L_x_194) ;  /* 0x000002d000017945 */ /* 0x000fe60003800000 */
[----:B------:R-:W-:-:S04]  /*15e0*/  IADD3.X R15, R15, UR13, RZ, P0, !PT ;  /* 0x0000000d0f0f7c10 */ /* 0x000fc800087fe4ff */
[----:B------:R-:W-:-:S04]  /*15f0*/  LOP3.LUT R3, R15, R3, RZ, 0xfc, !PT ;  /* 0x000000030f037212 */ /* 0x000fc800078efcff */
[----:B------:R-:W-:Y:S01]  /*1600*/  ISETP.NE.U32.AND P0, PT, R3, RZ, PT ;  /* 0x000000ff0300720c */ /* 0x000fe20003f05070 */
[----:B--2---:R0:W-:-:S12]  /*1610*/  STL.64 [R1+0x8], R4 ;  /* 0x0000080401007387 */ /* 0x0041d80000100a00 */
[----:B------:R-:W-:Y:S05]  /*1620*/  @!P0 BRA `(.L_x_195) ;  /* 0x0000000000448947 */ /* 0x000fea0003800000 */
[----:B------:R-:W-:Y:S01]  /*1630*/  ULDC.64 UR52, c[0x0][0x8a0] ;  /* 0x0002280000347ab9 */ /* 0x000fe20000000a00 */
[----:B------:R-:W-:Y:S01]  /*1640*/  MOV R7, R14 ;  /* 0x0000000e00077202 */ /* 0x000fe20000000f00 */
[----:B------:R-:W-:Y:S01]  /*1650*/  IMAD.U32 R6, RZ, RZ, UR52 ;  /* 0x00000034ff067e24 */ /* 0x000fe2000f8e00ff */
[----:B0-----:R-:W-:Y:S01]  /*1660*/  MOV R5, UR53 ;  /* 0x0000003500057c02 */ /* 0x001fe20008000f00 */
[----:B------:R-:W-:Y:S01]  /*1670*/  IMAD.MOV.U32 R4, RZ, RZ, R15 ;  /* 0x000000ffff047224 */ /* 0x000fe200078e000f */
[----:B------:R-:W-:-:S07]  /*1680*/  MOV R3, 0x16a0 ;  /* 0x000016a000037802 */ /* 0x000fce0000000f00 */
[----:B-----5:R-:W-:Y:S05]  /*1690*/  CALL.REL.NOINC `($__internal_7_$__cuda_sm20_div_s64) ;  /* 0x0000002000ac7944 */ /* 0x020fea0003c00000 */
[----:B------:R-:W-:Y:S02]  /*16a0*/  IADD3 R3, P0, RZ, -R5, RZ ;  /* 0x80000005ff037210 */ /* 0x000fe40007f1e0ff */
[-C--:B------:R-:W-:Y:S02]  /*16b0*/  LOP3.LUT R5, R5, R4.reuse, RZ, 0x3c, !PT ;  /* 0x0000000405057212 */ /* 0x080fe400078e3cff */
[-C--:B------:R-:W-:Y:S01]  /*16c0*/  IADD3.X R6, RZ, ~R4.reuse, RZ, P0, !PT ;  /* 0x80000004ff067210 */ /* 0x080fe200007fe4ff */
[----:B------:R-:W-:Y:S01]  /*16d0*/  IMAD.WIDE.U32 R14, R3, UR14, R14 ;  /* 0x0000000e030e7c25 */ /* 0x000fe2000f8e000e */
[----:B------:R-:W-:-:S03]  /*16e0*/  LOP3.LUT R4, R5, R4, RZ, 0x3c, !PT ;  /* 0x0000000405047212 */ /* 0x000fc600078e3cff */
[----:B------:R-:W-:Y:S01]  /*16f0*/  IMAD R6, R6, UR14, RZ ;  /* 0x0000000e06067c24 */ /* 0x000fe2000f8e02ff */
[----:B------:R-:W-:-:S03]  /*1700*/  LOP3.LUT R5, R5, R4, RZ, 0x3c, !PT ;  /* 0x0000000405057212 */ /* 0x000fc600078e3cff */
[----:B------:R-:W-:-:S04]  /*1710*/  IMAD R3, R3, UR15, R6 ;  /* 0x0000000f03037c24 */ /* 0x000fc8000f8e0206 */
[----:B------:R-:W-:Y:S01]  /*1720*/  IMAD.IADD R3, R3, 0x1, R15 ;  /* 0x0000000103037824 */ /* 0x000fe200078e020f */
[----:B------:R-:W-:Y:S06]  /*1730*/  BRA `(.L_x_196) ;  /* 0x0000000000587947 */ /* 0x000fec0003800000 */
.L_x_195:
[----:B------:R-:W1:Y:S01]  /*1740*/  I2F.U32.RP R7, R6 ;  /* 0x0000000600077306 */ /* 0x000e620000209000 */
[----:B0-----:R-:W-:Y:S01]  /*1750*/  HFMA2.MMA R4, -RZ, RZ, 0, 0 ;  /* 0x00000000ff047435 */ /* 0x001fe200000001ff */
[----:B------:R-:W-:-:S06]  /*1760*/  ISETP.NE.U32.AND P2, PT, R6, RZ, PT ;  /* 0x000000ff0600720c */ /* 0x000fcc0003f45070 */
[----:B-1----:R-:W0:Y:S02]  /*1770*/  MUFU.RCP R7, R7 ;  /* 0x0000000700077308 */ /* 0x002e240000001000 */
[----:B0-----:R-:W-:-:S06]  /*1780*/  IADD3 R5, R7, 0xffffffe, RZ ;  /* 0x0ffffffe07057810 */ /* 0x001fcc0007ffe0ff */
[----:B------:R-:W0:Y:S02]  /*1790*/  F2I.FTZ.U32.TRUNC.NTZ R5, R5 ;  /* 0x0000000500057305 */ /* 0x000e24000021f000 */
[----:B0-----:R-:W-:-:S04]  /*17a0*/  IMAD.MOV R3, RZ, RZ, -R5 ;  /* 0x000000ffff037224 */ /* 0x001fc800078e0a05 */
        /* <DEDUP_REMOVED lines=8> */
[----:B------:R-:W-:Y:S02]  /*1830*/  ISETP.GE.U32.AND P1, PT, R3, R6, PT ;  /* 0x000000060300720c */ /* 0x000fe40003f26070 */
[----:B------:R-:W-:-:S11]  /*1840*/  MOV R3, RZ ;  /* 0x000000ff00037202 */ /* 0x000fd60000000f00 */
[----:B------:R-:W-:Y:S02]  /*1850*/  @P1 IADD3 R4, R4, 0x1, RZ ;  /* 0x0000000104041810 */ /* 0x000fe40007ffe0ff */
[----:B------:R-:W-:-:S05]  /*1860*/  @!P2 LOP3.LUT R4, RZ, R6, RZ, 0x33, !PT ;  /* 0x00000006ff04a212 */ /* 0x000fca00078e33ff */
[----:B------:R-:W-:-:S04]  /*1870*/  IMAD.MOV R5, RZ, RZ, -R4 ;  /* 0x000000ffff057224 */ /* 0x000fc800078e0a04 */
[----:B------:R-:W-:Y:S02]  /*1880*/  IMAD R14, R6, R5, R14 ;  /* 0x00000005060e7224 */ /* 0x000fe400078e020e */
[----:B------:R-:W-:-:S07]  /*1890*/  IMAD.MOV.U32 R5, RZ, RZ, RZ ;  /* 0x000000ffff057224 */ /* 0x000fce00078e00ff */
.L_x_196:
[----:B------:R-:W-:Y:S05]  /*18a0*/  BSYNC B1 ;  /* 0x0000000000017941 */ /* 0x000fea0003800000 */
.L_x_194:
        /* <DEDUP_REMOVED lines=11> */
[----:B------:R-:W-:Y:S01]  /*1960*/  LOP3.LUT R3, R0, UR57, RZ, 0xfc, !PT ;  /* 0x0000003900037c12 */ /* 0x000fe2000f8efcff */
[----:B------:R-:W-:Y:S03]  /*1970*/  BSSY B1, `(.L_x_197) ;  /* 0x000002b000017945 */ /* 0x000fe60003800000 */
        /* <DEDUP_REMOVED lines=9> */
[----:B------:R-:W-:Y:S01]  /*1a10*/  IADD3 R11, P0, RZ, -R5, RZ ;  /* 0x80000005ff0b7210 */ /* 0x000fe20007f1e0ff */
[----:B------:R-:W-:Y:S01]  /*1a20*/  IMAD.MOV.U32 R3, RZ, RZ, R0 ;  /* 0x000000ffff037224 */ /* 0x000fe200078e0000 */
[-C--:B------:R-:W-:Y:S02]  /*1a30*/  LOP3.LUT R5, R5, R4.reuse, RZ, 0x3c, !PT ;  /* 0x0000000405057212 */ /* 0x080fe400078e3cff */
[-C--:B------:R-:W-:Y:S01]  /*1a40*/  IADD3.X R10, RZ, ~R4.reuse, RZ, P0, !PT ;  /* 0x80000004ff0a7210 */ /* 0x080fe200007fe4ff */
[----:B------:R-:W-:Y:S01]  /*1a50*/  IMAD.WIDE.U32 R6, R11, UR40, R2 ;  /* 0x000000280b067c25 */ /* 0x000fe2000f8e0002 */
[----:B------:R-:W-:-:S03]  /*1a60*/  LOP3.LUT R4, R5, R4, RZ, 0x3c, !PT ;  /* 0x0000000405047212 */ /* 0x000fc600078e3cff */
[----:B------:R-:W-:Y:S01]  /*1a70*/  IMAD R10, R10, UR40, RZ ;  /* 0x000000280a0a7c24 */ /* 0x000fe2000f8e02ff */
[----:B------:R-:W-:-:S03]  /*1a80*/  LOP3.LUT R5, R5, R4, RZ, 0x3c, !PT ;  /* 0x0000000405057212 */ /* 0x000fc600078e3cff */
[----:B------:R-:W-:-:S05]  /*1a90*/  IMAD R3, R11, UR41, R10 ;  /* 0x000000290b037c24 */ /* 0x000fca000f8e020a */
[----:B------:R-:W-:Y:S01]  /*1aa0*/  IADD3 R3, R7, R3, RZ ;  /* 0x0000000307037210 */ /* 0x000fe20007ffe0ff */
[----:B------:R-:W-:Y:S06]  /*1ab0*/  BRA `(.L_x_199) ;  /* 0x0000000000587947 */ /* 0x000fec0003800000 */
.L_x_198:
[----:B------:R-:W0:Y:S01]  /*1ac0*/  I2F.U32.RP R3, UR55 ;  /* 0x0000003700037d06 */ /* 0x000e220008209000 */
[----:B------:R-:W-:-:S07]  /*1ad0*/  ISETP.NE.U32.AND P2, PT, RZ, UR55, PT ;  /* 0x00000037ff007c0c */ /* 0x000fce000bf45070 */
[----:B0-----:R-:W0:Y:S02]  /*1ae0*/  MUFU.RCP R3, R3 ;  /* 0x0000000300037308 */ /* 0x001e240000001000 */
[----:B0-----:R-:W-:Y:S02]  /*1af0*/  VIADD R4, R3, 0xffffffe ;  /* 0x0ffffffe03047836 */ /* 0x001fe40000000000 */
[----:B------:R-:W-:-:S04]  /*1b00*/  IMAD.MOV.U32 R3, RZ, RZ, RZ ;  /* 0x000000ffff037224 */ /* 0x000fc800078e00ff */
        /* <DEDUP_REMOVED lines=15> */
[----:B------:R-:W-:Y:S01]  /*1c00*/  IMAD R6, R5, UR55, R2 ;  /* 0x0000003705067c24 */ /* 0x000fe2000f8e0202 */
[----:B------:R-:W-:-:S11]  /*1c10*/  HFMA2.MMA R5, -RZ, RZ, 0, 0 ;  /* 0x00000000ff057435 */ /* 0x000fd600000001ff */
.L_x_199:
[----:B------:R-:W-:Y:S05]  /*1c20*/  BSYNC B1 ;  /* 0x0000000000017941 */ /* 0x000fea0003800000 */
.L_x_197:
[----:B------:R-:W-:Y:S01]  /*1c30*/  IMAD R3, R3, UR42, RZ ;  /* 0x0000002a03037c24 */ /* 0x000fe2000f8e02ff */
[----:B------:R-:W2:Y:S01]  /*1c40*/  LDL.LU.64 R16, [R1+0x8] ;  /* 0x0000080001107983 */ /* 0x000ea20000300a00 */
[----:B------:R-:W-:-:S03]  /*1c50*/  IMAD.WIDE.U32 R10, R6, UR42, RZ ;  /* 0x0000002a060a7c25 */ /* 0x000fc6000f8e00ff */
[----:B------:R-:W2:Y:S01]  /*1c60*/  LDL.LU.64 R12, [R1] ;  /* 0x00000000010c7983 */ /* 0x000ea20000300a00 */
        /* <DEDUP_REMOVED lines=8> */
[----:B------:R-:W3:Y:S01]  /*1cf0*/  LDG.E.64 R20, desc[UR60][R20.64] ;  /* 0x0000003c14147981 */ /* 0x000ee2000c1e1b00 */
[-C--:B------:R-:W-:Y:S01]  /*1d00*/  LOP3.LUT R19, R19, R18.reuse, RZ, 0x3c, !PT ;  /* 0x0000001213137212 */ /* 0x080fe200078e3cff */
[----:B-----5:R-:W-:Y:S01]  /*1d10*/  DADD R10, -R24, 1 ;  /* 0x3ff00000180a7429 */ /* 0x020fe20000000100 */
[----:B------:R-:W-:Y:S01]  /*1d20*/  IMAD R29, R29, 0x3, RZ ;  /* 0x000000031d1d7824 */ /* 0x000fe200078e02ff */
[----:B------:R-:W-:Y:S01]  /*1d30*/  BSSY B1, `(.L_x_200) ;  /* 0x000003c000017945 */ /* 0x000fe20003800000 */
[----:B------:R-:W-:Y:S01]  /*1d40*/  LOP3.LUT R18, R19, R18, RZ, 0x3c, !PT ;  /* 0x0000001213127212 */ /* 0x000fe200078e3cff */
[----:B------:R-:W-:-:S03]  /*1d50*/  IMAD.U32 R6, RZ, RZ, UR8 ;  /* 0x00000008ff067e24 */ /* 0x000fc6000f8e00ff */
[----:B------:R-:W-:-:S03]  /*1d60*/  LOP3.LUT R19, R19, R18, RZ, 0x3c, !PT ;  /* 0x0000001213137212 */ /* 0x000fc600078e3cff */
[----:B------:R-:W-:Y:S01]  /*1d70*/  IMAD.WIDE.U32 R8, R8, 0x3, R18 ;  /* 0x0000000308087825 */ /* 0x000fe200078e0012 */
[C---:B--2---:R-:W-:Y:S02]  /*1d80*/  DADD R4, -R12.reuse, R16 ;  /* 0x000000000c047229 */ /* 0x044fe40000000110 */
[----:B------:R-:W-:Y:S02]  /*1d90*/  DFMA R18, -R12, R12, 1 ;  /* 0x3ff000000c12742b */ /* 0x000fe4000000010c */
[----:B------:R-:W-:-:S04]  /*1da0*/  IADD3 R16, R9, R29, RZ ;  /* 0x0000001d09107210 */ /* 0x000fc80007ffe0ff */
[----:B------:R-:W-:-:S04]  /*1db0*/  LOP3.LUT R3, R16, R6, RZ, 0xfc, !PT ;  /* 0x0000000610037212 */ /* 0x000fc800078efcff */
[----:B------:R-:W-:Y:S01]  /*1dc0*/  ISETP.NE.U32.AND P0, PT, R3, RZ, PT ;  /* 0x000000ff0300720c */ /* 0x000fe20003f05070 */
[----:B---3--:R-:W-:Y:S02]  /*1dd0*/  DMUL R12, R4, R20 ;  /* 0x00000014040c7228 */ /* 0x008fe40000000000 */
[----:B------:R-:W-:-:S06]  /*1de0*/  DMUL R4, R20, R10 ;  /* 0x0000000a14047228 */ /* 0x000fcc0000000000 */
[----:B------:R-:W-:Y:S02]  /*1df0*/  DMUL R10, R12, R10 ;  /* 0x0000000a0c0a7228 */ /* 0x000fe40000000000 */
[----:B------:R-:W-:-:S05]  /*1e00*/  DMUL R18, R4, R18 ;  /* 0x0000001204127228 */ /* 0x000fca0000000000 */
[----:B------:R0:W-:Y:S01]  /*1e10*/  STL.64 [R1], R10 ;  /* 0x0000000a01007387 */ /* 0x0001e20000100a00 */
[----:B------:R-:W-:Y:S05]  /*1e20*/  @!P0 BRA `(.L_x_201) ;  /* 0x0000000000548947 */ /* 0x000fea0003800000 */
[----:B------:R-:W-:Y:S01]  /*1e30*/  ULDC.64 UR52, c[0x0][0x220] ;  /* 0x0000880000347ab9 */ /* 0x000fe20000000a00 */
[----:B------:R-:W-:Y:S01]  /*1e40*/  IMAD.MOV.U32 R7, RZ, RZ, R8 ;  /* 0x000000ffff077224 */ /* 0x000fe200078e0008 */
[----:B------:R-:W-:Y:S01]  /*1e50*/  MOV R6, UR52 ;  /* 0x0000003400067c02 */ /* 0x000fe20008000f00 */
[----:B------:R-:W-:Y:S01]  /*1e60*/  IMAD.U32 R5, RZ, RZ, UR53 ;  /* 0x00000035ff057e24 */ /* 0x000fe2000f8e00ff */
[----:B------:R-:W-:Y:S02]  /*1e70*/  MOV R4, R16 ;  /* 0x0000001000047202 */ /* 0x000fe40000000f00 */
[----:B------:R-:W-:-:S07]  /*1e80*/  MOV R3, 0x1ea0 ;  /* 0x00001ea000037802 */ /* 0x000fce0000000f00 */
[----:B0-----:R-:W-:Y:S05]  /*1e90*/  CALL.REL.NOINC `($__internal_7_$__cuda_sm20_div_s64) ;  /* 0x0000001800ac7944 */ /* 0x001fea0003c00000 */
[----:B------:R-:W-:Y:S01]  /*1ea0*/  IADD3 R12, P0, RZ, -R5, RZ ;  /* 0x80000005ff0c7210 */ /* 0x000fe20007f1e0ff */
[----:B------:R-:W-:Y:S02]  /*1eb0*/  IMAD.U32 R3, RZ, RZ, UR22 ;  /* 0x00000016ff037e24 */ /* 0x000fe4000f8e00ff */
[----:B------:R-:W-:Y:S01]  /*1ec0*/  IMAD.U32 R6, RZ, RZ, UR23 ;  /* 0x00000017ff067e24 */ /* 0x000fe2000f8e00ff */
[----:B------:R-:W-:Y:S01]  /*1ed0*/  IADD3.X R10, RZ, ~R4, RZ, P0, !PT ;  /* 0x80000004ff0a7210 */ /* 0x000fe200007fe4ff */
[----:B------:R-:W-:-:S04]  /*1ee0*/  IMAD.MOV.U32 R11, RZ, RZ, R16 ;  /* 0x000000ffff0b7224 */ /* 0x000fc800078e0010 */
[----:B------:R-:W-:Y:S01]  /*1ef0*/  IMAD R7, R10, R3, RZ ;  /* 0x000000030a077224 */ /* 0x000fe200078e02ff */
[----:B------:R-:W-:-:S03]  /*1f00*/  MOV R10, R8 ;  /* 0x00000008000a7202 */ /* 0x000fc60000000f00 */
[C---:B------:R-:W-:Y:S02]  /*1f10*/  IMAD R7, R12.reuse, R6, R7 ;  /* 0x000000060c077224 */ /* 0x040fe400078e0207 */
[----:B------:R-:W-:-:S05]  /*1f20*/  IMAD.WIDE.U32 R10, R12, R3, R10 ;  /* 0x000000030c0a7225 */ /* 0x000fca00078e000a */
[----:B------:R-:W-:Y:S01]  /*1f30*/  IADD3 R12, R11, R7, RZ ;  /* 0x000000070b0c7210 */ /* 0x000fe20007ffe0ff */
[----:B------:R-:W-:Y:S01]  /*1f40*/  IMAD.MOV.U32 R7, RZ, RZ, R10 ;  /* 0x000000ffff077224 */ /* 0x000fe200078e000a */
[----:B------:R-:W-:Y:S01]  /*1f50*/  MOV R10, R5 ;  /* 0x00000005000a7202 */ /* 0x000fe20000000f00 */
[----:B------:R-:W-:Y:S01]  /*1f60*/  IMAD.MOV.U32 R11, RZ, RZ, R4 ;  /* 0x000000ffff0b7224 */ /* 0x000fe200078e0004 */
[----:B------:R-:W-:Y:S06]  /*1f70*/  BRA `(.L_x_202) ;  /* 0x00000000005c7947 */ /* 0x000fec0003800000 */
.L_x_201:
[----:B------:R-:W-:-:S04]  /*1f80*/  MOV R3, UR9 ;  /* 0x0000000900037c02 */ /* 0x000fc80008000f00 */
[----:B------:R-:W1:Y:S01]  /*1f90*/  I2F.U32.RP R7, R3 ;  /* 0x0000000300077306 */ /* 0x000e620000209000 */
[----:B------:R-:W-:-:S07]  /*1fa0*/  ISETP.NE.U32.AND P2, PT, R3, RZ, PT ;  /* 0x000000ff0300720c */ /* 0x000fce0003f45070 */
[----:B-1----:R-:W1:Y:S02]  /*1fb0*/  MUFU.RCP R7, R7 ;  /* 0x0000000700077308 */ /* 0x002e640000001000 */
[----:B-1----:R-:W-:-:S06]  /*1fc0*/  VIADD R4, R7, 0xffffffe ;  /* 0x0ffffffe07047836 */ /* 0x002fcc0000000000 */
[----:B------:R1:W0:Y:S02]  /*1fd0*/  F2I.FTZ.U32.TRUNC.NTZ R5, R4 ;  /* 0x0000000400057305 */ /* 0x000224000021f000 */
[----:B-1----:R-:W-:Y:S02]  /*1fe0*/  IMAD.MOV.U32 R4, RZ, RZ, RZ ;  /* 0x000000ffff047224 */ /* 0x002fe400078e00ff */
[----:B0-----:R-:W-:-:S05]  /*1ff0*/  IMAD R10, R5, R3, RZ ;  /* 0x00000003050a7224 */ /* 0x001fca00078e02ff */
[----:B------:R-:W-:-:S05]  /*2000*/  IADD3 R11, -R10, RZ, RZ ;  /* 0x000000ff0a0b7210 */ /* 0x000fca0007ffe1ff */
[----:B------:R-:W-:Y:S01]  /*2010*/  IMAD.HI.U32 R5, R5, R11, R4 ;  /* 0x0000000b05057227 */ /* 0x000fe200078e0004 */
[----:B------:R-:W-:-:S05]  /*2020*/  MOV R11, RZ ;  /* 0x000000ff000b7202 */ /* 0x000fca0000000f00 */
[----:B------:R-:W-:-:S05]  /*2030*/  IMAD.HI.U32 R10, R5, R8, RZ ;  /* 0x00000008050a7227 */ /* 0x000fca00078e00ff */
        /* <DEDUP_REMOVED lines=11> */
.L_x_202:
[----:B------:R-:W-:Y:S05]  /*20f0*/  BSYNC B1 ;  /* 0x0000000000017941 */ /* 0x000fea0003800000 */
.L_x_200:
[----:B------:R-:W-:Y:S01]  /*2100*/  IMAD R12, R12, UR24, RZ ;  /* 0x000000180c0c7c24 */ /* 0x000fe2000f8e02ff */
[----:B------:R-:W-:Y:S01]  /*2110*/  DMUL R14, R14, R18 ;  /* 0x000000120e0e7228 */ /* 0x000fe20000000000 */
[C---:B------:R-:W-:Y:S01]  /*2120*/  IMAD.WIDE.U32 R4, R7.reuse, UR24, RZ ;  /* 0x0000001807047c25 */ /* 0x040fe2000f8e00ff */
[----:B------:R-:W-:Y:S03]  /*2130*/  BSSY B1, `(.L_x_203) ;  /* 0x000003c000017945 */ /* 0x000fe60003800000 */
[----:B------:R-:W-:Y:S02]  /*2140*/  IMAD R13, R7, UR25, R12 ;  /* 0x00000019070d7c24 */ /* 0x000fe4000f8e020c */
[----:B------:R-:W-:Y:S02]  /*2150*/  IMAD R7, R11, UR26, RZ ;  /* 0x0000001a0b077c24 */ /* 0x000fe4000f8e02ff */
[----:B------:R-:W-:Y:S01]  /*2160*/  IMAD.IADD R5, R5, 0x1, R13 ;  /* 0x0000000105057824 */ /* 0x000fe200078e020d */
[----:B------:R-:W-:Y:S01]  /*2170*/  DADD R12, -R26, 1 ;  /* 0x3ff000001a0c7429 */ /* 0x000fe20000000100 */
[----:B------:R-:W-:-:S02]  /*2180*/  IMAD R7, R10, UR27, R7 ;  /* 0x0000001b0a077c24 */ /* 0x000fc4000f8e0207 */
[----:B------:R-:W-:-:S05]  /*2190*/  IMAD.WIDE.U32 R4, R10, UR26, R4 ;  /* 0x0000001a0a047c25 */ /* 0x000fca000f8e0004 */
[----:B------:R-:W-:Y:S01]  /*21a0*/  DMUL R12, R12, R14 ;  /* 0x0000000e0c0c7228 */ /* 0x000fe20000000000 */
[----:B------:R-:W-:Y:S02]  /*21b0*/  IADD3 R7, R5, R7, RZ ;  /* 0x0000000705077210 */ /* 0x000fe40007ffe0ff */
[----:B------:R-:W-:-:S04]  /*21c0*/  LEA R10, P0, R4, UR28, 0x3 ;  /* 0x0000001c040a7c11 */ /* 0x000fc8000f8018ff */
[----:B------:R-:W-:Y:S01]  /*21d0*/  LEA.HI.X R11, R4, UR29, R7, 0x3, P0 ;  /* 0x0000001d040b7c11 */ /* 0x000fe200080f1c07 */
[----:B------:R-:W-:Y:S01]  /*21e0*/  DMUL R22, R26, R12 ;  /* 0x0000000c1a167228 */ /* 0x000fe20000000000 */
[----:B------:R-:W-:-:S04]  /*21f0*/  IADD3 R14, P0, R8, UR12, RZ ;  /* 0x0000000c080e7c10 */ /* 0x000fc8000ff1e0ff */
[----:B------:R-:W-:Y:S02]  /*2200*/  IADD3.X R15, R16, UR13, RZ, P0, !PT ;  /* 0x0000000d100f7c10 */ /* 0x000fe400087fe4ff */
[----:B------:R0:W-:Y:S02]  /*2210*/  STL.64 [R1+0x8], R22 ;  /* 0x0000081601007387 */ /* 0x0001e40000100a00 */
[----:B------:R-:W-:Y:S02]  /*2220*/  LOP3.LUT R4, R15, R6, RZ, 0xfc, !PT ;  /* 0x000000060f047212 */ /* 0x000fe400078efcff */
[----:B------:R0:W-:Y:S02]  /*2230*/  STG.E.64 desc[UR60][R10.64], R22 ;  /* 0x000000160a007986 */ /* 0x0001e4000c101b3c */
        /* <DEDUP_REMOVED lines=8> */
[----:B------:R-:W-:Y:S05]  /*22c0*/  CALL.REL.NOINC `($__internal_7_$__cuda_sm20_div_s64) ;  /* 0x0000001400a07944 */ /* 0x000fea0003c00000 */
        /* <DEDUP_REMOVED lines=9> */
[----:B------:R-:W-:-:S05]  /*2360*/  IMAD R7, R7, R6, R10 ;  /* 0x0000000607077224 */ /* 0x000fca00078e020a */
[----:B------:R-:W-:Y:S01]  /*2370*/  IADD3 R7, R7, R15, RZ ;  /* 0x0000000f07077210 */ /* 0x000fe20007ffe0ff */
[----:B------:R-:W-:Y:S06]  /*2380*/  BRA `(.L_x_205) ;  /* 0x0000000000587947 */ /* 0x000fec0003800000 */
.L_x_204:
[----:B------:R-:W0:Y:S01]  /*2390*/  I2F.U32.RP R7, R3 ;  /* 0x0000000300077306 */ /* 0x000e220000209000 */
[----:B------:R-:W-:-:S07]  /*23a0*/  ISETP.NE.U32.AND P2, PT, R3, RZ, PT ;  /* 0x000000ff0300720c */ /* 0x000fce0003f45070 */
[----:B0-----:R-:W0:Y:S02]  /*23b0*/  MUFU.RCP R7, R7 ;  /* 0x0000000700077308 */ /* 0x001e240000001000 */
[----:B0-----:R-:W-:Y:S02]  /*23c0*/  VIADD R5, R7, 0xffffffe ;  /* 0x0ffffffe07057836 */ /* 0x001fe40000000000 */
[----:B------:R-:W-:-:S04]  /*23d0*/  IMAD.MOV.U32 R7, RZ, RZ, RZ ;  /* 0x000000ffff077224 */ /* 0x000fc800078e00ff */
[----:B------:R-:W0:Y:S02]  /*23e0*/  F2I.FTZ.U32.TRUNC.NTZ R5, R5 ;  /* 0x0000000500057305 */ /* 0x000e24000021f000 */
[----:B0-----:R-:W-:-:S05]  /*23f0*/  IADD3 R4, RZ, -R5, RZ ;  /* 0x80000005ff047210 */ /* 0x001fca0007ffe0ff */
[----:B------:R-:W-:Y:S02]  /*2400*/  IMAD R11, R4, R3, RZ ;  /* 0x00000003040b7224 */ /* 0x000fe400078e02ff */
        /* <DEDUP_REMOVED lines=12> */
[----:B------:R-:W-:Y:S01]  /*24d0*/  IMAD R14, R3, R5, R14 ;  /* 0x00000005030e7224 */ /* 0x000fe200078e020e */
[----:B------:R-:W-:-:S07]  /*24e0*/  MOV R5, RZ ;  /* 0x000000ff00057202 */ /* 0x000fce0000000f00 */
.L_x_205:
[----:B------:R-:W-:Y:S05]  /*24f0*/  BSYNC B1 ;  /* 0x0000000000017941 */ /* 0x000fea0003800000 */
.L_x_203:
[----:B------:R-:W2:Y:S01]  /*2500*/  LDL.LU.64 R12, [R1] ;  /* 0x00000000010c7983 */ /* 0x000ea20000300a00 */
[----:B------:R-:W-:Y:S01]  /*2510*/  IMAD R7, R7, UR24, RZ ;  /* 0x0000001807077c24 */ /* 0x000fe2000f8e02ff */
[----:B------:R-:W-:Y:S01]  /*2520*/  IADD3 R29, P1, R8, UR12, RZ ;  /* 0x0000000c081d7c10 */ /* 0x000fe2000ff3e0ff */
[C---:B------:R-:W-:Y:S01]  /*2530*/  IMAD.WIDE.U32 R10, R14.reuse, UR24, RZ ;  /* 0x000000180e0a7c25 */ /* 0x040fe2000f8e00ff */
[----:B------:R-:W-:Y:S03]  /*2540*/  BSSY B1, `(.L_x_206) ;  /* 0x0000039000017945 */ /* 0x000fe60003800000 */
[----:B------:R-:W-:Y:S02]  /*2550*/  IMAD R7, R14, UR25, R7 ;  /* 0x000000190e077c24 */ /* 0x000fe4000f8e0207 */
[----:B------:R-:W-:Y:S02]  /*2560*/  IMAD R5, R5, UR26, RZ ;  /* 0x0000001a05057c24 */ /* 0x000fe4000f8e02ff */
[----:B------:R-:W-:Y:S01]  /*2570*/  IMAD.IADD R11, R11, 0x1, R7 ;  /* 0x000000010b0b7824 */ /* 0x000fe200078e0207 */
[----:B------:R-:W-:Y:S01]  /*2580*/  IADD3.X R7, R16, UR13, RZ, P1, !PT ;  /* 0x0000000d10077c10 */ /* 0x000fe20008ffe4ff */
[----:B------:R-:W-:-:S02]  /*2590*/  IMAD R5, R4, UR27, R5 ;  /* 0x0000001b04057c24 */ /* 0x000fc4000f8e0205 */
[----:B------:R-:W-:-:S05]  /*25a0*/  IMAD.WIDE.U32 R10, R4, UR26, R10 ;  /* 0x0000001a040a7c25 */ /* 0x000fca000f8e000a */
[----:B------:R-:W-:Y:S02]  /*25b0*/  IADD3 R5, R11, R5, RZ ;  /* 0x000000050b057210 */ /* 0x000fe40007ffe0ff */
[----:B------:R-:W-:-:S04]  /*25c0*/  LEA R4, P0, R10, UR28, 0x3 ;  /* 0x0000001c0a047c11 */ /* 0x000fc8000f8018ff */
[----:B------:R-:W-:Y:S02]  /*25d0*/  LEA.HI.X R5, R10, UR29, R5, 0x3, P0 ;  /* 0x0000001d0a057c11 */ /* 0x000fe400080f1c05 */
[----:B------:R-:W-:-:S04]  /*25e0*/  IADD3 R14, P0, R29, UR12, RZ ;  /* 0x0000000c1d0e7c10 */ /* 0x000fc8000ff1e0ff */
[----:B------:R-:W-:-:S04]  /*25f0*/  IADD3.X R15, R7, UR13, RZ, P0, !PT ;  /* 0x0000000d070f7c10 */ /* 0x000fc800087fe4ff */
[----:B------:R-:W-:-:S04]  /*2600*/  LOP3.LUT R6, R15, R6, RZ, 0xfc, !PT ;  /* 0x000000060f067212 */ /* 0x000fc800078efcff */
[----:B------:R-:W-:Y:S01]  /*2610*/  ISETP.NE.U32.AND P0, PT, R6, RZ, PT ;  /* 0x000000ff0600720c */ /* 0x000fe20003f05070 */
[----:B--2---:R-:W-:-:S07]  /*2620*/  DMUL R12, R24, R12 ;  /* 0x0000000c180c7228 */ /* 0x004fce0000000000 */
[----:B------:R0:W-:Y:S04]  /*2630*/  STL.64 [R1], R12 ;  /* 0x0000000c01007387 */ /* 0x0001e80000100a00 */
[----:B------:R0:W-:Y:S01]  /*2640*/  STG.E.64 desc[UR60][R4.64], R12 ;  /* 0x0000000c04007986 */ /* 0x0001e2000c101b3c */
[----:B------:R-:W-:Y:S05]  /*2650*/  @!P0 BRA `(.L_x_207) ;  /* 0x0000000000448947 */ /* 0x000fea0003800000 */
[----:B------:R-:W-:Y:S01]  /*2660*/  ULDC.64 UR52, c[0x0][0x220] ;  /* 0x0000880000347ab9 */ /* 0x000fe20000000a00 */
[----:B------:R-:W-:Y:S01]  /*2670*/  IMAD.MOV.U32 R7, RZ, RZ, R14 ;  /* 0x000000ffff077224 */ /* 0x000fe200078e000e */
[----:B------:R-:W-:Y:S01]  /*2680*/  MOV R6, UR52 ;  /* 0x0000003400067c02 */ /* 0x000fe20008000f00 */
[----:B0-----:R-:W-:Y:S01]  /*2690*/  IMAD.U32 R5, RZ, RZ, UR53 ;  /* 0x00000035ff057e24 */ /* 0x001fe2000f8e00ff */
[----:B------:R-:W-:Y:S02]  /*26a0*/  MOV R4, R15 ;  /* 0x0000000f00047202 */ /* 0x000fe40000000f00 */
[----:B------:R-:W-:-:S07]  /*26b0*/  MOV R3, 0x26d0 ;  /* 0x000026d000037802 */ /* 0x000fce0000000f00 */
[----:B------:R-:W-:Y:S05]  /*26c0*/  CALL.REL.NOINC `($__internal_7_$__cuda_sm20_div_s64) ;  /* 0x0000001000a07944 */ /* 0x000fea0003c00000 */
        /* <DEDUP_REMOVED lines=10> */
.L_x_207:
[----:B------:R-:W1:Y:S01]  /*2770*/  I2F.U32.RP R7, R3 ;  /* 0x0000000300077306 */ /* 0x000e620000209000 */
[----:B------:R-:W-:-:S07]  /*2780*/  ISETP.NE.U32.AND P2, PT, R3, RZ, PT ;  /* 0x000000ff0300720c */ /* 0x000fce0003f45070 */
[----:B-1----:R-:W0:Y:S02]  /*2790*/  MUFU.RCP R7, R7 ;  /* 0x0000000700077308 */ /* 0x002e240000001000 */
[----:B0-----:R-:W-:-:S06]  /*27a0*/  VIADD R5, R7, 0xffffffe ;  /* 0x0ffffffe07057836 */ /* 0x001fcc0000000000 */
        /* <DEDUP_REMOVED lines=16> */
[----:B------:R-:W-:Y:S01]  /*28b0*/  IMAD R14, R3, R5, R14 ;  /* 0x00000005030e7224 */ /* 0x000fe200078e020e */
[----:B------:R-:W-:-:S07]  /*28c0*/  MOV R5, RZ ;  /* 0x000000ff00057202 */ /* 0x000fce0000000f00 */
.L_x_208:
[----:B------:R-:W-:Y:S05]  /*28d0*/  BSYNC B1 ;  /* 0x0000000000017941 */ /* 0x000fea0003800000 */
.L_x_206:
        /* <DEDUP_REMOVED lines=10> */
[----:B------:R-:W-:Y:S01]  /*2980*/  LEA.HI.X R7, R4, UR29, R3, 0x3, P0 ;  /* 0x0000001d04077c11 */ /* 0x000fe200080f1c03 */
[----:B------:R-:W-:-:S04]  /*2990*/  IMAD.U32 R3, RZ, RZ, UR10 ;  /* 0x0000000aff037e24 */ /* 0x000fc8000f8e00ff */
[----:B------:R0:W-:Y:S01]  /*29a0*/  STG.E.64 desc[UR60][R6.64], R18 ;  /* 0x0000001206007986 */ /* 0x0001e2000c101b3c */
        /* <DEDUP_REMOVED lines=9> */
[----:B------:R-:W-:Y:S05]  /*2a40*/  CALL.REL.NOINC `($__internal_7_$__cuda_sm20_div_s64) ;  /* 0x0000000c00c07944 */ /* 0x000fea0003c00000 */
[----:B------:R-:W-:Y:S01]  /*2a50*/  IADD3 R11, P0, RZ, -R5, RZ ;  /* 0x80000005ff0b7210 */ /* 0x000fe20007f1e0ff */
[----:B------:R-:W-:Y:S01]  /*2a60*/  IMAD.MOV.U32 R6, RZ, RZ, R8 ;  /* 0x000000ffff067224 */ /* 0x000fe200078e0008 */
[----:B------:R-:W-:Y:S02]  /*2a70*/  MOV R10, UR30 ;  /* 0x0000001e000a7c02 */ /* 0x000fe40008000f00 */
[----:B------:R-:W-:Y:S01]  /*2a80*/  MOV R3, UR31 ;  /* 0x0000001f00037c02 */ /* 0x000fe20008000f00 */
[----:B------:R-:W-:Y:S01]  /*2a90*/  IMAD.X R7, RZ, RZ, ~R4, P0 ;  /* 0x000000ffff077224 */ /* 0x000fe200000e0e04 */
[----:B------:R-:W-:-:S03]  /*2aa0*/  LOP3.LUT R5, R5, R4, RZ, 0x3c, !PT ;  /* 0x0000000405057212 */ /* 0x000fc600078e3cff */
[----:B------:R-:W-:Y:S01]  /*2ab0*/  IMAD R12, R7, R10, RZ ;  /* 0x0000000a070c7224 */ /* 0x000fe200078e02ff */
[----:B------:R-:W-:Y:S02]  /*2ac0*/  MOV R7, R16 ;  /* 0x0000001000077202 */ /* 0x000fe40000000f00 */
[----:B------:R-:W-:Y:S01]  /*2ad0*/  LOP3.LUT R4, R5, R4, RZ, 0x3c, !PT ;  /* 0x0000000405047212 */ /* 0x000fe200078e3cff */
[----:B------:R-:W-:-:S03]  /*2ae0*/  IMAD.WIDE.U32 R6, R11, R10, R6 ;  /* 0x0000000a0b067225 */ /* 0x000fc600078e0006 */
[----:B------:R-:W-:Y:S01]  /*2af0*/  LOP3.LUT R5, R5, R4, RZ, 0x3c, !PT ;  /* 0x0000000405057212 */ /* 0x000fe200078e3cff */
[----:B------:R-:W-:-:S04]  /*2b00*/  IMAD R11, R11, R3, R12 ;  /* 0x000000030b0b7224 */ /* 0x000fc800078e020c */
[----:B------:R-:W-:Y:S01]  /*2b10*/  IMAD.IADD R7, R7, 0x1, R11 ;  /* 0x0000000107077824 */ /* 0x000fe200078e020b */
[----:B------:R-:W-:Y:S06]  /*2b20*/  BRA `(.L_x_211) ;  /* 0x00000000005c7947 */ /* 0x000fec0003800000 */
.L_x_210:
        /* <DEDUP_REMOVED lines=22> */
[----:B------:R-:W-:-:S11]  /*2c90*/  HFMA2.MMA R5, -RZ, RZ, 0, 0 ;  /* 0x00000000ff057435 */ /* 0x000fd600000001ff */
.L_x_211:
[----:B------:R-:W-:Y:S05]  /*2ca0*/  BSYNC B1 ;  /* 0x0000000000017941 */ /* 0x000fea0003800000 */
.L_x_209:
[----:B------:R-:W2:Y:S01]  /*2cb0*/  LDL.LU.64 R12, [R1+0x8] ;  /* 0x00000800010c7983 */ /* 0x000ea20000300a00 */
[----:B------:R-:W-:Y:S01]  /*2cc0*/  IMAD R7, R7, UR32, RZ ;  /* 0x0000002007077c24 */ /* 0x000fe2000f8e02ff */
[----:B------:R-:W-:Y:S01]  /*2cd0*/  BSSY B1, `(.L_x_212) ;  /* 0x0000038000017945 */ /* 0x000fe20003800000 */
[----:B------:R-:W-:Y:S02]  /*2ce0*/  IMAD R5, R5, UR34, RZ ;  /* 0x0000002205057c24 */ /* 0x000fe4000f8e02ff */
[C---:B------:R-:W-:Y:S02]  /*2cf0*/  IMAD R11, R6.reuse, UR33, R7 ;  /* 0x00000021060b7c24 */ /* 0x040fe4000f8e0207 */
[----:B------:R-:W-:-:S04]  /*2d00*/  IMAD.WIDE.U32 R6, R6, UR32, RZ ;  /* 0x0000002006067c25 */ /* 0x000fc8000f8e00ff */
[----:B------:R-:W-:Y:S02]  /*2d10*/  IMAD.IADD R7, R7, 0x1, R11 ;  /* 0x0000000107077824 */ /* 0x000fe400078e020b */
[C---:B------:R-:W-:Y:S02]  /*2d20*/  IMAD R5, R4.reuse, UR35, R5 ;  /* 0x0000002304057c24 */ /* 0x040fe4000f8e0205 */
        /* <DEDUP_REMOVED lines=8> */
[----:B--2---:R0:W-:-:S12]  /*2db0*/  STG.E.64 desc[UR60][R4.64], R12 ;  /* 0x0000000c04007986 */ /* 0x0041d8000c101b3c */
        /* <DEDUP_REMOVED lines=8> */
[----:B------:R-:W-:Y:S01]  /*2e40*/  IADD3 R7, P0, RZ, -R5, RZ ;  /* 0x80000005ff077210 */ /* 0x000fe20007f1e0ff */
[----:B------:R-:W-:Y:S02]  /*2e50*/  IMAD.U32 R10, RZ, RZ, UR30 ;  /* 0x0000001eff0a7e24 */ /* 0x000fe4000f8e00ff */
[----:B------:R-:W-:Y:S01]  /*2e60*/  IMAD.U32 R3, RZ, RZ, UR31 ;  /* 0x0000001fff037e24 */ /* 0x000fe2000f8e00ff */
[----:B------:R-:W-:Y:S01]  /*2e70*/  IADD3.X R11, RZ, ~R4, RZ, P0, !PT ;  /* 0x80000004ff0b7210 */ /* 0x000fe200007fe4ff */
[----:B------:R-:W-:-:S04]  /*2e80*/  IMAD.WIDE.U32 R14, R7, R10, R14 ;  /* 0x0000000a070e7225 */ /* 0x000fc800078e000e */
[----:B------:R-:W-:-:S04]  /*2e90*/  IMAD R6, R11, R10, RZ ;  /* 0x0000000a0b067224 */ /* 0x000fc800078e02ff */
[----:B------:R-:W-:Y:S02]  /*2ea0*/  IMAD R7, R7, R3, R6 ;  /* 0x0000000307077224 */ /* 0x000fe400078e0206 */
[----:B------:R-:W-:-:S03]  /*2eb0*/  IMAD.MOV.U32 R6, RZ, RZ, R5 ;  /* 0x000000ffff067224 */ /* 0x000fc600078e0005 */
[----:B------:R-:W-:Y:S02]  /*2ec0*/  IADD3 R11, R7, R15, RZ ;  /* 0x0000000f070b7210 */ /* 0x000fe40007ffe0ff */
[----:B------:R-:W-:Y:S01]  /*2ed0*/  MOV R7, R4 ;  /* 0x0000000400077202 */ /* 0x000fe20000000f00 */
[----:B------:R-:W-:Y:S06]  /*2ee0*/  BRA `(.L_x_214) ;  /* 0x0000000000587947 */ /* 0x000fec0003800000 */
.L_x_213:
[----:B------:R-:W1:Y:S01]  /*2ef0*/  I2F.U32.RP R7, R10 ;  /* 0x0000000a00077306 */ /* 0x000e620000209000 */
[----:B------:R-:W-:-:S07]  /*2f00*/  ISETP.NE.U32.AND P2, PT, R10, RZ, PT ;  /* 0x000000ff0a00720c */ /* 0x000fce0003f45070 */
[----:B-1----:R-:W0:Y:S02]  /*2f10*/  MUFU.RCP R7, R7 ;  /* 0x0000000700077308 */ /* 0x002e240000001000 */
[----:B0-----:R-:W-:Y:S01]  /*2f20*/  VIADD R4, R7, 0xffffffe ;  /* 0x0ffffffe07047836 */ /* 0x001fe20000000000 */
[----:B------:R-:W-:-:S05]  /*2f30*/  HFMA2.MMA R7, -RZ, RZ, 0, 0 ;  /* 0x00000000ff077435 */ /* 0x000fca00000001ff */
        /* <DEDUP_REMOVED lines=17> */
.L_x_214:
[----:B------:R-:W-:Y:S05]  /*3050*/  BSYNC B1 ;  /* 0x0000000000017941 */ /* 0x000fea0003800000 */
.L_x_212:
[----:B------:R-:W2:Y:S01]  /*3060*/  LDL.LU.64 R22, [R1] ;  /* 0x0000000001167983 */ /* 0x000ea20000300a00 */
[----:B------:R-:W0:Y:S01]  /*3070*/  LDC.64 R4, c[0x0][0xa30] ;  /* 0x00028c00ff047b82 */ /* 0x000e220000000a00 */
        /* <DEDUP_REMOVED lines=9> */
[----:B------:R-:W-:Y:S02]  /*3110*/  LEA R6, P0, R12, UR36, 0x3 ;  /* 0x000000240c067c11 */ /* 0x000fe4000f8018ff */
[----:B0-----:R-:W-:Y:S02]  /*3120*/  IADD3 R9, P1, R8, R4, RZ ;  /* 0x0000000408097210 */ /* 0x001fe40007f3e0ff */
[----:B------:R-:W-:Y:S02]  /*3130*/  LEA.HI.X R7, R12, UR37, R7, 0x3, P0 ;  /* 0x000000250c077c11 */ /* 0x000fe400080f1c07 */
[----:B------:R-:W-:-:S04]  /*3140*/  IADD3 R8, P0, R4, R9, RZ ;  /* 0x0000000904087210 */ /* 0x000fc80007f1e0ff */
[----:B------:R-:W-:-:S04]  /*3150*/  IADD3.X R9, R5, R16, R5, P0, P1 ;  /* 0x0000001005097210 */ /* 0x000fc800007e2405 */
[----:B------:R-:W-:-:S04]  /*3160*/  LOP3.LUT R3, R9, R3, RZ, 0xfc, !PT ;  /* 0x0000000309037212 */ /* 0x000fc800078efcff */
[----:B------:R-:W-:Y:S01]  /*3170*/  ISETP.NE.U32.AND P0, PT, R3, RZ, PT ;  /* 0x000000ff0300720c */ /* 0x000fe20003f05070 */
[----:B--2---:R0:W-:-:S12]  /*3180*/  STG.E.64 desc[UR60][R6.64], R22 ;  /* 0x0000001606007986 */ /* 0x0041d8000c101b3c */
[----:B------:R-:W-:Y:S05]  /*3190*/  @!P0 BRA `(.L_x_216) ;  /* 0x0000000000448947 */ /* 0x000fea0003800000 */
[----:B------:R-:W-:Y:S01]  /*31a0*/  ULDC.64 UR52, c[0x0][0x3c0] ;  /* 0x0000f00000347ab9 */ /* 0x000fe20000000a00 */
[----:B0-----:R-:W-:Y:S01]  /*31b0*/  IMAD.MOV.U32 R7, RZ, RZ, R8 ;  /* 0x000000ffff077224 */ /* 0x001fe200078e0008 */
[----:B------:R-:W-:Y:S01]  /*31c0*/  MOV R6, UR52 ;  /* 0x0000003400067c02 */ /* 0x000fe20008000f00 */
[----:B------:R-:W-:Y:S01]  /*31d0*/  IMAD.U32 R5, RZ, RZ, UR53 ;  /* 0x00000035ff057e24 */ /* 0x000fe2000f8e00ff */
        /* <DEDUP_REMOVED lines=13> */
.L_x_216:
[----:B------:R-:W1:Y:S01]  /*32b0*/  I2F.U32.RP R5, R10 ;  /* 0x0000000a00057306 */ /* 0x000e620000209000 */
[----:B------:R-:W-:Y:S02]  /*32c0*/  IADD3 R8, R29, R4, RZ ;  /* 0x000000041d087210 */ /* 0x000fe40007ffe0ff */
[----:B------:R-:W-:-:S05]  /*32d0*/  ISETP.NE.U32.AND P2, PT, R10, RZ, PT ;  /* 0x000000ff0a00720c */ /* 0x000fca0003f45070 */
[----:B-1----:R-:W0:Y:S02]  /*32e0*/  MUFU.RCP R5, R5 ;  /* 0x0000000500057308 */ /* 0x002e240000001000 */
[----:B0-----:R-:W-:-:S06]  /*32f0*/  VIADD R6, R5, 0xffffffe ;  /* 0x0ffffffe05067836 */ /* 0x001fcc0000000000 */
[----:B------:R0:W1:Y:S02]  /*3300*/  F2I.FTZ.U32.TRUNC.NTZ R7, R6 ;  /* 0x0000000600077305 */ /* 0x000064000021f000 */
[----:B0-----:R-:W-:Y:S01]  /*3310*/  IMAD.MOV.U32 R6, RZ, RZ, RZ ;  /* 0x000000ffff067224 */ /* 0x001fe200078e00ff */
[----:B-1----:R-:W-:-:S05]  /*3320*/  IADD3 R3, RZ, -R7, RZ ;  /* 0x80000007ff037210 */ /* 0x002fca0007ffe0ff */
        /* <DEDUP_REMOVED lines=9> */
[----:B------:R-:W-:-:S12]  /*33c0*/  HFMA2.MMA R3, -RZ, RZ, 0, 0 ;  /* 0x00000000ff037435 */ /* 0x000fd800000001ff */
[----:B------:R-:W-:Y:S02]  /*33d0*/  @P1 IADD3 R4, R4, 0x1, RZ ;  /* 0x0000000104041810 */ /* 0x000fe40007ffe0ff */
[----:B------:R-:W-:-:S05]  /*33e0*/  @!P2 LOP3.LUT R4, RZ, R10, RZ, 0x33, !PT ;  /* 0x0000000aff04a212 */ /* 0x000fca00078e33ff */
[----:B------:R-:W-:-:S04]  /*33f0*/  IMAD.MOV R5, RZ, RZ, -R4 ;  /* 0x000000ffff057224 */ /* 0x000fc800078e0a04 */
[----:B------:R-:W-:Y:S02]  /*3400*/  IMAD R8, R10, R5, R8 ;  /* 0x000000050a087224 */ /* 0x000fe400078e0208 */
[----:B------:R-:W-:-:S07]  /*3410*/  IMAD.MOV.U32 R5, RZ, RZ, RZ ;  /* 0x000000ffff057224 */ /* 0x000fce00078e00ff */
.L_x_217:
[----:B------:R-:W-:Y:S05]  /*3420*/  BSYNC B1 ;  /* 0x0000000000017941 */ /* 0x000fea0003800000 */
.L_x_215:
[----:B------:R-:W-:Y:S01]  /*3430*/  IMAD R3, R3, UR32, RZ ;  /* 0x0000002003037c24 */ /* 0x000fe2000f8e02ff */
[----:B------:R-:W-:Y:S01]  /*3440*/  DMUL R18, R26, R18 ;  /* 0x000000121a127228 */ /* 0x000fe20000000000 */
[C---:B------:R-:W-:Y:S01]  /*3450*/  IMAD.WIDE.U32 R6, R8.reuse, UR32, RZ ;  /* 0x0000002008067c25 */ /* 0x040fe2000f8e00ff */
[----:B------:R-:W-:Y:S03]  /*3460*/  BSSY B1, `(.L_x_218) ;  /* 0x0000036000017945 */ /* 0x000fe60003800000 */
        /* <DEDUP_REMOVED lines=8> */
[----:B------:R-:W-:-:S03]  /*34f0*/  LOP3.LUT R3, R0, UR56, RZ, 0xfc, !PT ;  /* 0x0000003800037c12 */ /* 0x000fc6000f8efcff */
[----:B------:R0:W-:Y:S01]  /*3500*/  STG.E.64 desc[UR60][R6.64], R18 ;  /* 0x0000001206007986 */ /* 0x0001e2000c101b3c */
        /* <DEDUP_REMOVED lines=11> */
[-C--:B------:R-:W-:Y:S02]  /*35c0*/  LOP3.LUT R5, R5, R4.reuse, RZ, 0x3c, !PT ;  /* 0x0000000405057212 */ /* 0x080fe400078e3cff */
[-C--:B------:R-:W-:Y:S01]  /*35d0*/  IADD3.X R8, RZ, ~R4.reuse, RZ, P0, !PT ;  /* 0x80000004ff087210 */ /* 0x080fe200007fe4ff */
        /* <DEDUP_REMOVED lines=8> */
.L_x_219:
[----:B------:R-:W0:Y:S01]  /*3660*/  I2F.U32.RP R3, UR54 ;  /* 0x0000003600037d06 */ /* 0x000e220008209000 */
[----:B------:R-:W-:Y:S02]  /*3670*/  ISETP.NE.U32.AND P2, PT, RZ, UR54, PT ;  /* 0x00000036ff007c0c */ /* 0x000fe4000bf45070 */
[----:B------:R-:W-:-:S05]  /*3680*/  MOV R6, RZ ;  /* 0x000000ff00067202 */ /* 0x000fca0000000f00 */
[----:B0-----:R-:W0:Y:S02]  /*3690*/  MUFU.RCP R3, R3 ;  /* 0x0000000300037308 */ /* 0x001e240000001000 */
[----:B0-----:R-:W-:-:S06]  /*36a0*/  IADD3 R4, R3, 0xffffffe, RZ ;  /* 0x0ffffffe03047810 */ /* 0x001fcc0007ffe0ff */
[----:B------:R0:W1:Y:S02]  /*36b0*/  F2I.FTZ.U32.TRUNC.NTZ R5, R4 ;  /* 0x0000000400057305 */ /* 0x000064000021f000 */
[----:B0-----:R-:W-:Y:S01]  /*36c0*/  MOV R4, RZ ;  /* 0x000000ff00047202 */ /* 0x001fe20000000f00 */
[----:B-1----:R-:W-:-:S04]  /*36d0*/  IMAD.MOV R7, RZ, RZ, -R5 ;  /* 0x000000ffff077224 */ /* 0x002fc800078e0a05 */
[----:B------:R-:W-:-:S04]  /*36e0*/  IMAD R7, R7, UR54, RZ ;  /* 0x0000003607077c24 */ /* 0x000fc8000f8e02ff */
[----:B------:R-:W-:-:S06]  /*36f0*/  IMAD.HI.U32 R5, R5, R7, R4 ;  /* 0x0000000705057227 */ /* 0x000fcc00078e0004 */
[----:B------:R-:W-:-:S04]  /*3700*/  IMAD.HI.U32 R4, R5, R2, RZ ;  /* 0x0000000205047227 */ /* 0x000fc800078e00ff */
[----:B------:R-:W-:-:S04]  /*3710*/  IMAD.MOV R5, RZ, RZ, -R4 ;  /* 0x000000ffff057224 */ /* 0x000fc800078e0a04 */
[----:B------:R-:W-:-:S05]  /*3720*/  IMAD R5, R5, UR54, R2 ;  /* 0x0000003605057c24 */ /* 0x000fca000f8e0202 */
[----:B------:R-:W-:-:S13]  /*3730*/  ISETP.GE.U32.AND P0, PT, R5, UR54, PT ;  /* 0x0000003605007c0c */ /* 0x000fda000bf06070 */
[----:B------:R-:W-:Y:S01]  /*3740*/  @P0 IADD3 R5, R5, -UR54, RZ ;  /* 0x8000003605050c10 */ /* 0x000fe2000fffe0ff */
[----:B------:R-:W-:-:S03]  /*3750*/  @P0 VIADD R4, R4, 0x1 ;  /* 0x0000000104040836 */ /* 0x000fc60000000000 */
[----:B------:R-:W-:Y:S01]  /*3760*/  ISETP.GE.U32.AND P1, PT, R5, UR54, PT ;  /* 0x0000003605007c0c */ /* 0x000fe2000bf26070 */
[----:B------:R-:W-:-:S12]  /*3770*/  IMAD.MOV.U32 R5, RZ, RZ, RZ ;  /* 0x000000ffff057224 */ /* 0x000fd800078e00ff */
[----:B------:R-:W-:Y:S02]  /*3780*/  @P1 IADD3 R4, R4, 0x1, RZ ;  /* 0x0000000104041810 */ /* 0x000fe40007ffe0ff */
[----:B------:R-:W-:-:S05]  /*3790*/  @!P2 LOP3.LUT R4, RZ, UR54, RZ, 0x33, !PT ;  /* 0x00000036ff04ac12 */ /* 0x000fca000f8e33ff */
[----:B------:R-:W-:-:S04]  /*37a0*/  IMAD.MOV R3, RZ, RZ, -R4 ;  /* 0x000000ffff037224 */ /* 0x000fc800078e0a04 */
[----:B------:R-:W-:-:S07]  /*37b0*/  IMAD R3, R3, UR54, R2 ;  /* 0x0000003603037c24 */ /* 0x000fce000f8e0202 */
.L_x_220:
[----:B------:R-:W-:Y:S05]  /*37c0*/  BSYNC B1 ;  /* 0x0000000000017941 */ /* 0x000fea0003800000 */
.L_x_218:
[----:B------:R-:W-:Y:S01]  /*37d0*/  IMAD R8, R6, UR50, RZ ;  /* 0x0000003206087c24 */ /* 0x000fe2000f8e02ff */
[----:B------:R-:W-:Y:S01]  /*37e0*/  ULDC UR58, c[0x0][0x0] ;  /* 0x00000000003a7ab9 */ /* 0x000fe20000000800 */
[C---:B------:R-:W-:Y:S01]  /*37f0*/  IMAD.WIDE.U32 R6, R3.reuse, UR50, RZ ;  /* 0x0000003203067c25 */ /* 0x040fe2000f8e00ff */
[----:B------:R-:W-:Y:S01]  /*3800*/  ULDC.64 UR52, c[0x0][0x7c0] ;  /* 0x0001f00000347ab9 */ /* 0x000fe20000000a00 */
[----:B------:R-:W-:Y:S02]  /*3810*/  DMUL R20, R24, R20 ;  /* 0x0000001418147228 */ /* 0x000fe40000000000 */
[----:B------:R-:W-:Y:S02]  /*3820*/  IMAD R9, R3, UR51, R8 ;  /* 0x0000003303097c24 */ /* 0x000fe4000f8e0208 */
[----:B------:R-:W0:Y:S01]  /*3830*/  LDC R3, c[0x0][0xc] ;  /* 0x00000300ff037b82 */ /* 0x000e220000000800 */
[----:B------:R-:W-:Y:S02]  /*3840*/  IMAD R5, R5, UR52, RZ ;  /* 0x0000003405057c24 */ /* 0x000fe4000f8e02ff */
[----:B------:R-:W-:-:S02]  /*3850*/  IADD3 R7, R7, R9, RZ ;  /* 0x0000000907077210 */ /* 0x000fc40007ffe0ff */
[C---:B------:R-:W-:Y:S02]  /*3860*/  IMAD R9, R4.reuse, UR53, R5 ;  /* 0x0000003504097c24 */ /* 0x040fe4000f8e0205 */
[----:B------:R-:W-:Y:S01]  /*3870*/  IMAD.WIDE.U32 R4, R4, UR52, R6 ;  /* 0x0000003404047c25 */ /* 0x000fe2000f8e0006 */
[----:B------:R-:W-:-:S03]  /*3880*/  ULDC.64 UR52, c[0x0][0x6f0] ;  /* 0x0001bc0000347ab9 */ /* 0x000fc60000000a00 */
[----:B------:R-:W-:Y:S01]  /*3890*/  IMAD.IADD R5, R5, 0x1, R9 ;  /* 0x0000000105057824 */ /* 0x000fe200078e0209 */
[----:B------:R-:W-:-:S04]  /*38a0*/  LEA R6, P0, R4, UR52, 0x3 ;  /* 0x0000003404067c11 */ /* 0x000fc8000f8018ff */
[----:B------:R-:W-:-:S05]  /*38b0*/  LEA.HI.X R7, R4, UR53, R5, 0x3, P0 ;  /* 0x0000003504077c11 */ /* 0x000fca00080f1c05 */
[----:B------:R1:W-:Y:S01]  /*38c0*/  STG.E.64 desc[UR60][R6.64], R20 ;  /* 0x0000001406007986 */ /* 0x0003e2000c101b3c */
[----:B0-----:R-:W-:-:S05]  /*38d0*/  IMAD R3, R3, UR58, RZ ;  /* 0x0000003a03037c24 */ /* 0x001fca000f8e02ff */
[----:B------:R-:W-:-:S04]  /*38e0*/  IADD3 R2, P0, R3, R2, RZ ;  /* 0x0000000203027210 */ /* 0x000fc80007f1e0ff */
[----:B------:R-:W-:Y:S02]  /*38f0*/  IADD3.X R0, RZ, R0, RZ, P0, !PT ;  /* 0x00000000ff007210 */ /* 0x000fe400007fe4ff */
[----:B------:R-:W-:-:S04]  /*3900*/  ISETP.GE.U32.AND P0, PT, R2, UR38, PT ;  /* 0x0000002602007c0c */ /* 0x000fc8000bf06070 */
[----:B------:R-:W-:-:S13]  /*3910*/  ISETP.GE.AND.EX P0, PT, R0, UR39, PT, P0 ;  /* 0x0000002700007c0c */ /* 0x000fda000bf06300 */
[----:B-1----:R-:W-:Y:S05]  /*3920*/  @!P0 BRA `(.L_x_221) ;  /* 0xffffffc800688947 */ /* 0x002fea000383ffff */
[----:B------:R-:W-:Y:S05]  /*3930*/  BSYNC B0 ;  /* 0x0000000000007941 */ /* 0x000fea0003800000 */
.L_x_178:
[----:B------:R-:W-:Y:S05]  /*3940*/  EXIT ;  /* 0x000000000000794d */ /* 0x000fea0003800000 */
        .weak           $__internal_7_$__cuda_sm20_div_s64
        .type           $__internal_7_$__cuda_sm20_div_s64,@function
        .size           $__internal_7_$__cuda_sm20_div_s64,(.L_x_1263 - $__internal_7_$__cuda_sm20_div_s64)
$__internal_7_$__cuda_sm20_div_s64:
        /* <DEDUP_REMOVED lines=18> */
[----:B------:R-:W-:-:S04]  /*3a70*/  IMAD.HI.U32 R12, R13, R17, RZ ;  /* 0x000000110d0c7227 */ /* 0x000fc800078e00ff */
[----:B------:R-:W-:-:S04]  /*3a80*/  IMAD.HI.U32 R22, P1, R13, R28, R22 ;  /* 0x0000001c0d167227 */ /* 0x000fc80007820016 */
[----:B------:R-:W-:Y:S02]  /*3a90*/  IMAD.X R23, R12, 0x1, R13, P0 ;  /* 0x000000010c177824 */ /* 0x000fe400000e060d */
[----:B------:R-:W-:-:S05]  /*3aa0*/  IMAD R12, R13, R17, RZ ;  /* 0x000000110d0c7224 */ /* 0x000fca00078e02ff */
[----:B------:R-:W-:-:S04]  /*3ab0*/  IADD3 R13, P0, R12, R22, RZ ;  /* 0x000000160c0d7210 */ /* 0x000fc80007f1e0ff */
[----:B------:R-:W-:Y:S01]  /*3ac0*/  IADD3.X R17, RZ, RZ, R23, P0, P1 ;  /* 0x000000ffff117210 */ /* 0x000fe200007e2417 */
[----:B------:R-:W-:-:S04]  /*3ad0*/  IMAD.WIDE.U32 R22, R13, R10, RZ ;  /* 0x0000000a0d167225 */ /* 0x000fc800078e00ff */
[----:B------:R-:W-:Y:S01]  /*3ae0*/  IMAD R12, R13, R11, R23 ;  /* 0x0000000b0d0c7224 */ /* 0x000fe200078e0217 */
[----:B------:R-:W-:-:S03]  /*3af0*/  IADD3 R23, P0, RZ, -R22, RZ ;  /* 0x80000016ff177210 */ /* 0x000fc60007f1e0ff */
[----:B------:R-:W-:Y:S02]  /*3b00*/  IMAD R22, R17, R10, R12 ;  /* 0x0000000a11167224 */ /* 0x000fe400078e020c */
[----:B------:R-:W-:-:S03]  /*3b10*/  IMAD.HI.U32 R12, R13, R23, RZ ;  /* 0x000000170d0c7227 */ /* 0x000fc600078e00ff */
[----:B------:R-:W-:-:S05]  /*3b20*/  IADD3.X R22, RZ, ~R22, RZ, P0, !PT ;  /* 0x80000016ff167210 */ /* 0x000fca00007fe4ff */
[----:B------:R-:W-:-:S04]  /*3b30*/  IMAD.WIDE.U32 R12, P1, R13, R22, R12 ;  /* 0x000000160d0c7225 */ /* 0x000fc8000782000c */
[----:B------:R-:W-:Y:S01]  /*3b40*/  IMAD.HI.U32 R13, P0, R17, R23, R12 ;  /* 0x00000017110d7227 */ /* 0x000fe2000780000c */
[----:B------:R-:W-:-:S03]  /*3b50*/  IADD3 R23, P3, RZ, -R7, RZ ;  /* 0x80000007ff177210 */ /* 0x000fc60007f7e0ff */
[----:B------:R-:W-:Y:S01]  /*3b60*/  IMAD.HI.U32 R12, R17, R22, RZ ;  /* 0x00000016110c7227 */ /* 0x000fe200078e00ff */
[----:B------:R-:W-:-:S03]  /*3b70*/  SEL R23, R23, R7, !P2 ;  /* 0x0000000717177207 */ /* 0x000fc60005000000 */
[----:B------:R-:W-:Y:S02]  /*3b80*/  IMAD R22, R17, R22, RZ ;  /* 0x0000001611167224 */ /* 0x000fe400078e02ff */
[----:B------:R-:W-:Y:S01]  /*3b90*/  IMAD.X R28, R12, 0x1, R17, P1 ;  /* 0x000000010c1c7824 */ /* 0x000fe200008e0611 */
[-C--:B------:R-:W-:Y:S02]  /*3ba0*/  IADD3.X R17, RZ, ~R4.reuse, RZ, P3, !PT ;  /* 0x80000004ff117210 */ /* 0x080fe40001ffe4ff */
[----:B------:R-:W-:Y:S01]  /*3bb0*/  IADD3 R22, P1, R22, R13, RZ ;  /* 0x0000000d16167210 */ /* 0x000fe20007f3e0ff */
[----:B------:R-:W-:Y:S01]  /*3bc0*/  IMAD.MOV.U32 R13, RZ, RZ, RZ ;  /* 0x000000ffff0d7224 */ /* 0x000fe200078e00ff */
[----:B------:R-:W-:-:S03]  /*3bd0*/  SEL R17, R17, R4, !P2 ;  /* 0x0000000411117207 */ /* 0x000fc60005000000 */
[----:B------:R-:W-:-:S04]  /*3be0*/  IMAD.HI.U32 R12, R22, R23, RZ ;  /* 0x00000017160c7227 */ /* 0x000fc800078e00ff */
[----:B------:R-:W-:Y:S01]  /*3bf0*/  IMAD.WIDE.U32 R12, R22, R17, R12 ;  /* 0x00000011160c7225 */ /* 0x000fe200078e000c */
[----:B------:R-:W-:-:S05]  /*3c00*/  IADD3.X R22, RZ, RZ, R28, P1, P0 ;  /* 0x000000ffff167210 */ /* 0x000fca0000fe041c */
[----:B------:R-:W-:-:S04]  /*3c10*/  IMAD.HI.U32 R12, P0, R22, R23, R12 ;  /* 0x00000017160c7227 */ /* 0x000fc8000780000c */
[CC--:B------:R-:W-:Y:S02]  /*3c20*/  IMAD R7, R22.reuse, R17.reuse, RZ ;  /* 0x0000001116077224 */ /* 0x0c0fe400078e02ff */
[----:B------:R-:W-:-:S03]  /*3c30*/  IMAD.HI.U32 R22, R22, R17, RZ ;  /* 0x0000001116167227 */ /* 0x000fc600078e00ff */
[----:B------:R-:W-:-:S05]  /*3c40*/  IADD3 R7, P1, R7, R12, RZ ;  /* 0x0000000c07077210 */ /* 0x000fca0007f3e0ff */
[----:B------:R-:W-:-:S04]  /*3c50*/  IMAD.WIDE.U32 R12, R7, R10, RZ ;  /* 0x0000000a070c7225 */ /* 0x000fc800078e00ff */
[----:B------:R-:W-:Y:S01]  /*3c60*/  IMAD R28, R7, R11, R13 ;  /* 0x0000000b071c7224 */ /* 0x000fe200078e020d */
[----:B------:R-:W-:Y:S02]  /*3c70*/  IADD3.X R13, R22, RZ, RZ, P0, !PT ;  /* 0x000000ff160d7210 */ /* 0x000fe400007fe4ff */
[----:B------:R-:W-:-:S03]  /*3c80*/  IADD3 R12, P2, -R12, R23, RZ ;  /* 0x000000170c0c7210 */ /* 0x000fc60007f5e1ff */
[----:B------:R-:W-:Y:S01]  /*3c90*/  IMAD.X R13, RZ, RZ, R13, P1 ;  /* 0x000000ffff0d7224 */ /* 0x000fe200008e060d */
[----:B------:R-:W-:-:S03]  /*3ca0*/  ISETP.GE.U32.AND P0, PT, R12, R10, PT ;  /* 0x0000000a0c00720c */ /* 0x000fc60003f06070 */
[----:B------:R-:W-:-:S05]  /*3cb0*/  IMAD R22, R13, R10, R28 ;  /* 0x0000000a0d167224 */ /* 0x000fca00078e021c */
[----:B------:R-:W-:Y:S02]  /*3cc0*/  IADD3.X R17, ~R22, R17, RZ, P2, !PT ;  /* 0x0000001116117210 */ /* 0x000fe400017fe5ff */
[----:B------:R-:W-:Y:S02]  /*3cd0*/  IADD3 R22, P2, R12, -R10, RZ ;  /* 0x8000000a0c167210 */ /* 0x000fe40007f5e0ff */
[----:B------:R-:W-:-:S04]  /*3ce0*/  ISETP.GE.U32.AND.EX P0, PT, R17, R11, PT, P0 ;  /* 0x0000000b1100720c */ /* 0x000fc80003f06100 */
[----:B------:R-:W-:-:S04]  /*3cf0*/  SEL R12, R22, R12, P0 ;  /* 0x0000000c160c7207 */ /* 0x000fc80000000000 */
[----:B------:R-:W-:Y:S01]  /*3d00*/  ISETP.GE.U32.AND P1, PT, R12, R10, PT ;  /* 0x0000000a0c00720c */ /* 0x000fe20003f26070 */
[----:B------:R-:W-:-:S05]  /*3d10*/  IMAD.X R10, R17, 0x1, ~R11, P2 ;  /* 0x00000001110a7824 */ /* 0x000fca00010e0e0b */
[----:B------:R-:W-:Y:S02]  /*3d20*/  SEL R17, R10, R17, P0 ;  /* 0x000000110a117207 */ /* 0x000fe40000000000 */
[----:B------:R-:W-:Y:S02]  /*3d30*/  IADD3 R10, P2, R7, 0x1, RZ ;  /* 0x00000001070a7810 */ /* 0x000fe40007f5e0ff */
[----:B------:R-:W-:Y:S02]  /*3d40*/  ISETP.GE.U32.AND.EX P1, PT, R17, R11, PT, P1 ;  /* 0x0000000b1100720c */ /* 0x000fe40003f26110 */
[----:B------:R-:W-:Y:S02]  /*3d50*/  SEL R7, R10, R7, P0 ;  /* 0x000000070a077207 */ /* 0x000fe40000000000 */
[----:B------:R-:W-:Y:S02]  /*3d60*/  IADD3.X R10, RZ, R13, RZ, P2, !PT ;  /* 0x0000000dff0a7210 */ /* 0x000fe400017fe4ff */
[----:B------:R-:W-:-:S02]  /*3d70*/  IADD3 R11, P2, R7, 0x1, RZ ;  /* 0x00000001070b7810 */ /* 0x000fc40007f5e0ff */
[----:B------:R-:W-:Y:S02]  /*3d80*/  SEL R13, R10, R13, P0 ;  /* 0x0000000d0a0d7207 */ /* 0x000fe40000000000 */
[----:B------:R-:W-:Y:S02]  /*3d90*/  SEL R7, R11, R7, P1 ;  /* 0x000000070b077207 */ /* 0x000fe40000800000 */
[----:B------:R-:W-:Y:S01]  /*3da0*/  LOP3.LUT R11, R5, R4, RZ, 0x3c, !PT ;  /* 0x00000004050b7212 */ /* 0x000fe200078e3cff */
[----:B------:R-:W-:Y:S01]  /*3db0*/  IMAD.X R10, RZ, RZ, R13, P2 ;  /* 0x000000ffff0a7224 */ /* 0x000fe200010e060d */
[----:B------:R-:W-:-:S04]  /*3dc0*/  ISETP.NE.U32.AND P0, PT, R6, RZ, PT ;  /* 0x000000ff0600720c */ /* 0x000fc80003f05070 */
[----:B------:R-:W-:Y:S02]  /*3dd0*/  SEL R4, R10, R13, P1 ;  /* 0x0000000d0a047207 */ /* 0x000fe40000800000 */
[-C--:B------:R-:W-:Y:S02]  /*3de0*/  IADD3 R10, P2, RZ, -R7.reuse, RZ ;  /* 0x80000007ff0a7210 */ /* 0x080fe40007f5e0ff */
[----:B------:R-:W-:Y:S02]  /*3df0*/  ISETP.GE.AND P1, PT, R11, RZ, PT ;  /* 0x000000ff0b00720c */ /* 0x000fe40003f26270 */
[-C--:B------:R-:W-:Y:S02]  /*3e00*/  IADD3.X R6, RZ, ~R4.reuse, RZ, P2, !PT ;  /* 0x80000004ff067210 */ /* 0x080fe400017fe4ff */
[----:B------:R-:W-:Y:S02]  /*3e10*/  ISETP.NE.AND.EX P0, PT, R5, RZ, PT, P0 ;  /* 0x000000ff0500720c */ /* 0x000fe40003f05300 */
[----:B------:R-:W-:Y:S01]  /*3e20*/  SEL R5, R10, R7, !P1 ;  /* 0x000000070a057207 */ /* 0x000fe20004800000 */
[----:B------:R-:W-:Y:S01]  /*3e30*/  HFMA2.MMA R7, -RZ, RZ, 0, 0 ;  /* 0x00000000ff077435 */ /* 0x000fe200000001ff */
[----:B------:R-:W-:Y:S01]  /*3e40*/  SEL R4, R6, R4, !P1 ;  /* 0x0000000406047207 */ /* 0x000fe20004800000 */
[----:B------:R-:W-:Y:S01]  /*3e50*/  IMAD.MOV.U32 R6, RZ, RZ, R3 ;  /* 0x000000ffff067224 */ /* 0x000fe200078e0003 */
[----:B------:R-:W-:-:S02]  /*3e60*/  SEL R5, R5, 0xffffffff, P0 ;  /* 0xffffffff05057807 */ /* 0x000fc40000000000 */
[----:B------:R-:W-:Y:S01]  /*3e70*/  SEL R4, R4, 0xffffffff, P0 ;  /* 0xffffffff04047807 */ /* 0x000fe20000000000 */
[----:B------:R-:W-:Y:S06]  /*3e80*/  RET.REL.NODEC R6 `(_ZN2at6native38_GLOBAL__N__9a469cfd_6_RNN_cu_eca79a6d6kernel17gru_cell_backwardIddlLi2EEEvNS_4cuda6detail10TensorInfoIT_T1_EES9_S9_S9_S9_S8_S8_) ;  /* 0xffffffc0065c7950 */ /* 0x000fec0003c3ffff */
.L_x_222:
        /* <DEDUP_REMOVED lines=15> */
.L_x_1263:


//--------------------- .text._ZN2at6native38_GLOBAL__N__9a469cfd_6_RNN_cu_eca79a6d6kernel17gru_cell_backwardIddlLi1EEEvNS_4cuda6detail10TensorInfoIT_T1_EES9_S9_S9_S9_S8_S8_ --------------------------
	.section	.text._ZN2at6native38_GLOBAL__N__9a469cfd_6_RNN_cu_eca79a6d6kernel17gru_cell_backwardIddlLi1EEEvNS_4cuda6detail10TensorInfoIT_T1_EES9_S9_S9_S9_S8_S8_,"ax",@progbits
	.align	128
.text._ZN2at6native38_GLOBAL__N__9a469cfd_6_RNN_cu_eca79a6d6kernel17gru_cell_backwardIddlLi1EEEvNS_4cuda6detail10TensorInfoIT_T1_EES9_S9_S9_S9_S8_S8_:
        .type           _ZN2at6native38_GLOBAL__N__9a469cfd_6_RNN_cu_eca79a6d6kernel17gru_cell_backwardIddlLi1EEEvNS_4cuda6detail10TensorInfoIT_T1_EES9_S9_S9_S9_S8_S8_,@function
        .size           _ZN2at6native38_GLOBAL__N__9a469cfd_6_RNN_cu_eca79a6d6kernel17gru_cell_backwardIddlLi1EEEvNS_4cuda6detail10TensorInfoIT_T1_EES9_S9_S9_S9_S8_S8_,(.L_x_1265 - _ZN2at6native38_GLOBAL__N__9a469cfd_6_RNN_cu_eca79a6d6kernel17gru_cell_backwardIddlLi1EEEvNS_4cuda6detail10TensorInfoIT_T1_EES9_S9_S9_S9_S8_S8_)
        .other          _ZN2at6native38_GLOBAL__N__9a469cfd_6_RNN_cu_eca79a6d6kernel17gru_cell_backwardIddlLi1EEEvNS_4cuda6detail10TensorInfoIT_T1_EES9_S9_S9_S9_S8_S8_,@"STO_CUDA_ENTRY STV_DEFAULT"
_ZN2at6native38_GLOBAL__N__9a469cfd_6_RNN_cu_eca79a6d6kernel17gru_cell_backwardIddlLi1EEEvNS_4cuda6detail10TensorInfoIT_T1_EES9_S9_S9_S9_S8_S8_:
[----:B------:R-:W0:Y:S01]  /*0000*/  LDC R1, c[0x0][0x28] ;  /* 0x00000a00ff017b82 */ /* 0x000e220000000800 */
[----:B------:R-:W1:Y:S01]  /*0010*/  S2R R24, SR_CTAID.X ;  /* 0x0000000000187919 */ /* 0x000e620000002500 */
[----:B------:R-:W-:Y:S01]  /*0020*/  ULDC UR4, c[0x0][0x0] ;  /* 0x0000000000047ab9 */ /* 0x000fe20000000800 */
[----:B------:R-:W-:Y:S01]  /*0030*/  ULDC.64 UR6, c[0x0][0xa38] ;  /* 0x00028e0000067ab9 */ /* 0x000fe20000000a00 */
[----:B0-----:R-:W-:Y:S01]  /*0040*/  IADD3 R1, R1, -0x28, RZ ;  /* 0xffffffd801017810 */ /* 0x001fe20007ffe0ff */
[----:B------:R-:W1:Y:S02]  /*0050*/  S2R R3, SR_TID.X ;  /* 0x0000000000037919 */ /* 0x000e640000002100 */
[----:B-1----:R-:W-:-:S05]  /*0060*/  IMAD R24, R24, UR4, R3 ;  /* 0x0000000418187c24 */ /* 0x002fca000f8e0203 */
[----:B------:R-:W-:-:S04]  /*0070*/  ISETP.GE.U32.AND P0, PT, R24, UR6, PT ;  /* 0x0000000618007c0c */ /* 0x000fc8000bf06070 */
[----:B------:R-:W-:-:S13]  /*0080*/  ISETP.GE.AND.EX P0, PT, RZ, UR7, PT, P0 ;  /* 0x00000007ff007c0c */ /* 0x000fda000bf06300 */
[----:B------:R-:W-:Y:S05]  /*0090*/  @P0 EXIT ;  /* 0x000000000000094d */ /* 0x000fea0003800000 */
[----:B------:R-:W-:Y:S01]  /*00a0*/  IMAD.MOV.U32 R5, RZ, RZ, RZ ;  /* 0x000000ffff057224 */ /* 0x000fe200078e00ff */
[----:B------:R-:W-:Y:S01]  /*00b0*/  LOP3.LUT R0, RZ, R24, RZ, 0x33, !PT ;  /* 0x00000018ff007212 */ /* 0x000fe200078e33ff */
[----:B------:R-:W-:Y:S01]  /*00c0*/  ULDC UR5, c[0x0][0xc] ;  /* 0x0000030000057ab9 */ /* 0x000fe20000000800 */
[----:B------:R-:W-:Y:S01]  /*00d0*/  BSSY B0, `(.L_x_223) ;  /* 0x000001c000007945 */ /* 0x000fe20003800000 */
[----:B------:R-:W-:Y:S01]  /*00e0*/  UIMAD UR4, UR4, UR5, URZ ;  /* 0x00000005040472a4 */ /* 0x000fe2000f8e023f */
[----:B------:R-:W-:Y:S02]  /*00f0*/  LOP3.LUT R2, RZ, R5, RZ, 0x33, !PT ;  /* 0x00000005ff027212 */ /* 0x000fe400078e33ff */
[----:B------:R-:W-:-:S04]  /*0100*/  IADD3 R0, P0, R0, UR6, RZ ;  /* 0x0000000600007c10 */ /* 0x000fc8000ff1e0ff */
[----:B------:R-:W-:-:S04]  /*0110*/  IADD3.X R2, R2, UR7, RZ, P0, !PT ;  /* 0x0000000702027c10 */ /* 0x000fc800087fe4ff */
[----:B------:R-:W-:-:S13]  /*0120*/  ISETP.NE.U32.AND P0, PT, R2, RZ, PT ;  /* 0x000000ff0200720c */ /* 0x000fda0003f05070 */
[----:B------:R-:W-:Y:S05]  /*0130*/  @!P0 BRA `(.L_x_224) ;  /* 0x00000000000c8947 */ /* 0x000fea0003800000 */
[----:B------:R-:W-:-:S07]  /*0140*/  MOV R4, 0x160 ;  /* 0x0000016000047802 */ /* 0x000fce0000000f00 */
[----:B------:R-:W-:Y:S05]  /*0150*/  CALL.REL.NOINC `($__internal_9_$__cuda_sm20_div_u64) ;  /* 0x0000002400547944 */ /* 0x000fea0003c00000 */
[----:B------:R-:W-:Y:S05]  /*0160*/  BRA `(.L_x_225) ;  /* 0x0000000000487947 */ /* 0x000fea0003800000 */
.L_x_224:
[----:B------:R-:W0:Y:S01]  /*0170*/  I2F.U32.RP R3, UR4 ;  /* 0x0000000400037d06 */ /* 0x000e220008209000 */
[----:B------:R-:W-:Y:S01]  /*0180*/  IMAD R9, RZ, RZ, -UR4 ;  /* 0x80000004ff097e24 */ /* 0x000fe2000f8e02ff */
[----:B------:R-:W-:-:S06]  /*0190*/  ISETP.NE.U32.AND P2, PT, RZ, UR4, PT ;  /* 0x00000004ff007c0c */ /* 0x000fcc000bf45070 */
[----:B0-----:R-:W0:Y:S02]  /*01a0*/  MUFU.RCP R3, R3 ;  /* 0x0000000300037308 */ /* 0x001e240000001000 */
[----:B0-----:R-:W-:-:S06]  /*01b0*/  IADD3 R6, R3, 0xffffffe, RZ ;  /* 0x0ffffffe03067810 */ /* 0x001fcc0007ffe0ff */
[----:B------:R0:W1:Y:S02]  /*01c0*/  F2I.FTZ.U32.TRUNC.NTZ R7, R6 ;  /* 0x0000000600077305 */ /* 0x000064000021f000 */
[----:B0-----:R-:W-:Y:S01]  /*01d0*/  HFMA2.MMA R6, -RZ, RZ, 0, 0 ;  /* 0x00000000ff067435 */ /* 0x001fe200000001ff */
[----:B-1----:R-:W-:-:S09]  /*01e0*/  IMAD R9, R9, R7, RZ ;  /* 0x0000000709097224 */ /* 0x002fd200078e02ff */
        /* <DEDUP_REMOVED lines=10> */
.L_x_225:
[----:B------:R-:W-:Y:S05]  /*0290*/  BSYNC B0 ;  /* 0x0000000000007941 */ /* 0x000fea0003800000 */
.L_x_223:
[----:B------:R-:W-:Y:S01]  /*02a0*/  LOP3.LUT R3, R3, 0x1, RZ, 0xc0, !PT ;  /* 0x0000000103037812 */ /* 0x000fe200078ec0ff */
[----:B------:R-:W-:Y:S01]  /*02b0*/  ULDC.64 UR6, c[0x0][0xa30] ;  /* 0x00028c0000067ab9 */ /* 0x000fe20000000a00 */
[----:B------:R-:W-:Y:S01]  /*02c0*/  ULDC.64 UR8, c[0x0][0x208] ;  /* 0x0000820000087ab9 */ /* 0x000fe20000000a00 */
[----:B------:R-:W-:Y:S01]  /*02d0*/  IMAD.U32 R4, RZ, RZ, UR7 ;  /* 0x00000007ff047e24 */ /* 0x000fe2000f8e00ff */
[----:B------:R-:W-:Y:S01]  /*02e0*/  ISETP.NE.U32.AND P0, PT, R3, 0x1, PT ;  /* 0x000000010300780c */ /* 0x000fe20003f05070 */
[----:B------:R-:W-:Y:S01]  /*02f0*/  ULDC.64 UR10, c[0x0][0xa30] ;  /* 0x00028c00000a7ab9 */ /* 0x000fe20000000a00 */
[----:B------:R-:W-:Y:S01]  /*0300*/  MOV R3, UR6 ;  /* 0x0000000600037c02 */ /* 0x000fe20008000f00 */
[----:B------:R-:W-:Y:S01]  /*0310*/  IMAD R6, R4, 0x5, RZ ;  /* 0x0000000504067824 */ /* 0x000fe200078e02ff */
[----:B------:R-:W-:Y:S01]  /*0320*/  ISETP.NE.U32.AND.EX P0, PT, RZ, RZ, PT, P0 ;  /* 0x000000ffff00720c */ /* 0x000fe20003f05100 */
[----:B------:R-:W-:Y:S02]  /*0330*/  BSSY B0, `(.L_x_226) ;  /* 0x00000a5000007945 */ /* 0x000fe40003800000 */
[----:B------:R-:W-:-:S04]  /*0340*/  IMAD.WIDE.U32 R8, R3, 0x5, RZ ;  /* 0x0000000503087825 */ /* 0x000fc800078e00ff */
[----:B------:R-:W-:Y:S01]  /*0350*/  IMAD.IADD R6, R9, 0x1, R6 ;  /* 0x0000000109067824 */ /* 0x000fe200078e0206 */
[----:B------:R0:W-:Y:S04]  /*0360*/  STL.64 [R1+0x10], R8 ;  /* 0x0000100801007387 */ /* 0x0001e80000100a00 */
[----:B------:R0:W-:Y:S01]  /*0370*/  STL [R1+0x20], R6 ;  /* 0x0000200601007387 */ /* 0x0001e20000100800 */
[----:B------:R-:W-:Y:S05]  /*0380*/  @!P0 BRA `(.L_x_227) ;  /* 0x00000008007c8947 */ /* 0x000fea0003800000 */
[----:B------:R-:W-:-:S13]  /*0390*/  ISETP.NE.U32.AND P0, PT, R4, RZ, PT ;  /* 0x000000ff0400720c */ /* 0x000fda0003f05070 */
[----:B------:R-:W-:Y:S05]  /*03a0*/  @!P0 BRA `(.L_x_228) ;  /* 0x0000000000408947 */ /* 0x000fea0003800000 */
[----:B------:R-:W-:Y:S02]  /*03b0*/  MOV R11, R24 ;  /* 0x00000018000b7202 */ /* 0x000fe40000000f00 */
[----:B------:R-:W-:-:S07]  /*03c0*/  MOV R10, 0x3e0 ;  /* 0x000003e0000a7802 */ /* 0x000fce0000000f00 */
[----:B0-----:R-:W-:Y:S05]  /*03d0*/  CALL.REL.NOINC `($__internal_8_$__cuda_sm20_div_s64) ;  /* 0x0000001c00647944 */ /* 0x001fea0003c00000 */
[----:B------:R-:W-:Y:S01]  /*03e0*/  IADD3 R8, P0, RZ, -R12, RZ ;  /* 0x8000000cff087210 */ /* 0x000fe20007f1e0ff */
[----:B------:R-:W-:Y:S01]  /*03f0*/  ULDC.64 UR6, c[0x0][0xa30] ;  /* 0x00028c0000067ab9 */ /* 0x000fe20000000a00 */
[----:B------:R-:W-:Y:S01]  /*0400*/  MOV R25, R5 ;  /* 0x0000000500197202 */ /* 0x000fe20000000f00 */
[----:B------:R-:W-:Y:S01]  /*0410*/  IMAD.U32 R4, RZ, RZ, UR7 ;  /* 0x00000007ff047e24 */ /* 0x000fe2000f8e00ff */
[----:B------:R-:W-:Y:S01]  /*0420*/  MOV R3, UR6 ;  /* 0x0000000600037c02 */ /* 0x000fe20008000f00 */
[--C-:B------:R-:W-:Y:S02]  /*0430*/  IMAD.X R6, RZ, RZ, ~R11.reuse, P0 ;  /* 0x000000ffff067224 */ /* 0x100fe400000e0e0b */
[----:B------:R-:W-:Y:S02]  /*0440*/  IMAD.MOV.U32 R13, RZ, RZ, R11 ;  /* 0x000000ffff0d7224 */ /* 0x000fe400078e000b */
[-C--:B------:R-:W-:Y:S02]  /*0450*/  IMAD R9, R6, R3.reuse, RZ ;  /* 0x0000000306097224 */ /* 0x080fe400078e02ff */
[----:B------:R-:W-:-:S04]  /*0460*/  IMAD.WIDE.U32 R6, R8, R3, R24 ;  /* 0x0000000308067225 */ /* 0x000fc800078e0018 */
[----:B------:R-:W-:Y:S02]  /*0470*/  IMAD R9, R8, R4, R9 ;  /* 0x0000000408097224 */ /* 0x000fe400078e0209 */
[----:B------:R-:W-:-:S03]  /*0480*/  IMAD.MOV.U32 R10, RZ, RZ, R6 ;  /* 0x000000ffff0a7224 */ /* 0x000fc600078e0006 */
[----:B------:R-:W-:Y:S01]  /*0490*/  IADD3 R7, R7, R9, RZ ;  /* 0x0000000907077210 */ /* 0x000fe20007ffe0ff */
[----:B------:R-:W-:Y:S06]  /*04a0*/  BRA `(.L_x_229) ;  /* 0x0000000000587947 */ /* 0x000fec0003800000 */
.L_x_228:
[----:B0-----:R-:W0:Y:S01]  /*04b0*/  I2F.U32.RP R8, R3 ;  /* 0x0000000300087306 */ /* 0x001e220000209000 */
[----:B------:R-:W-:Y:S01]  /*04c0*/  ISETP.NE.U32.AND P2, PT, R3, RZ, PT ;  /* 0x000000ff0300720c */ /* 0x000fe20003f45070 */
[----:B------:R-:W-:-:S06]  /*04d0*/  IMAD.MOV.U32 R13, RZ, RZ, RZ ;  /* 0x000000ffff0d7224 */ /* 0x000fcc00078e00ff */
        /* <DEDUP_REMOVED lines=19> */
.L_x_229:
[----:B------:R-:W2:Y:S01]  /*0610*/  LDL R6, [R1+0x20] ;  /* 0x0000200001067983 */ /* 0x000ea20000100800 */
[----:B------:R-:W-:-:S03]  /*0620*/  ULDC.64 UR6, c[0x0][0x620] ;  /* 0x0001880000067ab9 */ /* 0x000fc60000000a00 */
[----:B------:R-:W3:Y:S01]  /*0630*/  LDL.64 R20, [R1+0x10] ;  /* 0x0000100001147983 */ /* 0x000ee20000100a00 */
[----:B------:R-:W-:Y:S01]  /*0640*/  IMAD R11, R5, UR6, RZ ;  /* 0x00000006050b7c24 */ /* 0x000fe2000f8e02ff */
[----:B------:R-:W-:Y:S01]  /*0650*/  ULDC.64 UR12, c[0x0][0x550] ;  /* 0x00015400000c7ab9 */ /* 0x000fe20000000a00 */
[----:B------:R-:W-:Y:S02]  /*0660*/  IMAD R19, R13, R3, RZ ;  /* 0x000000030d137224 */ /* 0x000fe400078e02ff */
[----:B------:R-:W-:Y:S01]  /*0670*/  IMAD R17, R24, UR7, R11 ;  /* 0x0000000718117c24 */ /* 0x000fe2000f8e020b */
[----:B------:R-:W-:Y:S01]  /*0680*/  MOV R11, R7 ;  /* 0x00000007000b7202 */ /* 0x000fe20000000f00 */
[----:B------:R-:W-:Y:S02]  /*0690*/  IMAD R19, R12, R4, R19 ;  /* 0x000000040c137224 */ /* 0x000fe400078e0213 */
[----:B------:R-:W-:Y:S01]  /*06a0*/  IMAD.WIDE.U32 R8, R24, UR6, RZ ;  /* 0x0000000618087c25 */ /* 0x000fe2000f8e00ff */
[----:B------:R-:W-:-:S02]  /*06b0*/  ULDC.64 UR6, c[0x0][0x960] ;  /* 0x0002580000067ab9 */ /* 0x000fc40000000a00 */
[----:B------:R-:W-:Y:S01]  /*06c0*/  LEA R18, P0, R8, UR12, 0x3 ;  /* 0x0000000c08127c11 */ /* 0x000fe2000f8018ff */
[----:B--2---:R-:W-:-:S04]  /*06d0*/  IMAD R15, R6, R12, RZ ;  /* 0x0000000c060f7224 */ /* 0x004fc800078e02ff */
[-C--:B---3--:R-:W-:Y:S02]  /*06e0*/  IMAD R15, R13, R20.reuse, R15 ;  /* 0x000000140d0f7224 */ /* 0x088fe400078e020f */
[----:B------:R-:W-:-:S04]  /*06f0*/  IMAD.WIDE.U32 R6, R12, R20, R10 ;  /* 0x000000140c067225 */ /* 0x000fc800078e000a */
[----:B------:R-:W-:-:S04]  /*0700*/  IMAD.WIDE.U32 R12, R12, R3, RZ ;  /* 0x000000030c0c7225 */ /* 0x000fc800078e00ff */
[----:B------:R-:W-:Y:S01]  /*0710*/  IMAD.IADD R14, R7, 0x1, R15 ;  /* 0x00000001070e7824 */ /* 0x000fe200078e020f */
[----:B------:R-:W-:Y:S01]  /*0720*/  IADD3 R7, R9, R17, RZ ;  /* 0x0000001109077210 */ /* 0x000fe20007ffe0ff */
[----:B------:R-:W-:-:S04]  /*0730*/  IMAD.WIDE.U32 R10, R12, 0x3, R10 ;  /* 0x000000030c0a7825 */ /* 0x000fc800078e000a */
[----:B------:R-:W-:Y:S01]  /*0740*/  IMAD.IADD R12, R13, 0x1, R19 ;  /* 0x000000010d0c7824 */ /* 0x000fe200078e0213 */
[----:B------:R-:W-:Y:S01]  /*0750*/  LEA.HI.X R19, R8, UR13, R7, 0x3, P0 ;  /* 0x0000000d08137c11 */ /* 0x000fe200080f1c07 */
[C---:B------:R-:W-:Y:S01]  /*0760*/  IMAD R13, R3.reuse, UR7, RZ ;  /* 0x00000007030d7c24 */ /* 0x040fe2000f8e02ff */
[----:B------:R-:W-:Y:S01]  /*0770*/  ULDC.64 UR12, c[0x0][0x2e0] ;  /* 0x0000b800000c7ab9 */ /* 0x000fe20000000a00 */
[----:B------:R-:W-:Y:S02]  /*0780*/  IMAD R7, R14, UR6, RZ ;  /* 0x000000060e077c24 */ /* 0x000fe4000f8e02ff */
[----:B------:R-:W-:Y:S01]  /*0790*/  IMAD.WIDE.U32 R8, R3, UR6, RZ ;  /* 0x0000000603087c25 */ /* 0x000fe2000f8e00ff */
[----:B------:R-:W2:Y:S03]  /*07a0*/  LDG.E.64 R18, desc[UR8][R18.64] ;  /* 0x0000000812127981 */ /* 0x000ea6000c1e1b00 */
[----:B------:R-:W-:-:S02]  /*07b0*/  IMAD R15, R4, UR6, R13 ;  /* 0x00000006040f7c24 */ /* 0x000fc4000f8e020d */
[----:B------:R-:W-:Y:S02]  /*07c0*/  IMAD R25, R12, 0x3, RZ ;  /* 0x000000030c197824 */ /* 0x000fe400078e02ff */
[C---:B------:R-:W-:Y:S01]  /*07d0*/  IMAD R13, R6.reuse, UR7, R7 ;  /* 0x00000007060d7c24 */ /* 0x040fe2000f8e0207 */
[----:B------:R-:W-:Y:S01]  /*07e0*/  IADD3 R9, R9, R15, RZ ;  /* 0x0000000f09097210 */ /* 0x000fe20007ffe0ff */
[----:B------:R-:W-:Y:S01]  /*07f0*/  IMAD.WIDE.U32 R6, R6, UR6, RZ ;  /* 0x0000000606067c25 */ /* 0x000fe2000f8e00ff */
[----:B------:R-:W-:-:S03]  /*0800*/  ULDC.64 UR6, c[0x0][0x890] ;  /* 0x0002240000067ab9 */ /* 0x000fc60000000a00 */
[----:B------:R-:W-:Y:S01]  /*0810*/  IMAD.IADD R25, R11, 0x1, R25 ;  /* 0x000000010b197824 */ /* 0x000fe200078e0219 */
[----:B------:R-:W-:Y:S01]  /*0820*/  LEA R12, P0, R6, UR6, 0x3 ;  /* 0x00000006060c7c11 */ /* 0x000fe2000f8018ff */
[----:B------:R-:W-:Y:S01]  /*0830*/  IMAD R17, R3, UR13, RZ ;  /* 0x0000000d03117c24 */ /* 0x000fe2000f8e02ff */
[----:B------:R-:W-:Y:S01]  /*0840*/  IADD3 R7, R7, R13, RZ ;  /* 0x0000000d07077210 */ /* 0x000fe20007ffe0ff */
[C---:B------:R-:W-:Y:S01]  /*0850*/  IMAD.SHL.U32 R20, R8.reuse, 0x8, RZ ;  /* 0x0000000808147824 */ /* 0x040fe200078e00ff */
[----:B------:R-:W-:Y:S01]  /*0860*/  SHF.L.U64.HI R11, R8, 0x3, R9 ;  /* 0x00000003080b7819 */ /* 0x000fe20000010209 */
[----:B------:R-:W-:Y:S01]  /*0870*/  IMAD R9, R25, UR12, RZ ;  /* 0x0000000c19097c24 */ /* 0x000fe2000f8e02ff */
[----:B------:R-:W-:Y:S01]  /*0880*/  LEA.HI.X R13, R6, UR7, R7, 0x3, P0 ;  /* 0x00000007060d7c11 */ /* 0x000fe200080f1c07 */
[----:B------:R-:W-:Y:S01]  /*0890*/  IMAD.WIDE.U32 R6, R10, UR12, RZ ;  /* 0x0000000c0a067c25 */ /* 0x000fe2000f8e00ff */
[----:B------:R-:W-:Y:S01]  /*08a0*/  ULDC.64 UR6, c[0x0][0x210] ;  /* 0x0000840000067ab9 */ /* 0x000fe20000000a00 */
[----:B------:R-:W-:-:S02]  /*08b0*/  IADD3 R16, P0, R20, R12, RZ ;  /* 0x0000000c14107210 */ /* 0x000fc40007f1e0ff */
[----:B------:R-:W-:Y:S01]  /*08c0*/  IMAD R9, R10, UR13, R9 ;  /* 0x0000000d0a097c24 */ /* 0x000fe2000f8e0209 */
[----:B------:R-:W-:Y:S01]  /*08d0*/  LEA R8, P1, R6, UR6, 0x3 ;  /* 0x0000000606087c11 */ /* 0x000fe2000f8218ff */
[----:B------:R-:W-:-:S03]  /*08e0*/  IMAD.WIDE.U32 R14, R3, UR12, RZ ;  /* 0x0000000c030e7c25 */ /* 0x000fc6000f8e00ff */
[----:B------:R-:W-:Y:S01]  /*08f0*/  IADD3 R9, R7, R9, RZ ;  /* 0x0000000907097210 */ /* 0x000fe20007ffe0ff */
[----:B------:R-:W-:Y:S01]  /*0900*/  IMAD R17, R4, UR12, R17 ;  /* 0x0000000c04117c24 */ /* 0x000fe2000f8e0211 */
[----:B------:R-:W-:Y:S01]  /*0910*/  ULDC.64 UR12, c[0x0][0x3b0] ;  /* 0x0000ec00000c7ab9 */ /* 0x000fe20000000a00 */
[----:B------:R-:W-:Y:S01]  /*0920*/  IMAD.SHL.U32 R29, R14, 0x8, RZ ;  /* 0x000000080e1d7824 */ /* 0x000fe200078e00ff */
[----:B------:R-:W-:Y:S01]  /*0930*/  LEA.HI.X R9, R6, UR7, R9, 0x3, P1 ;  /* 0x0000000706097c11 */ /* 0x000fe200088f1c09 */
[----:B------:R-:W-:Y:S01]  /*0940*/  IMAD.IADD R7, R15, 0x1, R17 ;  /* 0x000000010f077824 */ /* 0x000fe200078e0211 */
[-C--:B------:R-:W-:Y:S01]  /*0950*/  IADD3 R6, P1, R16, R20.reuse, RZ ;  /* 0x0000001410067210 */ /* 0x080fe20007f3e0ff */
[----:B------:R-:W-:Y:S01]  /*0960*/  ULDC.64 UR6, c[0x0][0x480] ;  /* 0x0001200000067ab9 */ /* 0x000fe20000000a00 */
[----:B------:R-:W-:Y:S02]  /*0970*/  IADD3.X R17, R11, R13, RZ, P0, !PT ;  /* 0x0000000d0b117210 */ /* 0x000fe400007fe4ff */
[----:B------:R-:W-:Y:S01]  /*0980*/  SHF.L.U64.HI R28, R14, 0x3, R7 ;  /* 0x000000030e1c7819 */ /* 0x000fe20000010207 */
[----:B------:R-:W3:Y:S01]  /*0990*/  LDG.E.64 R12, desc[UR8][R12.64] ;  /* 0x000000080c0c7981 */ /* 0x000ee2000c1e1b00 */
[----:B------:R-:W-:-:S02]  /*09a0*/  IADD3 R14, P0, R6, R20, RZ ;  /* 0x00000014060e7210 */ /* 0x000fc40007f1e0ff */
[-C--:B------:R-:W-:Y:S02]  /*09b0*/  IADD3.X R7, R17, R11.reuse, RZ, P1, !PT ;  /* 0x0000000b11077210 */ /* 0x080fe40000ffe4ff */
[----:B------:R-:W4:Y:S03]  /*09c0*/  LDG.E.64 R16, desc[UR8][R16.64] ;  /* 0x0000000810107981 */ /* 0x000f26000c1e1b00 */
[----:B------:R-:W-:Y:S01]  /*09d0*/  IMAD.X R15, R7, 0x1, R11, P0 ;  /* 0x00000001070f7824 */ /* 0x000fe200000e060b */
[----:B------:R-:W-:Y:S01]  /*09e0*/  IADD3 R20, P0, R14, R20, RZ ;  /* 0x000000140e147210 */ /* 0x000fe20007f1e0ff */
[----:B------:R-:W5:Y:S04]  /*09f0*/  LDG.E.64 R6, desc[UR8][R6.64] ;  /* 0x0000000806067981 */ /* 0x000f68000c1e1b00 */
[----:B------:R-:W5:Y:S01]  /*0a00*/  LDG.E.64 R22, desc[UR8][R14.64] ;  /* 0x000000080e167981 */ /* 0x000f62000c1e1b00 */
[----:B------:R-:W-:-:S06]  /*0a10*/  IADD3.X R21, R15, R11, RZ, P0, !PT ;  /* 0x0000000b0f157210 */ /* 0x000fcc00007fe4ff */
[----:B------:R-:W3:Y:S01]  /*0a20*/  LDG.E.64 R20, desc[UR8][R20.64] ;  /* 0x0000000814147981 */ /* 0x000ee2000c1e1b00 */
[----:B------:R-:W-:-:S04]  /*0a30*/  IMAD R25, R25, UR6, RZ ;  /* 0x0000000619197c24 */ /* 0x000fc8000f8e02ff */
[----:B------:R-:W-:Y:S01]  /*0a40*/  IMAD R11, R10, UR7, R25 ;  /* 0x000000070a0b7c24 */ /* 0x000fe2000f8e0219 */
[----:B-----5:R-:W-:-:S08]  /*0a50*/  DADD R22, R22, -R6 ;  /* 0x0000000016167229 */ /* 0x020fd00000000806 */
[----:B--2---:R-:W-:Y:S02]  /*0a60*/  DMUL R14, R22, R18 ;  /* 0x00000012160e7228 */ /* 0x004fe40000000000 */
[----:B----4-:R-:W-:-:S08]  /*0a70*/  DADD R22, -R16, 1 ;  /* 0x3ff0000010167429 */ /* 0x010fd00000000100 */
[----:B------:R-:W-:-:S08]  /*0a80*/  DMUL R14, R14, R22 ;  /* 0x000000160e0e7228 */ /* 0x000fd00000000000 */
[----:B------:R-:W-:Y:S02]  /*0a90*/  DMUL R26, R16, R14 ;  /* 0x0000000e101a7228 */ /* 0x000fe40000000000 */
[C---:B------:R-:W-:Y:S02]  /*0aa0*/  DMUL R14, R18.reuse, R16 ;  /* 0x00000010120e7228 */ /* 0x040fe40000000000 */
[----:B------:R-:W-:-:S05]  /*0ab0*/  DMUL R18, R18, R22 ;  /* 0x0000001612127228 */ /* 0x000fca0000000000 */
[----:B------:R0:W-:Y:S04]  /*0ac0*/  STL.64 [R1], R14 ;  /* 0x0000000e01007387 */ /* 0x0001e80000100a00 */
[----:B------:R-:W2:Y:S01]  /*0ad0*/  LDL.LU.64 R22, [R1] ;  /* 0x0000000001167983 */ /* 0x000ea20000300a00 */
[----:B------:R-:W-:Y:S01]  /*0ae0*/  DFMA R6, -R6, R6, 1 ;  /* 0x3ff000000606742b */ /* 0x000fe20000000106 */
[----:B0-----:R-:W-:-:S07]  /*0af0*/  IMAD.WIDE.U32 R14, R10, UR6, RZ ;  /* 0x000000060a0e7c25 */ /* 0x001fce000f8e00ff */
[----:B------:R-:W-:Y:S01]  /*0b00*/  DMUL R18, R18, R6 ;  /* 0x0000000612127228 */ /* 0x000fe20000000000 */
[----:B------:R-:W-:Y:S01]  /*0b10*/  IMAD.IADD R11, R15, 0x1, R11 ;  /* 0x000000010f0b7824 */ /* 0x000fe200078e020b */
[----:B------:R-:W-:Y:S01]  /*0b20*/  LEA R10, P0, R14, UR12, 0x3 ;  /* 0x0000000c0e0a7c11 */ /* 0x000fe2000f8018ff */
[----:B------:R-:W-:-:S03]  /*0b30*/  IMAD R15, R3, UR7, RZ ;  /* 0x00000007030f7c24 */ /* 0x000fc6000f8e02ff */
[----:B------:R-:W-:Y:S01]  /*0b40*/  LEA.HI.X R11, R14, UR13, R11, 0x3, P0 ;  /* 0x0000000d0e0b7c11 */ /* 0x000fe200080f1c0b */
[----:B------:R-:W-:Y:S02]  /*0b50*/  IMAD R17, R4, UR6, R15 ;  /* 0x0000000604117c24 */ /* 0x000fe4000f8e020f */
[----:B------:R-:W-:Y:S01]  /*0b60*/  IMAD.WIDE.U32 R14, R3, UR6, RZ ;  /* 0x00000006030e7c25 */ /* 0x000fe2000f8e00ff */
[----:B---3--:R-:W-:Y:S01]  /*0b70*/  DMUL R20, R18, R20 ;  /* 0x0000001412147228 */ /* 0x008fe20000000000 */
[----:B------:R-:W-:Y:S01]  /*0b80*/  ULDC.64 UR6, c[0x0][0x7c0] ;  /* 0x0001f00000067ab9 */ /* 0x000fe20000000a00 */
[----:B------:R-:W-:Y:S02]  /*0b90*/  DADD R6, -R12, 1 ;  /* 0x3ff000000c067429 */ /* 0x000fe40000000100 */
[----:B------:R-:W-:Y:S01]  /*0ba0*/  IADD3 R3, R15, R17, RZ ;  /* 0x000000110f037210 */ /* 0x000fe20007ffe0ff */
[----:B------:R-:W-:Y:S02]  /*0bb0*/  IMAD R15, R5, UR6, RZ ;  /* 0x00000006050f7c24 */ /* 0x000fe4000f8e02ff */
[----:B------:R-:W-:-:S03]  /*0bc0*/  IMAD.WIDE.U32 R16, R24, UR6, RZ ;  /* 0x0000000618107c25 */ /* 0x000fc6000f8e00ff */
[----:B------:R-:W-:Y:S01]  /*0bd0*/  DMUL R6, R20, R6 ;  /* 0x0000000614067228 */ /* 0x000fe20000000000 */
[----:B------:R-:W-:Y:S01]  /*0be0*/  IMAD R15, R24, UR7, R15 ;  /* 0x00000007180f7c24 */ /* 0x000fe2000f8e020f */
[----:B------:R-:W-:Y:S01]  /*0bf0*/  ULDC.64 UR6, c[0x0][0x6f0] ;  /* 0x0001bc0000067ab9 */ /* 0x000fe20000000a00 */
[C---:B------:R-:W-:Y:S01]  /*0c00*/  SHF.L.U64.HI R3, R14.reuse, 0x3, R3 ;  /* 0x000000030e037819 */ /* 0x040fe20000010203 */
[----:B------:R-:W-:Y:S01]  /*0c10*/  IMAD.SHL.U32 R4, R14, 0x8, RZ ;  /* 0x000000080e047824 */ /* 0x000fe200078e00ff */
[----:B------:R-:W-:Y:S02]  /*0c20*/  LEA R14, P0, R16, UR6, 0x3 ;  /* 0x00000006100e7c11 */ /* 0x000fe4000f8018ff */
[----:B------:R-:W-:Y:S01]  /*0c30*/  IADD3 R15, R17, R15, RZ ;  /* 0x0000000f110f7210 */ /* 0x000fe20007ffe0ff */
[----:B------:R-:W-:-:S03]  /*0c40*/  DMUL R6, R12, R6 ;  /* 0x000000060c067228 */ /* 0x000fc60000000000 */
[----:B------:R-:W-:Y:S02]  /*0c50*/  LEA.HI.X R15, R16, UR7, R15, 0x3, P0 ;  /* 0x00000007100f7c11 */ /* 0x000fe400080f1c0f */
[----:B------:R-:W-:Y:S02]  /*0c60*/  IADD3 R16, P0, R29, R8, RZ ;  /* 0x000000081d107210 */ /* 0x000fe40007f1e0ff */
[----:B------:R0:W-:Y:S03]  /*0c70*/  STG.E.64 desc[UR8][R8.64], R6 ;  /* 0x0000000608007986 */ /* 0x0001e6000c101b08 */
[----:B------:R-:W-:-:S05]  /*0c80*/  IMAD.X R17, R28, 0x1, R9, P0 ;  /* 0x000000011c117824 */ /* 0x000fca00000e0609 */
[----:B------:R1:W-:Y:S01]  /*0c90*/  STG.E.64 desc[UR8][R16.64], R26 ;  /* 0x0000001a10007986 */ /* 0x0003e2000c101b08 */
[----:B0-----:R-:W-:-:S04]  /*0ca0*/  IADD3 R8, P1, R16, R29, RZ ;  /* 0x0000001d10087210 */ /* 0x001fc80007f3e0ff */
[----:B------:R-:W-:Y:S02]  /*0cb0*/  IADD3.X R9, R17, R28, RZ, P1, !PT ;  /* 0x0000001c11097210 */ /* 0x000fe40000ffe4ff */
[----:B-1----:R-:W-:-:S03]  /*0cc0*/  IADD3 R16, P0, R4, R10, RZ ;  /* 0x0000000a04107210 */ /* 0x002fc60007f1e0ff */
[----:B------:R0:W-:Y:S01]  /*0cd0*/  STG.E.64 desc[UR8][R8.64], R18 ;  /* 0x0000001208007986 */ /* 0x0001e2000c101b08 */
[----:B------:R-:W-:Y:S01]  /*0ce0*/  DMUL R12, R18, R12 ;  /* 0x0000000c120c7228 */ /* 0x000fe20000000000 */
[----:B------:R-:W-:Y:S02]  /*0cf0*/  IMAD.X R17, R3, 0x1, R11, P0 ;  /* 0x0000000103117824 */ /* 0x000fe400000e060b */
[----:B------:R1:W-:Y:S01]  /*0d00*/  STG.E.64 desc[UR8][R10.64], R6 ;  /* 0x000000060a007986 */ /* 0x0003e2000c101b08 */
[----:B0-----:R-:W-:-:S04]  /*0d10*/  IADD3 R8, P1, R16, R4, RZ ;  /* 0x0000000410087210 */ /* 0x001fc80007f3e0ff */
[----:B------:R-:W-:Y:S01]  /*0d20*/  IADD3.X R9, R17, R3, RZ, P1, !PT ;  /* 0x0000000311097210 */ /* 0x000fe20000ffe4ff */
[----:B------:R1:W-:Y:S04]  /*0d30*/  STG.E.64 desc[UR8][R16.64], R26 ;  /* 0x0000001a10007986 */ /* 0x0003e8000c101b08 */
[----:B------:R1:W-:Y:S01]  /*0d40*/  STG.E.64 desc[UR8][R8.64], R12 ;  /* 0x0000000c08007986 */ /* 0x0003e2000c101b08 */
[----:B------:R-:W-:-:S05]  /*0d50*/  IADD3 R24, P0, R24, UR4, RZ ;  /* 0x0000000418187c10 */ /* 0x000fca000ff1e0ff */
[----:B------:R-:W-:Y:S01]  /*0d60*/  IMAD.X R5, RZ, RZ, R5, P0 ;  /* 0x000000ffff057224 */ /* 0x000fe200000e0605 */
[----:B--2---:R1:W-:Y:S07]  /*0d70*/  STG.E.64 desc[UR8][R14.64], R22 ;  /* 0x000000160e007986 */ /* 0x0043ee000c101b08 */
.L_x_227:
[----:B------:R-:W-:Y:S05]  /*0d80*/  BSYNC B0 ;  /* 0x0000000000007941 */ /* 0x000fea0003800000 */
.L_x_226:
        /* <DEDUP_REMOVED lines=16> */
.L_x_237:
[----:B------:R-:W-:Y:S01]  /*0e90*/  MOV R0, UR34 ;  /* 0x0000002200007c02 */ /* 0x000fe20008000f00 */
[----:B------:R-:W-:Y:S01]  /*0ea0*/  IMAD.U32 R2, RZ, RZ, UR35 ;  /* 0x00000023ff027e24 */ /* 0x000fe2000f8e00ff */
[----:B------:R-:W-:Y:S03]  /*0eb0*/  BSSY B1, `(.L_x_231) ;  /* 0x0000037000017945 */ /* 0x000fe60003800000 */
[C---:B------:R-:W-:Y:S01]  /*0ec0*/  IMAD R3, R0.reuse, UR25, RZ ;  /* 0x0000001900037c24 */ /* 0x040fe2000f8e02ff */
[----:B------:R-:W-:Y:S01]  /*0ed0*/  LOP3.LUT R4, R5, R2, RZ, 0xfc, !PT ;  /* 0x0000000205047212 */ /* 0x000fe200078efcff */
[----:B01----:R-:W-:-:S03]  /*0ee0*/  IMAD.WIDE.U32 R8, R0, UR24, RZ ;  /* 0x0000001800087c25 */ /* 0x003fc6000f8e00ff */
[----:B------:R-:W-:Y:S01]  /*0ef0*/  ISETP.NE.U32.AND P0, PT, R4, RZ, PT ;  /* 0x000000ff0400720c */ /* 0x000fe20003f05070 */
[----:B------:R-:W-:Y:S01]  /*0f00*/  IMAD R3, R2, UR24, R3 ;  /* 0x0000001802037c24 */ /* 0x000fe2000f8e0203 */
[----:B------:R-:W-:Y:S01]  /*0f10*/  SHF.L.U32 R4, R8, 0x3, RZ ;  /* 0x0000000308047819 */ /* 0x000fe200000006ff */
[C---:B------:R-:W-:Y:S02]  /*0f20*/  IMAD R11, R0.reuse, UR15, RZ ;  /* 0x0000000f000b7c24 */ /* 0x040fe4000f8e02ff */
[----:B------:R-:W-:Y:S01]  /*0f30*/  IMAD.WIDE.U32 R6, R0, UR14, RZ ;  /* 0x0000000e00067c25 */ /* 0x000fe2000f8e00ff */
[----:B------:R-:W-:Y:S01]  /*0f40*/  IADD3 R3, R9, R3, RZ ;  /* 0x0000000309037210 */ /* 0x000fe20007ffe0ff */
[----:B------:R0:W-:Y:S02]  /*0f50*/  STL [R1+0x18], R4 ;  /* 0x0000180401007387 */ /* 0x0001e40000100800 */
[----:B------:R-:W-:Y:S01]  /*0f60*/  IMAD R11, R2, UR14, R11 ;  /* 0x0000000e020b7c24 */ /* 0x000fe2000f8e020b */
[----:B------:R-:W-:Y:S01]  /*0f70*/  SHF.L.U64.HI R8, R8, 0x3, R3 ;  /* 0x0000000308087819 */ /* 0x000fe20000010203 */
[----:B------:R-:W-:-:S02]  /*0f80*/  IMAD.SHL.U32 R3, R6, 0x8, RZ ;  /* 0x0000000806037824 */ /* 0x000fc400078e00ff */
[----:B------:R-:W-:Y:S02]  /*0f90*/  IMAD.IADD R11, R7, 0x1, R11 ;  /* 0x00000001070b7824 */ /* 0x000fe400078e020b */
[----:B------:R1:W-:Y:S03]  /*0fa0*/  STL [R1+0x1c], R8 ;  /* 0x00001c0801007387 */ /* 0x0003e60000100800 */
[----:B0-----:R-:W-:Y:S01]  /*0fb0*/  SHF.L.U64.HI R4, R6, 0x3, R11 ;  /* 0x0000000306047819 */ /* 0x001fe2000001020b */
[----:B------:R-:W-:Y:S06]  /*0fc0*/  @!P0 BRA `(.L_x_232) ;  /* 0x00000000003c8947 */ /* 0x000fec0003800000 */
[----:B------:R-:W-:Y:S02]  /*0fd0*/  MOV R11, R24 ;  /* 0x00000018000b7202 */ /* 0x000fe40000000f00 */
[----:B------:R-:W-:-:S07]  /*0fe0*/  MOV R10, 0x1000 ;  /* 0x00001000000a7802 */ /* 0x000fce0000000f00 */
[----:B-1----:R-:W-:Y:S05]  /*0ff0*/  CALL.REL.NOINC `($__internal_8_$__cuda_sm20_div_s64) ;  /* 0x00000010005c7944 */ /* 0x002fea0003c00000 */
[----:B------:R-:W-:Y:S01]  /*1000*/  IADD3 R9, P0, RZ, -R12, RZ ;  /* 0x8000000cff097210 */ /* 0x000fe20007f1e0ff */
[----:B------:R-:W-:Y:S01]  /*1010*/  IMAD.U32 R0, RZ, RZ, UR34 ;  /* 0x00000022ff007e24 */ /* 0x000fe2000f8e00ff */
[----:B------:R-:W-:Y:S01]  /*1020*/  MOV R25, R5 ;  /* 0x0000000500197202 */ /* 0x000fe20000000f00 */
[----:B------:R-:W-:Y:S01]  /*1030*/  IMAD.U32 R2, RZ, RZ, UR35 ;  /* 0x00000023ff027e24 */ /* 0x000fe2000f8e00ff */
[----:B------:R-:W-:Y:S01]  /*1040*/  IADD3.X R7, RZ, ~R11, RZ, P0, !PT ;  /* 0x8000000bff077210 */ /* 0x000fe200007fe4ff */
[----:B------:R-:W-:-:S04]  /*1050*/  IMAD.MOV.U32 R13, RZ, RZ, R11 ;  /* 0x000000ffff0d7224 */ /* 0x000fc800078e000b */
[-C--:B------:R-:W-:Y:S02]  /*1060*/  IMAD R8, R7, R0.reuse, RZ ;  /* 0x0000000007087224 */ /* 0x080fe400078e02ff */
[----:B------:R-:W-:-:S04]  /*1070*/  IMAD.WIDE.U32 R6, R9, R0, R24 ;  /* 0x0000000009067225 */ /* 0x000fc800078e0018 */
[----:B------:R-:W-:Y:S02]  /*1080*/  IMAD R9, R9, R2, R8 ;  /* 0x0000000209097224 */ /* 0x000fe400078e0208 */
[----:B------:R-:W-:-:S03]  /*1090*/  IMAD.MOV.U32 R14, RZ, RZ, R6 ;  /* 0x000000ffff0e7224 */ /* 0x000fc600078e0006 */
[----:B------:R-:W-:Y:S01]  /*10a0*/  IADD3 R15, R9, R7, RZ ;  /* 0x00000007090f7210 */ /* 0x000fe20007ffe0ff */
[----:B------:R-:W-:Y:S06]  /*10b0*/  BRA `(.L_x_233) ;  /* 0x0000000000587947 */ /* 0x000fec0003800000 */
.L_x_232:
[----:B-1----:R-:W0:Y:S01]  /*10c0*/  I2F.U32.RP R8, R0 ;  /* 0x0000000000087306 */ /* 0x002e220000209000 */
[----:B------:R-:W-:Y:S01]  /*10d0*/  ISETP.NE.U32.AND P2, PT, R0, RZ, PT ;  /* 0x000000ff0000720c */ /* 0x000fe20003f45070 */
[----:B------:R-:W-:Y:S01]  /*10e0*/  IMAD.MOV.U32 R13, RZ, RZ, RZ ;  /* 0x000000ffff0d7224 */ /* 0x000fe200078e00ff */
        /* <DEDUP_REMOVED lines=19> */
.L_x_233:
[----:B------:R-:W-:Y:S05]  /*1220*/  BSYNC B1 ;  /* 0x0000000000017941 */ /* 0x000fea0003800000 */
.L_x_231:
[----:B------:R-:W2:Y:S04]  /*1230*/  LDL R6, [R1+0x20] ;  /* 0x0000200001067983 */ /* 0x000ea80000100800 */
[----:B------:R-:W3:Y:S01]  /*1240*/  LDL.64 R16, [R1+0x10] ;  /* 0x0000100001107983 */ /* 0x000ee20000100a00 */
[----:B--2---:R-:W-:-:S04]  /*1250*/  IMAD R7, R6, R12, RZ ;  /* 0x0000000c06077224 */ /* 0x004fc800078e02ff */
[-C--:B---3--:R-:W-:Y:S02]  /*1260*/  IMAD R9, R13, R16.reuse, R7 ;  /* 0x000000100d097224 */ /* 0x088fe400078e0207 */
[----:B------:R-:W-:-:S04]  /*1270*/  IMAD.WIDE.U32 R6, R12, R16, R14 ;  /* 0x000000100c067225 */ /* 0x000fc800078e000e */
[----:B------:R-:W-:Y:S01]  /*1280*/  IMAD.WIDE.U32 R16, R24, UR18, RZ ;  /* 0x0000001218107c25 */ /* 0x000fe2000f8e00ff */
[----:B------:R-:W-:-:S03]  /*1290*/  IADD3 R7, R7, R9, RZ ;  /* 0x0000000907077210 */ /* 0x000fc60007ffe0ff */
[----:B------:R-:W-:-:S04]  /*12a0*/  IMAD.WIDE.U32 R8, R6, UR14, RZ ;  /* 0x0000000e06087c25 */ /* 0x000fc8000f8e00ff */
[----:B------:R-:W-:Y:S01]  /*12b0*/  IMAD R7, R7, UR14, RZ ;  /* 0x0000000e07077c24 */ /* 0x000fe2000f8e02ff */
[----:B------:R-:W-:-:S03]  /*12c0*/  LEA R10, P0, R8, UR16, 0x3 ;  /* 0x00000010080a7c11 */ /* 0x000fc6000f8018ff */
[----:B------:R-:W-:Y:S01]  /*12d0*/  IMAD R7, R6, UR15, R7 ;  /* 0x0000000f06077c24 */ /* 0x000fe2000f8e0207 */
[----:B------:R-:W-:-:S03]  /*12e0*/  IADD3 R6, P1, R10, R3, RZ ;  /* 0x000000030a067210 */ /* 0x000fc60007f3e0ff */
[----:B------:R-:W-:Y:S02]  /*12f0*/  IMAD.IADD R7, R9, 0x1, R7 ;  /* 0x0000000109077824 */ /* 0x000fe400078e0207 */
[----:B------:R-:W-:-:S03]  /*1300*/  IMAD R9, R5, UR18, RZ ;  /* 0x0000001205097c24 */ /* 0x000fc6000f8e02ff */
[----:B------:R-:W-:Y:S01]  /*1310*/  LEA.HI.X R11, R8, UR17, R7, 0x3, P0 ;  /* 0x00000011080b7c11 */ /* 0x000fe200080f1c07 */
[----:B------:R-:W-:Y:S01]  /*1320*/  IMAD R9, R24, UR19, R9 ;  /* 0x0000001318097c24 */ /* 0x000fe2000f8e0209 */
[-C--:B------:R-:W-:Y:S02]  /*1330*/  IADD3 R20, P0, R6, R3.reuse, RZ ;  /* 0x0000000306147210 */ /* 0x080fe40007f1e0ff */
[----:B------:R-:W-:Y:S01]  /*1340*/  IADD3.X R7, R11, R4, RZ, P1, !PT ;  /* 0x000000040b077210 */ /* 0x000fe20000ffe4ff */
[----:B------:R-:W-:Y:S01]  /*1350*/  IMAD.IADD R9, R17, 0x1, R9 ;  /* 0x0000000111097824 */ /* 0x000fe200078e0209 */
[----:B------:R-:W-:Y:S01]  /*1360*/  IADD3 R18, P1, R20, R3, RZ ;  /* 0x0000000314127210 */ /* 0x000fe20007f3e0ff */
[----:B------:R-:W-:Y:S01]  /*1370*/  IMAD R13, R13, R0, RZ ;  /* 0x000000000d0d7224 */ /* 0x000fe200078e02ff */
[----:B------:R-:W-:Y:S01]  /*1380*/  IADD3.X R21, R7, R4, RZ, P0, !PT ;  /* 0x0000000407157210 */ /* 0x000fe200007fe4ff */
[----:B------:R-:W2:Y:S01]  /*1390*/  LDG.E.64 R10, desc[UR8][R10.64] ;  /* 0x000000080a0a7981 */ /* 0x000ea2000c1e1b00 */
[----:B------:R-:W-:-:S03]  /*13a0*/  LEA R8, P2, R16, UR20, 0x3 ;  /* 0x0000001410087c11 */ /* 0x000fc6000f8418ff */
[----:B------:R-:W-:Y:S01]  /*13b0*/  IMAD.X R19, R21, 0x1, R4, P1 ;  /* 0x0000000115137824 */ /* 0x000fe200008e0604 */
[----:B------:R-:W-:Y:S01]  /*13c0*/  LEA.HI.X R9, R16, UR21, R9, 0x3, P2 ;  /* 0x0000001510097c11 */ /* 0x000fe200090f1c09 */
[----:B------:R-:W3:Y:S04]  /*13d0*/  LDG.E.64 R20, desc[UR8][R20.64] ;  /* 0x0000000814147981 */ /* 0x000ee8000c1e1b00 */
[----:B------:R0:W4:Y:S04]  /*13e0*/  LDG.E.64 R16, desc[UR8][R18.64] ;  /* 0x0000000812107981 */ /* 0x000128000c1e1b00 */
[----:B------:R-:W5:Y:S04]  /*13f0*/  LDG.E.64 R6, desc[UR8][R6.64] ;  /* 0x0000000806067981 */ /* 0x000f68000c1e1b00 */
[----:B------:R-:W2:Y:S01]  /*1400*/  LDG.E.64 R8, desc[UR8][R8.64] ;  /* 0x0000000808087981 */ /* 0x000ea2000c1e1b00 */
[----:B0-----:R-:W-:-:S04]  /*1410*/  IADD3 R18, P0, R18, R3, RZ ;  /* 0x0000000312127210 */ /* 0x001fc80007f1e0ff */
[----:B------:R-:W-:-:S06]  /*1420*/  IADD3.X R19, R19, R4, RZ, P0, !PT ;  /* 0x0000000413137210 */ /* 0x000fcc00007fe4ff */
[----:B------:R-:W2:Y:S01]  /*1430*/  LDG.E.64 R18, desc[UR8][R18.64] ;  /* 0x0000000812127981 */ /* 0x000ea2000c1e1b00 */
[----:B---3--:R-:W-:Y:S02]  /*1440*/  DFMA R22, -R20, R20, 1 ;  /* 0x3ff000001416742b */ /* 0x008fe40000000114 */
[----:B----4-:R-:W-:Y:S01]  /*1450*/  DADD R28, R16, -R20 ;  /* 0x00000000101c7229 */ /* 0x010fe20000000814 */
[----:B------:R-:W-:Y:S02]  /*1460*/  IMAD R21, R5, UR28, RZ ;  /* 0x0000001c05157c24 */ /* 0x000fe4000f8e02ff */
[C---:B------:R-:W-:Y:S02]  /*1470*/  IMAD R20, R12.reuse, R2, R13 ;  /* 0x000000020c147224 */ /* 0x040fe400078e020d */
[----:B------:R-:W-:-:S04]  /*1480*/  IMAD.WIDE.U32 R12, R12, R0, RZ ;  /* 0x000000000c0c7225 */ /* 0x000fc800078e00ff */
[----:B------:R-:W-:-:S04]  /*1490*/  IMAD.WIDE.U32 R16, R24, UR28, RZ ;  /* 0x0000001c18107c25 */ /* 0x000fc8000f8e00ff */
[----:B------:R-:W-:Y:S01]  /*14a0*/  IMAD R21, R24, UR29, R21 ;  /* 0x0000001d18157c24 */ /* 0x000fe2000f8e0215 */
[----:B-----5:R-:W-:Y:S01]  /*14b0*/  DADD R26, -R6, 1 ;  /* 0x3ff00000061a7429 */ /* 0x020fe20000000100 */
[----:B------:R-:W-:-:S03]  /*14c0*/  IMAD.IADD R25, R13, 0x1, R20 ;  /* 0x000000010d197824 */ /* 0x000fc600078e0214 */
[----:B------:R-:W-:Y:S01]  /*14d0*/  IADD3 R13, R17, R21, RZ ;  /* 0x00000015110d7210 */ /* 0x000fe20007ffe0ff */
[----:B--2---:R-:W-:Y:S02]  /*14e0*/  DMUL R20, R28, R8 ;  /* 0x000000081c147228 */ /* 0x004fe40000000000 */
[----:B------:R-:W-:Y:S02]  /*14f0*/  DADD R28, -R6, 1 ;  /* 0x3ff00000061c7429 */ /* 0x000fe40000000100 */
[C---:B------:R-:W-:Y:S02]  /*1500*/  DMUL R26, R8.reuse, R26 ;  /* 0x0000001a081a7228 */ /* 0x040fe40000000000 */
[----:B------:R-:W-:-:S04]  /*1510*/  DMUL R8, R8, R6 ;  /* 0x0000000608087228 */ /* 0x000fc80000000000 */
[----:B------:R-:W-:-:S07]  /*1520*/  DMUL R20, R20, R28 ;  /* 0x0000001c14147228 */ /* 0x000fce0000000000 */
[----:B------:R-:W-:Y:S04]  /*1530*/  STL.64 [R1+0x8], R20 ;  /* 0x0000081401007387 */ /* 0x000fe80000100a00 */
[----:B------:R0:W-:Y:S04]  /*1540*/  STL.64 [R1], R8 ;  /* 0x0000000801007387 */ /* 0x0001e80000100a00 */
[----:B0-----:R-:W2:Y:S01]  /*1550*/  LDL.LU.64 R8, [R1+0x8] ;  /* 0x0000080001087983 */ /* 0x001ea20000300a00 */
[----:B------:R-:W-:Y:S01]  /*1560*/  DMUL R26, R26, R22 ;  /* 0x000000161a1a7228 */ /* 0x000fe20000000000 */
[----:B------:R-:W-:Y:S01]  /*1570*/  IMAD.WIDE.U32 R14, R12, 0x3, R14 ;  /* 0x000000030c0e7825 */ /* 0x000fe200078e000e */
[----:B------:R-:W-:Y:S01]  /*1580*/  LEA R12, P0, R16, UR30, 0x3 ;  /* 0x0000001e100c7c11 */ /* 0x000fe2000f8018ff */
[----:B------:R-:W-:-:S02]  /*1590*/  DADD R22, -R10, 1 ;  /* 0x3ff000000a167429 */ /* 0x000fc40000000100 */
[----:B------:R-:W-:-:S03]  /*15a0*/  IMAD R17, R25, 0x3, RZ ;  /* 0x0000000319117824 */ /* 0x000fc600078e02ff */
[----:B------:R-:W-:Y:S01]  /*15b0*/  DMUL R18, R26, R18 ;  /* 0x000000121a127228 */ /* 0x000fe20000000000 */
[----:B------:R-:W-:Y:S01]  /*15c0*/  IMAD.IADD R15, R15, 0x1, R17 ;  /* 0x000000010f0f7824 */ /* 0x000fe200078e0211 */
[----:B------:R-:W-:Y:S01]  /*15d0*/  LEA.HI.X R13, R16, UR31, R13, 0x3, P0 ;  /* 0x0000001f100d7c11 */ /* 0x000fe200080f1c0d */
[----:B------:R-:W-:Y:S02]  /*15e0*/  IMAD R16, R0, UR13, RZ ;  /* 0x0000000d00107c24 */ /* 0x000fe4000f8e02ff */
[----:B------:R-:W-:Y:S02]  /*15f0*/  IMAD R17, R15, UR12, RZ ;  /* 0x0000000c0f117c24 */ /* 0x000fe4000f8e02ff */
[----:B------:R-:W-:Y:S01]  /*1600*/  IMAD R16, R2, UR12, R16 ;  /* 0x0000000c02107c24 */ /* 0x000fe2000f8e0210 */
[----:B------:R-:W-:Y:S01]  /*1610*/  DMUL R22, R18, R22 ;  /* 0x0000001612167228 */ /* 0x000fe20000000000 */
[----:B------:R-:W-:-:S04]  /*1620*/  IMAD.WIDE.U32 R20, R14, UR12, RZ ;  /* 0x0000000c0e147c25 */ /* 0x000fc8000f8e00ff */
[----:B------:R-:W-:-:S04]  /*1630*/  IMAD.WIDE.U32 R18, R0, UR12, RZ ;  /* 0x0000000c00127c25 */ /* 0x000fc8000f8e00ff */
[----:B------:R-:W-:Y:S02]  /*1640*/  IMAD R17, R14, UR13, R17 ;  /* 0x0000000d0e117c24 */ /* 0x000fe4000f8e0211 */
[----:B------:R-:W-:Y:S01]  /*1650*/  IMAD R15, R15, UR24, RZ ;  /* 0x000000180f0f7c24 */ /* 0x000fe2000f8e02ff */
[----:B------:R-:W-:Y:S01]  /*1660*/  IADD3 R25, R19, R16, RZ ;  /* 0x0000001013197210 */ /* 0x000fe20007ffe0ff */
[----:B------:R-:W-:Y:S01]  /*1670*/  IMAD.IADD R17, R21, 0x1, R17 ;  /* 0x0000000115117824 */ /* 0x000fe200078e0211 */
[----:B------:R-:W-:Y:S01]  /*1680*/  LEA R16, P0, R20, UR22, 0x3 ;  /* 0x0000001614107c11 */ /* 0x000fe2000f8018ff */
[C---:B------:R-:W-:Y:S02]  /*1690*/  IMAD R19, R14.reuse, UR25, R15 ;  /* 0x000000190e137c24 */ /* 0x040fe4000f8e020f */
[----:B------:R-:W-:Y:S01]  /*16a0*/  IMAD.WIDE.U32 R14, R14, UR24, RZ ;  /* 0x000000180e0e7c25 */ /* 0x000fe2000f8e00ff */
[----:B------:R-:W-:Y:S02]  /*16b0*/  SHF.L.U32 R28, R18, 0x3, RZ ;  /* 0x00000003121c7819 */ /* 0x000fe400000006ff */
[----:B------:R-:W-:Y:S01]  /*16c0*/  LEA.HI.X R17, R20, UR23, R17, 0x3, P0 ;  /* 0x0000001714117c11 */ /* 0x000fe200080f1c11 */
[----:B------:R-:W-:Y:S01]  /*16d0*/  IMAD.IADD R15, R15, 0x1, R19 ;  /* 0x000000010f0f7824 */ /* 0x000fe200078e0213 */
[----:B------:R-:W-:Y:S01]  /*16e0*/  SHF.L.U64.HI R25, R18, 0x3, R25 ;  /* 0x0000000312197819 */ /* 0x000fe20000010219 */
[----:B------:R-:W-:Y:S01]  /*16f0*/  DMUL R20, R10, R22 ;  /* 0x000000160a147228 */ /* 0x000fe20000000000 */
[----:B------:R-:W-:-:S02]  /*1700*/  LEA R18, P1, R14, UR26, 0x3 ;  /* 0x0000001a0e127c11 */ /* 0x000fc4000f8218ff */
[-C--:B------:R-:W-:Y:S02]  /*1710*/  IADD3 R22, P0, R16, R28.reuse, RZ ;  /* 0x0000001c10167210 */ /* 0x080fe40007f1e0ff */
[----:B------:R-:W-:Y:S02]  /*1720*/  LEA.HI.X R19, R14, UR27, R15, 0x3, P1 ;  /* 0x0000001b0e137c11 */ /* 0x000fe400088f1c0f */
[----:B------:R-:W-:Y:S01]  /*1730*/  IADD3.X R23, R17, R25, RZ, P0, !PT ;  /* 0x0000001911177210 */ /* 0x000fe200007fe4ff */
[----:B------:R0:W-:Y:S01]  /*1740*/  STG.E.64 desc[UR8][R16.64], R20 ;  /* 0x0000001410007986 */ /* 0x0001e2000c101b08 */
[----:B--2---:R-:W-:Y:S01]  /*1750*/  DMUL R8, R6, R8 ;  /* 0x0000000806087228 */ /* 0x004fe20000000000 */
[----:B------:R-:W-:Y:S02]  /*1760*/  IADD3 R6, P1, R22, R28, RZ ;  /* 0x0000001c16067210 */ /* 0x000fe40007f3e0ff */
[----:B------:R-:W2:Y:S04]  /*1770*/  LDL.LU.64 R28, [R1] ;  /* 0x00000000011c7983 */ /* 0x000ea80000300a00 */
[----:B0-----:R-:W3:Y:S01]  /*1780*/  LDL R17, [R1+0x18] ;  /* 0x0000180001117983 */ /* 0x001ee20000100800 */
[----:B------:R-:W-:-:S03]  /*1790*/  IMAD.X R7, R23, 0x1, R25, P1 ;  /* 0x0000000117077824 */ /* 0x000fc600008e0619 */
[----:B------:R-:W4:Y:S01]  /*17a0*/  LDL R25, [R1+0x1c] ;  /* 0x00001c0001197983 */ /* 0x000f220000100800 */
[----:B------:R-:W-:-:S03]  /*17b0*/  DMUL R10, R26, R10 ;  /* 0x0000000a1a0a7228 */ /* 0x000fc60000000000 */
[----:B------:R0:W-:Y:S04]  /*17c0*/  STG.E.64 desc[UR8][R22.64], R8 ;  /* 0x0000000816007986 */ /* 0x0001e8000c101b08 */
[----:B------:R0:W-:Y:S04]  /*17d0*/  STG.E.64 desc[UR8][R6.64], R26 ;  /* 0x0000001a06007986 */ /* 0x0001e8000c101b08 */
[----:B------:R0:W-:Y:S01]  /*17e0*/  STG.E.64 desc[UR8][R18.64], R20 ;  /* 0x0000001412007986 */ /* 0x0001e2000c101b08 */
[----:B------:R-:W-:Y:S01]  /*17f0*/  BSSY B1, `(.L_x_234) ;  /* 0x0000032000017945 */ /* 0x000fe20003800000 */
[----:B---3--:R-:W-:-:S04]  /*1800*/  IADD3 R14, P0, R18, R17, RZ ;  /* 0x00000011120e7210 */ /* 0x008fc80007f1e0ff */
[----:B------:R-:W-:Y:S02]  /*1810*/  IADD3 R16, P1, R14, R17, RZ ;  /* 0x000000110e107210 */ /* 0x000fe40007f3e0ff */
[----:B----4-:R-:W-:Y:S02]  /*1820*/  IADD3.X R15, R19, R25, RZ, P0, !PT ;  /* 0x00000019130f7210 */ /* 0x010fe400007fe4ff */
[----:B------:R-:W-:-:S03]  /*1830*/  IADD3 R24, P0, R24, UR4, RZ ;  /* 0x0000000418187c10 */ /* 0x000fc6000ff1e0ff */
[----:B------:R-:W-:Y:S01]  /*1840*/  IMAD.X R17, R15, 0x1, R25, P1 ;  /* 0x000000010f117824 */ /* 0x000fe200008e0619 */
[----:B------:R-:W-:Y:S01]  /*1850*/  IADD3.X R25, RZ, R5, RZ, P0, !PT ;  /* 0x00000005ff197210 */ /* 0x000fe200007fe4ff */
[----:B------:R0:W-:Y:S04]  /*1860*/  STG.E.64 desc[UR8][R14.64], R8 ;  /* 0x000000080e007986 */ /* 0x0001e8000c101b08 */
[----:B------:R0:W-:Y:S01]  /*1870*/  STG.E.64 desc[UR8][R16.64], R10 ;  /* 0x0000000a10007986 */ /* 0x0001e2000c101b08 */
[----:B------:R-:W-:-:S03]  /*1880*/  LOP3.LUT R5, R25, R2, RZ, 0xfc, !PT ;  /* 0x0000000219057212 */ /* 0x000fc600078efcff */
[----:B--2---:R0:W-:Y:S01]  /*1890*/  STG.E.64 desc[UR8][R12.64], R28 ;  /* 0x0000001c0c007986 */ /* 0x0041e2000c101b08 */
[----:B------:R-:W-:-:S13]  /*18a0*/  ISETP.NE.U32.AND P0, PT, R5, RZ, PT ;  /* 0x000000ff0500720c */ /* 0x000fda0003f05070 */
[----:B0-----:R-:W-:Y:S05]  /*18b0*/  @!P0 BRA `(.L_x_235) ;  /* 0x00000000003c8947 */ /* 0x001fea0003800000 */
[----:B------:R-:W-:Y:S01]  /*18c0*/  IMAD.MOV.U32 R11, RZ, RZ, R24 ;  /* 0x000000ffff0b7224 */ /* 0x000fe200078e0018 */
[----:B------:R-:W-:Y:S02]  /*18d0*/  MOV R5, R25 ;  /* 0x0000001900057202 */ /* 0x000fe40000000f00 */
[----:B------:R-:W-:-:S07]  /*18e0*/  MOV R10, 0x1900 ;  /* 0x00001900000a7802 */ /* 0x000fce0000000f00 */
[----:B------:R-:W-:Y:S05]  /*18f0*/  CALL.REL.NOINC `($__internal_8_$__cuda_sm20_div_s64) ;  /* 0x00000008001c7944 */ /* 0x000fea0003c00000 */
[-C--:B------:R-:W-:Y:S01]  /*1900*/  IADD3 R5, P0, RZ, -R12.reuse, RZ ;  /* 0x8000000cff057210 */ /* 0x080fe20007f1e0ff */
[----:B------:R-:W-:Y:S01]  /*1910*/  IMAD.U32 R0, RZ, RZ, UR34 ;  /* 0x00000022ff007e24 */ /* 0x000fe2000f8e00ff */
[----:B------:R-:W-:Y:S01]  /*1920*/  MOV R10, R12 ;  /* 0x0000000c000a7202 */ /* 0x000fe20000000f00 */
[----:B------:R-:W-:Y:S01]  /*1930*/  IMAD.U32 R2, RZ, RZ, UR35 ;  /* 0x00000023ff027e24 */ /* 0x000fe2000f8e00ff */
[----:B------:R-:W-:-:S05]  /*1940*/  IADD3.X R7, RZ, ~R11, RZ, P0, !PT ;  /* 0x8000000bff077210 */ /* 0x000fca00007fe4ff */
[-C--:B------:R-:W-:Y:S02]  /*1950*/  IMAD R8, R7, R0.reuse, RZ ;  /* 0x0000000007087224 */ /* 0x080fe400078e02ff */
[----:B------:R-:W-:-:S04]  /*1960*/  IMAD.WIDE.U32 R6, R5, R0, R24 ;  /* 0x0000000005067225 */ /* 0x000fc800078e0018 */
[----:B------:R-:W-:Y:S01]  /*1970*/  IMAD R5, R5, R2, R8 ;  /* 0x0000000205057224 */ /* 0x000fe200078e0208 */
[----:B------:R-:W-:-:S03]  /*1980*/  MOV R8, R6 ;  /* 0x0000000600087202 */ /* 0x000fc60000000f00 */
[----:B------:R-:W-:Y:S01]  /*1990*/  IMAD.IADD R9, R5, 0x1, R7 ;  /* 0x0000000105097824 */ /* 0x000fe200078e0207 */
[----:B------:R-:W-:Y:S06]  /*19a0*/  BRA `(.L_x_236) ;  /* 0x0000000000587947 */ /* 0x000fec0003800000 */
.L_x_235:
[----:B------:R-:W0:Y:S01]  /*19b0*/  I2F.U32.RP R8, R0 ;  /* 0x0000000000087306 */ /* 0x000e220000209000 */
[----:B------:R-:W-:Y:S01]  /*19c0*/  ISETP.NE.U32.AND P2, PT, R0, RZ, PT ;  /* 0x000000ff0000720c */ /* 0x000fe20003f45070 */
[----:B------:R-:W-:Y:S01]  /*19d0*/  IMAD.MOV.U32 R9, RZ, RZ, RZ ;  /* 0x000000ffff097224 */ /* 0x000fe200078e00ff */
[----:B------:R-:W-:-:S05]  /*19e0*/  MOV R11, RZ ;  /* 0x000000ff000b7202 */ /* 0x000fca0000000f00 */
        /* <DEDUP_REMOVED lines=18> */
.L_x_236:
[----:B------:R-:W-:Y:S05]  /*1b10*/  BSYNC B1 ;  /* 0x0000000000017941 */ /* 0x000fea0003800000 */
.L_x_234:
[----:B------:R-:W2:Y:S04]  /*1b20*/  LDL R5, [R1+0x20] ;  /* 0x0000200001057983 */ /* 0x000ea80000100800 */
[----:B------:R-:W3:Y:S01]  /*1b30*/  LDL.64 R6, [R1+0x10] ;  /* 0x0000100001067983 */ /* 0x000ee20000100a00 */
[----:B------:R-:W-:-:S03]  /*1b40*/  IMAD.WIDE.U32 R20, R24, UR18, RZ ;  /* 0x0000001218147c25 */ /* 0x000fc6000f8e00ff */
[----:B------:R-:W4:Y:S04]  /*1b50*/  LDL.LU R29, [R1+0x18] ;  /* 0x00001800011d7983 */ /* 0x000f280000300800 */
[----:B------:R-:W5:Y:S01]  /*1b60*/  LDL.LU R28, [R1+0x1c] ;  /* 0x00001c00011c7983 */ /* 0x000f620000300800 */
[----:B--2---:R-:W-:-:S04]  /*1b70*/  IMAD R5, R5, R10, RZ ;  /* 0x0000000a05057224 */ /* 0x004fc800078e02ff */
[-C--:B---3--:R-:W-:Y:S02]  /*1b80*/  IMAD R5, R11, R6.reuse, R5 ;  /* 0x000000060b057224 */ /* 0x088fe400078e0205 */
[----:B------:R-:W-:-:S04]  /*1b90*/  IMAD.WIDE.U32 R6, R10, R6, R8 ;  /* 0x000000060a067225 */ /* 0x000fc800078e0008 */
[----:B------:R-:W-:-:S04]  /*1ba0*/  IMAD.IADD R5, R7, 0x1, R5 ;  /* 0x0000000107057824 */ /* 0x000fc800078e0205 */
[----:B------:R-:W-:Y:S02]  /*1bb0*/  IMAD R5, R5, UR14, RZ ;  /* 0x0000000e05057c24 */ /* 0x000fe4000f8e02ff */
[----:B------:R-:W-:-:S04]  /*1bc0*/  IMAD.WIDE.U32 R12, R6, UR14, RZ ;  /* 0x0000000e060c7c25 */ /* 0x000fc8000f8e00ff */
[----:B------:R-:W-:Y:S01]  /*1bd0*/  IMAD R5, R6, UR15, R5 ;  /* 0x0000000f06057c24 */ /* 0x000fe2000f8e0205 */
[----:B------:R-:W-:-:S04]  /*1be0*/  LEA R14, P0, R12, UR16, 0x3 ;  /* 0x000000100c0e7c11 */ /* 0x000fc8000f8018ff */
[----:B------:R-:W-:Y:S01]  /*1bf0*/  IADD3 R5, R13, R5, RZ ;  /* 0x000000050d057210 */ /* 0x000fe20007ffe0ff */
[----:B------:R-:W-:Y:S01]  /*1c00*/  IMAD R7, R25, UR18, RZ ;  /* 0x0000001219077c24 */ /* 0x000fe2000f8e02ff */
[-C--:B------:R-:W-:Y:S02]  /*1c10*/  IADD3 R6, P1, R14, R3.reuse, RZ ;  /* 0x000000030e067210 */ /* 0x080fe40007f3e0ff */
[----:B------:R-:W-:Y:S01]  /*1c20*/  LEA.HI.X R15, R12, UR17, R5, 0x3, P0 ;  /* 0x000000110c0f7c11 */ /* 0x000fe200080f1c05 */
[----:B------:R-:W-:Y:S01]  /*1c30*/  IMAD R5, R24, UR19, R7 ;  /* 0x0000001318057c24 */ /* 0x000fe2000f8e0207 */
[----:B------:R-:W-:-:S03]  /*1c40*/  IADD3 R18, P0, R6, R3, RZ ;  /* 0x0000000306127210 */ /* 0x000fc60007f1e0ff */
[--C-:B------:R-:W-:Y:S01]  /*1c50*/  IMAD.X R7, R15, 0x1, R4.reuse, P1 ;  /* 0x000000010f077824 */ /* 0x100fe200008e0604 */
[----:B------:R-:W-:Y:S01]  /*1c60*/  IADD3 R16, P1, R18, R3, RZ ;  /* 0x0000000312107210 */ /* 0x000fe20007f3e0ff */
[----:B------:R-:W2:Y:S02]  /*1c70*/  LDG.E.64 R14, desc[UR8][R14.64] ;  /* 0x000000080e0e7981 */ /* 0x000ea4000c1e1b00 */
[----:B------:R-:W-:Y:S01]  /*1c80*/  IMAD.X R19, R7, 0x1, R4, P0 ;  /* 0x0000000107137824 */ /* 0x000fe200000e0604 */
[C---:B------:R-:W-:Y:S01]  /*1c90*/  LEA R12, P2, R20.reuse, UR20, 0x3 ;  /* 0x00000014140c7c11 */ /* 0x040fe2000f8418ff */
[----:B------:R-:W3:Y:S01]  /*1ca0*/  LDG.E.64 R6, desc[UR8][R6.64] ;  /* 0x0000000806067981 */ /* 0x000ee2000c1e1b00 */
[----:B------:R-:W-:Y:S02]  /*1cb0*/  IADD3 R5, R21, R5, RZ ;  /* 0x0000000515057210 */ /* 0x000fe40007ffe0ff */
[----:B------:R-:W-:Y:S02]  /*1cc0*/  IADD3.X R17, R19, R4, RZ, P1, !PT ;  /* 0x0000000413117210 */ /* 0x000fe40000ffe4ff */
[----:B------:R-:W-:Y:S01]  /*1cd0*/  LEA.HI.X R13, R20, UR21, R5, 0x3, P2 ;  /* 0x00000015140d7c11 */ /* 0x000fe200090f1c05 */
[----:B------:R-:W4:Y:S04]  /*1ce0*/  LDG.E.64 R18, desc[UR8][R18.64] ;  /* 0x0000000812127981 */ /* 0x000f28000c1e1b00 */
[----:B------:R0:W4:Y:S04]  /*1cf0*/  LDG.E.64 R22, desc[UR8][R16.64] ;  /* 0x0000000810167981 */ /* 0x000128000c1e1b00 */
[----:B------:R-:W5:Y:S01]  /*1d00*/  LDG.E.64 R12, desc[UR8][R12.64] ;  /* 0x000000080c0c7981 */ /* 0x000f62000c1e1b00 */
[----:B0-----:R-:W-:-:S05]  /*1d10*/  IADD3 R16, P0, R16, R3, RZ ;  /* 0x0000000310107210 */ /* 0x001fca0007f1e0ff */
[----:B------:R-:W-:-:S05]  /*1d20*/  IMAD.X R17, R17, 0x1, R4, P0 ;  /* 0x0000000111117824 */ /* 0x000fca00000e0604 */
[----:B------:R3:W2:Y:S01]  /*1d30*/  LDG.E.64 R4, desc[UR8][R16.64] ;  /* 0x0000000810047981 */ /* 0x0006a2000c1e1b00 */
[----:B------:R-:W-:-:S04]  /*1d40*/  IMAD R3, R11, R0, RZ ;  /* 0x000000000b037224 */ /* 0x000fc800078e02ff */
[C---:B------:R-:W-:Y:S02]  /*1d50*/  IMAD R3, R10.reuse, R2, R3 ;  /* 0x000000020a037224 */ /* 0x040fe400078e0203 */
[----:B------:R-:W-:-:S05]  /*1d60*/  IMAD.WIDE.U32 R10, R10, R0, RZ ;  /* 0x000000000a0a7225 */ /* 0x000fca00078e00ff */
[----:B------:R-:W-:Y:S01]  /*1d70*/  IADD3 R3, R11, R3, RZ ;  /* 0x000000030b037210 */ /* 0x000fe20007ffe0ff */
[----:B------:R-:W-:-:S04]  /*1d80*/  IMAD.WIDE.U32 R8, R10, 0x3, R8 ;  /* 0x000000030a087825 */ /* 0x000fc800078e0008 */
[----:B------:R-:W-:Y:S02]  /*1d90*/  IMAD R3, R3, 0x3, RZ ;  /* 0x0000000303037824 */ /* 0x000fe400078e02ff */
[----:B------:R-:W-:-:S03]  /*1da0*/  IMAD.WIDE.U32 R10, R24, UR28, RZ ;  /* 0x0000001c180a7c25 */ /* 0x000fc6000f8e00ff */
[----:B------:R-:W-:-:S05]  /*1db0*/  IADD3 R3, R9, R3, RZ ;  /* 0x0000000309037210 */ /* 0x000fca0007ffe0ff */
[----:B------:R-:W-:-:S04]  /*1dc0*/  IMAD R9, R3, UR12, RZ ;  /* 0x0000000c03097c24 */ /* 0x000fc8000f8e02ff */
[----:B------:R-:W-:Y:S01]  /*1dd0*/  IMAD R9, R8, UR13, R9 ;  /* 0x0000000d08097c24 */ /* 0x000fe2000f8e0209 */
[----:B---3--:R-:W-:Y:S02]  /*1de0*/  DADD R16, -R6, 1 ;  /* 0x3ff0000006107429 */ /* 0x008fe40000000100 */
[----:B----4-:R-:W-:Y:S02]  /*1df0*/  DADD R22, R22, -R18 ;  /* 0x0000000016167229 */ /* 0x010fe40000000812 */
[----:B------:R-:W-:-:S04]  /*1e00*/  DFMA R18, -R18, R18, 1 ;  /* 0x3ff000001212742b */ /* 0x000fc80000000112 */
[----:B-----5:R-:W-:Y:S02]  /*1e10*/  DMUL R20, R12, R16 ;  /* 0x000000100c147228 */ /* 0x020fe40000000000 */
[----:B------:R-:W-:-:S06]  /*1e20*/  DMUL R22, R22, R12 ;  /* 0x0000000c16167228 */ /* 0x000fcc0000000000 */
[----:B------:R-:W-:Y:S01]  /*1e30*/  DMUL R20, R20, R18 ;  /* 0x0000001214147228 */ /* 0x000fe20000000000 */
[----:B------:R-:W-:Y:S01]  /*1e40*/  IMAD R18, R25, UR28, RZ ;  /* 0x0000001c19127c24 */ /* 0x000fe2000f8e02ff */
[----:B------:R-:W-:-:S03]  /*1e50*/  DMUL R26, R22, R16 ;  /* 0x00000010161a7228 */ /* 0x000fc60000000000 */
[----:B------:R-:W-:Y:S01]  /*1e60*/  IMAD R23, R24, UR29, R18 ;  /* 0x0000001d18177c24 */ /* 0x000fe2000f8e0212 */
[----:B--2---:R-:W-:Y:S02]  /*1e70*/  DADD R16, -R14, 1 ;  /* 0x3ff000000e107429 */ /* 0x004fe40000000100 */
[----:B------:R-:W-:Y:S01]  /*1e80*/  DMUL R18, R20, R4 ;  /* 0x0000000414127228 */ /* 0x000fe20000000000 */
[----:B------:R-:W-:Y:S01]  /*1e90*/  IMAD.IADD R5, R11, 0x1, R23 ;  /* 0x000000010b057824 */ /* 0x000fe200078e0217 */
[----:B------:R-:W-:Y:S01]  /*1ea0*/  LEA R4, P0, R10, UR30, 0x3 ;  /* 0x0000001e0a047c11 */ /* 0x000fe2000f8018ff */
[----:B------:R-:W-:-:S03]  /*1eb0*/  IMAD R22, R0, UR13, RZ ;  /* 0x0000000d00167c24 */ /* 0x000fc6000f8e02ff */
[----:B------:R-:W-:Y:S02]  /*1ec0*/  LEA.HI.X R5, R10, UR31, R5, 0x3, P0 ;  /* 0x0000001f0a057c11 */ /* 0x000fe400080f1c05 */
[----:B------:R-:W-:Y:S01]  /*1ed0*/  DMUL R10, R18, R16 ;  /* 0x00000010120a7228 */ /* 0x000fe20000000000 */
[----:B------:R-:W-:Y:S02]  /*1ee0*/  IMAD R2, R2, UR12, R22 ;  /* 0x0000000c02027c24 */ /* 0x000fe4000f8e0216 */
[----:B------:R-:W-:-:S04]  /*1ef0*/  IMAD.WIDE.U32 R18, R0, UR12, RZ ;  /* 0x0000000c00127c25 */ /* 0x000fc8000f8e00ff */
[----:B------:R-:W-:-:S04]  /*1f00*/  IMAD.WIDE.U32 R16, R8, UR12, RZ ;  /* 0x0000000c08107c25 */ /* 0x000fc8000f8e00ff */
[----:B------:R-:W-:Y:S02]  /*1f10*/  IMAD R0, R3, UR24, RZ ;  /* 0x0000001803007c24 */ /* 0x000fe4000f8e02ff */
[----:B------:R-:W-:Y:S01]  /*1f20*/  IMAD.IADD R2, R19, 0x1, R2 ;  /* 0x0000000113027824 */ /* 0x000fe200078e0202 */
[----:B------:R-:W-:Y:S01]  /*1f30*/  IADD3 R9, R17, R9, RZ ;  /* 0x0000000911097210 */ /* 0x000fe20007ffe0ff */
[C---:B------:R-:W-:Y:S02]  /*1f40*/  IMAD R0, R8.reuse, UR25, R0 ;  /* 0x0000001908007c24 */ /* 0x040fe4000f8e0200 */
[----:B------:R-:W-:Y:S01]  /*1f50*/  IMAD.WIDE.U32 R22, R8, UR24, RZ ;  /* 0x0000001808167c25 */ /* 0x000fe2000f8e00ff */
[----:B------:R-:W-:-:S03]  /*1f60*/  LEA R8, P0, R16, UR22, 0x3 ;  /* 0x0000001610087c11 */ /* 0x000fc6000f8018ff */
[C---:B------:R-:W-:Y:S01]  /*1f70*/  IMAD.SHL.U32 R3, R18.reuse, 0x8, RZ ;  /* 0x0000000812037824 */ /* 0x040fe200078e00ff */
[----:B------:R-:W-:Y:S01]  /*1f80*/  SHF.L.U64.HI R2, R18, 0x3, R2 ;  /* 0x0000000312027819 */ /* 0x000fe20000010202 */
[----:B------:R-:W-:Y:S01]  /*1f90*/  DMUL R18, R14, R10 ;  /* 0x0000000a0e127228 */ /* 0x000fe20000000000 */
[----:B------:R-:W-:Y:S02]  /*1fa0*/  LEA.HI.X R9, R16, UR23, R9, 0x3, P0 ;  /* 0x0000001710097c11 */ /* 0x000fe400080f1c09 */
[-C--:B------:R-:W-:Y:S02]  /*1fb0*/  IADD3 R10, P0, R8, R3.reuse, RZ ;  /* 0x00000003080a7210 */ /* 0x080fe40007f1e0ff */
[C---:B------:R-:W-:Y:S02]  /*1fc0*/  LEA R16, P1, R22.reuse, UR26, 0x3 ;  /* 0x0000001a16107c11 */ /* 0x040fe4000f8218ff */
[----:B------:R-:W-:Y:S01]  /*1fd0*/  IADD3 R0, R23, R0, RZ ;  /* 0x0000000017007210 */ /* 0x000fe20007ffe0ff */
[----:B------:R-:W-:Y:S01]  /*1fe0*/  IMAD.X R11, R9, 0x1, R2, P0 ;  /* 0x00000001090b7824 */ /* 0x000fe200000e0602 */
[----:B------:R0:W-:Y:S01]  /*1ff0*/  STG.E.64 desc[UR8][R8.64], R18 ;  /* 0x0000001208007986 */ /* 0x0001e2000c101b08 */
[----:B------:R-:W-:Y:S01]  /*2000*/  DMUL R12, R12, R6 ;  /* 0x000000060c0c7228 */ /* 0x000fe20000000000 */
[----:B------:R-:W-:Y:S01]  /*2010*/  LEA.HI.X R17, R22, UR27, R0, 0x3, P1 ;  /* 0x0000001b16117c11 */ /* 0x000fe200088f1c00 */
[----:B------:R-:W-:Y:S01]  /*2020*/  DMUL R26, R6, R26 ;  /* 0x0000001a061a7228 */ /* 0x000fe20000000000 */
[----:B------:R-:W-:Y:S01]  /*2030*/  IADD3 R6, P1, R10, R3, RZ ;  /* 0x000000030a067210 */ /* 0x000fe20007f3e0ff */
[----:B------:R-:W-:-:S03]  /*2040*/  DMUL R14, R20, R14 ;  /* 0x0000000e140e7228 */ /* 0x000fc60000000000 */
[----:B------:R-:W-:Y:S02]  /*2050*/  IADD3.X R7, R11, R2, RZ, P1, !PT ;  /* 0x000000020b077210 */ /* 0x000fe40000ffe4ff */
[----:B0-----:R-:W-:-:S04]  /*2060*/  IADD3 R8, P0, R16, R29, RZ ;  /* 0x0000001d10087210 */ /* 0x001fc80007f1e0ff */
[----:B------:R-:W-:Y:S01]  /*2070*/  IADD3 R2, P1, R8, R29, RZ ;  /* 0x0000001d08027210 */ /* 0x000fe20007f3e0ff */
[----:B------:R-:W-:Y:S01]  /*2080*/  IMAD.X R9, R17, 0x1, R28, P0 ;  /* 0x0000000111097824 */ /* 0x000fe200000e061c */
[----:B------:R-:W-:Y:S01]  /*2090*/  STG.E.64 desc[UR8][R10.64], R26 ;  /* 0x0000001a0a007986 */ /* 0x000fe2000c101b08 */
[----:B------:R-:W-:-:S03]  /*20a0*/  IADD3 R24, P0, R24, UR4, RZ ;  /* 0x0000000418187c10 */ /* 0x000fc6000ff1e0ff */
[----:B------:R-:W-:Y:S01]  /*20b0*/  IADD3.X R3, R9, R28, RZ, P1, !PT ;  /* 0x0000001c09037210 */ /* 0x000fe20000ffe4ff */
[----:B------:R-:W-:Y:S04]  /*20c0*/  STG.E.64 desc[UR8][R6.64], R20 ;  /* 0x0000001406007986 */ /* 0x000fe8000c101b08 */
[----:B------:R-:W-:Y:S04]  /*20d0*/  STG.E.64 desc[UR8][R16.64], R18 ;  /* 0x0000001210007986 */ /* 0x000fe8000c101b08 */
[----:B------:R-:W-:Y:S04]  /*20e0*/  STG.E.64 desc[UR8][R8.64], R26 ;  /* 0x0000001a08007986 */ /* 0x000fe8000c101b08 */
[----:B------:R-:W-:Y:S04]  /*20f0*/  STG.E.64 desc[UR8][R2.64], R14 ;  /* 0x0000000e02007986 */ /* 0x000fe8000c101b08 */
[----:B------:R0:W-:Y:S02]  /*2100*/  STG.E.64 desc[UR8][R4.64], R12 ;  /* 0x0000000c04007986 */ /* 0x0001e4000c101b08 */
[----:B0-----:R-:W-:Y:S01]  /*2110*/  IMAD.X R5, RZ, RZ, R25, P0 ;  /* 0x000000ffff057224 */ /* 0x001fe200000e0619 */
[----:B------:R-:W-:-:S04]  /*2120*/  ISETP.GE.U32.AND P0, PT, R24, UR32, PT ;  /* 0x0000002018007c0c */ /* 0x000fc8000bf06070 */
[----:B------:R-:W-:-:S13]  /*2130*/  ISETP.GE.AND.EX P0, PT, R5, UR33, PT, P0 ;  /* 0x0000002105007c0c */ /* 0x000fda000bf06300 */
[----:B------:R-:W-:Y:S05]  /*2140*/  @!P0 BRA `(.L_x_237) ;  /* 0xffffffec00508947 */ /* 0x000fea000383ffff */
[----:B------:R-:W-:Y:S05]  /*2150*/  BSYNC B0 ;  /* 0x0000000000007941 */ /* 0x000fea0003800000 */
.L_x_230:
[----:B------:R-:W-:Y:S05]  /*2160*/  EXIT ;  /* 0x000000000000794d */ /* 0x000fea0003800000 */
        .weak           $__internal_8_$__cuda_sm20_div_s64
        .type           $__internal_8_$__cuda_sm20_div_s64,@function
        .size           $__internal_8_$__cuda_sm20_div_s64,($__internal_9_$__cuda_sm20_div_u64 - $__internal_8_$__cuda_sm20_div_s64)
$__internal_8_$__cuda_sm20_div_s64:
        /* <DEDUP_REMOVED lines=19> */
[----:B------:R-:W-:-:S04]  /*22a0*/  IMAD.HI.U32 R8, P1, R7, R13, R8 ;  /* 0x0000000d07087227 */ /* 0x000fc80007820008 */
[----:B------:R-:W-:Y:S01]  /*22b0*/  IMAD.HI.U32 R13, R7, R15, RZ ;  /* 0x0000000f070d7227 */ /* 0x000fe200078e00ff */
[----:B------:R-:W-:-:S03]  /*22c0*/  IADD3 R9, P2, R17, R8, RZ ;  /* 0x0000000811097210 */ /* 0x000fc60007f5e0ff */
[----:B------:R-:W-:Y:S02]  /*22d0*/  IMAD.X R13, R13, 0x1, R7, P0 ;  /* 0x000000010d0d7824 */ /* 0x000fe400000e0607 */
        /* <DEDUP_REMOVED lines=9> */
[----:B------:R-:W-:Y:S01]  /*2370*/  IMAD.HI.U32 R8, P1, R13, R7, R8 ;  /* 0x000000070d087227 */ /* 0x000fe20007820008 */
[----:B------:R-:W-:-:S03]  /*2380*/  SEL R9, R6, R11, !P3 ;  /* 0x0000000b06097207 */ /* 0x000fc60005800000 */
[CC--:B------:R-:W-:Y:S02]  /*2390*/  IMAD R7, R13.reuse, R12.reuse, RZ ;  /* 0x0000000c0d077224 */ /* 0x0c0fe400078e02ff */
[----:B------:R-:W-:-:S03]  /*23a0*/  IMAD.HI.U32 R6, R13, R12, RZ ;  /* 0x0000000c0d067227 */ /* 0x000fc600078e00ff */
[----:B------:R-:W-:Y:S01]  /*23b0*/  IADD3 R8, P2, R7, R8, RZ ;  /* 0x0000000807087210 */ /* 0x000fe20007f5e0ff */
[----:B------:R-:W-:Y:S01]  /*23c0*/  IMAD.X R12, RZ, RZ, ~R5, P4 ;  /* 0x000000ffff0c7224 */ /* 0x000fe200020e0e05 */
[----:B------:R-:W-:Y:S01]  /*23d0*/  IADD3.X R13, R6, R13, RZ, P0, !PT ;  /* 0x0000000d060d7210 */ /* 0x000fe200007fe4ff */
[----:B------:R-:W-:Y:S02]  /*23e0*/  IMAD.MOV.U32 R7, RZ, RZ, RZ ;  /* 0x000000ffff077224 */ /* 0x000fe400078e00ff */
[----:B------:R-:W-:Y:S01]  /*23f0*/  IMAD.HI.U32 R6, R8, R9, RZ ;  /* 0x0000000908067227 */ /* 0x000fe200078e00ff */
[----:B------:R-:W-:Y:S02]  /*2400*/  SEL R11, R12, R5, !P3 ;  /* 0x000000050c0b7207 */ /* 0x000fe40005800000 */
[----:B------:R-:W-:-:S03]  /*2410*/  IADD3.X R12, RZ, RZ, R13, P2, P1 ;  /* 0x000000ffff0c7210 */ /* 0x000fc600017e240d */
[----:B------:R-:W-:-:S04]  /*2420*/  IMAD.WIDE.U32 R6, R8, R11, R6 ;  /* 0x0000000b08067225 */ /* 0x000fc800078e0006 */
[C---:B------:R-:W-:Y:S02]  /*2430*/  IMAD R13, R12.reuse, R11, RZ ;  /* 0x0000000b0c0d7224 */ /* 0x040fe400078e02ff */
[----:B------:R-:W-:-:S04]  /*2440*/  IMAD.HI.U32 R6, P0, R12, R9, R6 ;  /* 0x000000090c067227 */ /* 0x000fc80007800006 */
[----:B------:R-:W-:Y:S01]  /*2450*/  IMAD.HI.U32 R8, R12, R11, RZ ;  /* 0x0000000b0c087227 */ /* 0x000fe200078e00ff */
[----:B------:R-:W-:-:S04]  /*2460*/  IADD3 R13, P1, R13, R6, RZ ;  /* 0x000000060d0d7210 */ /* 0x000fc80007f3e0ff */
[----:B------:R-:W-:Y:S01]  /*2470*/  IADD3.X R8, R8, RZ, RZ, P0, !PT ;  /* 0x000000ff08087210 */ /* 0x000fe200007fe4ff */
[----:B------:R-:W-:-:S04]  /*2480*/  IMAD.WIDE.U32 R6, R13, UR6, RZ ;  /* 0x000000060d067c25 */ /* 0x000fc8000f8e00ff */
[----:B------:R-:W-:Y:S01]  /*2490*/  IMAD.X R8, RZ, RZ, R8, P1 ;  /* 0x000000ffff087224 */ /* 0x000fe200008e0608 */
[----:B------:R-:W-:Y:S01]  /*24a0*/  IADD3 R12, P1, -R6, R9, RZ ;  /* 0x00000009060c7210 */ /* 0x000fe20007f3e1ff */
[----:B------:R-:W-:-:S03]  /*24b0*/  IMAD R7, R13, UR7, R7 ;  /* 0x000000070d077c24 */ /* 0x000fc6000f8e0207 */
[----:B------:R-:W-:Y:S01]  /*24c0*/  ISETP.GE.U32.AND P0, PT, R12, UR6, PT ;  /* 0x000000060c007c0c */ /* 0x000fe2000bf06070 */
[----:B------:R-:W-:-:S05]  /*24d0*/  IMAD R6, R8, UR6, R7 ;  /* 0x0000000608067c24 */ /* 0x000fca000f8e0207 */
        /* <DEDUP_REMOVED lines=22> */
[----:B------:R-:W-:Y:S01]  /*2640*/  IMAD.MOV.U32 R7, RZ, RZ, 0x0 ;  /* 0x00000000ff077424 */ /* 0x000fe200078e00ff */
[----:B------:R-:W-:-:S02]  /*2650*/  ISETP.NE.AND.EX P0, PT, RZ, UR11, PT, P0 ;  /* 0x0000000bff007c0c */ /* 0x000fc4000bf05300 */
[----:B------:R-:W-:Y:S02]  /*2660*/  SEL R11, R6, R11, !P1 ;  /* 0x0000000b060b7207 */ /* 0x000fe40004800000 */
[----:B------:R-:W-:Y:S02]  /*2670*/  MOV R6, R10 ;  /* 0x0000000a00067202 */ /* 0x000fe40000000f00 */
[----:B------:R-:W-:Y:S02]  /*2680*/  SEL R12, R12, 0xffffffff, P0 ;  /* 0xffffffff0c0c7807 */ /* 0x000fe40000000000 */
[----:B------:R-:W-:Y:S01]  /*2690*/  SEL R11, R11, 0xffffffff, P0 ;  /* 0xffffffff0b0b7807 */ /* 0x000fe20000000000 */
[----:B------:R-:W-:Y:S06]  /*26a0*/  RET.REL.NODEC R6 `(_ZN2at6native38_GLOBAL__N__9a469cfd_6_RNN_cu_eca79a6d6kernel17gru_cell_backwardIddlLi1EEEvNS_4cuda6detail10TensorInfoIT_T1_EES9_S9_S9_S9_S8_S8_) ;  /* 0xffffffd806547950 */ /* 0x000fec0003c3ffff */
        .weak           $__internal_9_$__cuda_sm20_div_u64
        .type           $__internal_9_$__cuda_sm20_div_u64,@function
        .size           $__internal_9_$__cuda_sm20_div_u64,(.L_x_1265 - $__internal_9_$__cuda_sm20_div_u64)
$__internal_9_$__cuda_sm20_div_u64:
[----:B------:R-:W-:Y:S02]  /*26b0*/  UMOV UR5, URZ ;  /* 0x0000003f00057c82 */ /* 0x000fe40008000000 */
[----:B------:R-:W0:Y:S08]  /*26c0*/  I2F.U64.RP R3, UR4 ;  /* 0x0000000400037d12 */ /* 0x000e300008309000 */
[----:B0-----:R-:W0:Y:S02]  /*26d0*/  MUFU.RCP R3, R3 ;  /* 0x0000000300037308 */ /* 0x001e240000001000 */
[----:B0-----:R-:W-:-:S06]  /*26e0*/  IADD3 R6, R3, 0x1ffffffe, RZ ;  /* 0x1ffffffe03067810 */ /* 0x001fcc0007ffe0ff */
[----:B------:R-:W0:Y:S02]  /*26f0*/  F2I.U64.TRUNC R6, R6 ;  /* 0x0000000600067311 */ /* 0x000e24000020d800 */
[----:B0-----:R-:W-:-:S04]  /*2700*/  IMAD.WIDE.U32 R8, R6, UR4, RZ ;  /* 0x0000000406087c25 */ /* 0x001fc8000f8e00ff */
[----:B------:R-:W-:Y:S01]  /*2710*/  IMAD R9, R7, UR4, R9 ;  /* 0x0000000407097c24 */ /* 0x000fe2000f8e0209 */
[----:B------:R-:W-:-:S05]  /*2720*/  IADD3 R11, P0, RZ, -R8, RZ ;  /* 0x80000008ff0b7210 */ /* 0x000fca0007f1e0ff */
        /* <DEDUP_REMOVED lines=10> */
[----:B------:R-:W-:-:S03]  /*27d0*/  IMAD.WIDE.U32 R6, R9, UR4, RZ ;  /* 0x0000000409067c25 */ /* 0x000fc6000f8e00ff */
[----:B------:R-:W-:Y:S01]  /*27e0*/  IADD3 R11, P0, RZ, -R6, RZ ;  /* 0x80000006ff0b7210 */ /* 0x000fe20007f1e0ff */
[----:B------:R-:W-:Y:S01]  /*27f0*/  IMAD R6, R3, UR4, R7 ;  /* 0x0000000403067c24 */ /* 0x000fe2000f8e0207 */
[----:B------:R-:W-:-:S03]  /*2800*/  HFMA2.MMA R7, -RZ, RZ, 0, 0 ;  /* 0x00000000ff077435 */ /* 0x000fc600000001ff */
[----:B------:R-:W-:Y:S01]  /*2810*/  IMAD.HI.U32 R8, R9, R11, RZ ;  /* 0x0000000b09087227 */ /* 0x000fe200078e00ff */
        /* <DEDUP_REMOVED lines=17> */
[----:B------:R-:W-:-:S03]  /*2930*/  IADD3 R9, P0, -R6, R0, RZ ;  /* 0x0000000006097210 */ /* 0x000fc60007f1e1ff */
[----:B------:R-:W-:Y:S01]  /*2940*/  IMAD R3, R3, UR4, R7 ;  /* 0x0000000403037c24 */ /* 0x000fe2000f8e0207 */
[----:B------:R-:W-:-:S04]  /*2950*/  IADD3 R6, P1, R9, -UR4, RZ ;  /* 0x8000000409067c10 */ /* 0x000fc8000ff3e0ff */
[----:B------:R-:W-:Y:S02]  /*2960*/  IADD3.X R10, ~R3, R2, RZ, P0, !PT ;  /* 0x00000002030a7210 */ /* 0x000fe400007fe5ff */
[----:B------:R-:W-:Y:S02]  /*2970*/  ISETP.GE.U32.AND P0, PT, R9, UR4, PT ;  /* 0x0000000409007c0c */ /* 0x000fe4000bf06070 */
[C---:B------:R-:W-:Y:S02]  /*2980*/  IADD3.X R7, R10.reuse, -0x1, RZ, P1, !PT ;  /* 0xffffffff0a077810 */ /* 0x040fe40000ffe4ff */
[----:B------:R-:W-:Y:S02]  /*2990*/  ISETP.GE.U32.AND.EX P0, PT, R10, RZ, PT, P0 ;  /* 0x000000ff0a00720c */ /* 0x000fe40003f06100 */
[----:B------:R-:W-:Y:S02]  /*29a0*/  IADD3 R3, R8, 0x1, RZ ;  /* 0x0000000108037810 */ /* 0x000fe40007ffe0ff */
[----:B------:R-:W-:-:S02]  /*29b0*/  SEL R6, R6, R9, P0 ;  /* 0x0000000906067207 */ /* 0x000fc40000000000 */
[----:B------:R-:W-:Y:S02]  /*29c0*/  SEL R7, R7, R10, P0 ;  /* 0x0000000a07077207 */ /* 0x000fe40000000000 */
[----:B------:R-:W-:Y:S02]  /*29d0*/  SEL R8, R3, R8, P0 ;  /* 0x0000000803087207 */ /* 0x000fe40000000000 */
[----:B------:R-:W-:Y:S02]  /*29e0*/  ISETP.GE.U32.AND P0, PT, R6, UR4, PT ;  /* 0x0000000406007c0c */ /* 0x000fe4000bf06070 */
[----:B------:R-:W-:Y:S01]  /*29f0*/  ISETP.NE.U32.AND P1, PT, RZ, UR4, PT ;  /* 0x00000004ff007c0c */ /* 0x000fe2000bf25070 */
[----:B------:R-:W-:Y:S01]  /*2a00*/  VIADD R3, R8, 0x1 ;  /* 0x0000000108037836 */ /* 0x000fe20000000000 */
[----:B------:R-:W-:Y:S01]  /*2a10*/  ISETP.GE.U32.AND.EX P0, PT, R7, RZ, PT, P0 ;  /* 0x000000ff0700720c */ /* 0x000fe20003f06100 */
[----:B------:R-:W-:Y:S01]  /*2a20*/  HFMA2.MMA R7, -RZ, RZ, 0, 0 ;  /* 0x00000000ff077435 */ /* 0x000fe200000001ff */
[----:B------:R-:W-:-:S02]  /*2a30*/  MOV R6, R4 ;  /* 0x0000000400067202 */ /* 0x000fc40000000f00 */
[----:B------:R-:W-:Y:S02]  /*2a40*/  ISETP.NE.AND.EX P1, PT, RZ, RZ, PT, P1 ;  /* 0x000000ffff00720c */ /* 0x000fe40003f25310 */
[----:B------:R-:W-:-:S04]  /*2a50*/  SEL R3, R3, R8, P0 ;  /* 0x0000000803037207 */ /* 0x000fc80000000000 */
[----:B------:R-:W-:Y:S01]  /*2a60*/  SEL R3, R3, 0xffffffff, P1 ;  /* 0xffffffff03037807 */ /* 0x000fe20000800000 */
[----:B------:R-:W-:Y:S06]  /*2a70*/  RET.REL.NODEC R6 `(_ZN2at6native38_GLOBAL__N__9a469cfd_6_RNN_cu_eca79a6d6kernel17gru_cell_backwardIddlLi1EEEvNS_4cuda6detail10TensorInfoIT_T1_EES9_S9_S9_S9_S8_S8_) ;  /* 0xffffffd406607950 */ /* 0x000fec0003c3ffff */
.L_x_238:
        /* <DEDUP_REMOVED lines=16> */
.L_x_1265:


//--------------------- .text._ZN2at6native38_GLOBAL__N__9a469cfd_6_RNN_cu_eca79a6d6kernel17gru_cell_backwardIddiLi2EEEvNS_4cuda6detail10TensorInfoIT_T1_EES9_S9_S9_S9_S8_S8_ --------------------------
	.section	.text._ZN2at6native38_GLOBAL__N__9a469cfd_6_RNN_cu_eca79a6d6kernel17gru_cell_backwardIddiLi2EEEvNS_4cuda6detail10TensorInfoIT_T1_EES9_S9_S9_S9_S8_S8_,"ax",@progbits
	.align	128
.text._ZN2at6native38_GLOBAL__N__9a469cfd_6_RNN_cu_eca79a6d6kernel17gru_cell_backwardIddiLi2EEEvNS_4cuda6detail10TensorInfoIT_T1_EES9_S9_S9_S9_S8_S8_:
        .type           _ZN2at6native38_GLOBAL__N__9a469cfd_6_RNN_cu_eca79a6d6kernel17gru_cell_backwardIddiLi2EEEvNS_4cuda6detail10TensorInfoIT_T1_EES9_S9_S9_S9_S8_S8_,@function
        .size           _ZN2at6native38_GLOBAL__N__9a469cfd_6_RNN_cu_eca79a6d6kernel17gru_cell_backwardIddiLi2EEEvNS_4cuda6detail10TensorInfoIT_T1_EES9_S9_S9_S9_S8_S8_,(.L_x_1268 - _ZN2at6native38_GLOBAL__N__9a469cfd_6_RNN_cu_eca79a6d6kernel17gru_cell_backwardIddiLi2EEEvNS_4cuda6detail10TensorInfoIT_T1_EES9_S9_S9_S9_S8_S8_)
        .other          _ZN2at6native38_GLOBAL__N__9a469cfd_6_RNN_cu_eca79a6d6kernel17gru_cell_backwardIddiLi2EEEvNS_4cuda6detail10TensorInfoIT_T1_EES9_S9_S9_S9_S8_S8_,@"STO_CUDA_ENTRY STV_DEFAULT"
_ZN2at6native38_GLOBAL__N__9a469cfd_6_RNN_cu_eca79a6d6kernel17gru_cell_backwardIddiLi2EEEvNS_4cuda6detail10TensorInfoIT_T1_EES9_S9_S9_S9_S8_S8_:
[----:B------:R-:W0:Y:S01]  /*0000*/  LDC R1, c[0x0][0x28] ;  /* 0x00000a00ff017b82 */ /* 0x000e220000000800 */
[----:B------:R-:W1:Y:S01]  /*0010*/  S2R R2, SR_CTAID.X ;  /* 0x0000000000027919 */ /* 0x000e620000002500 */
[----:B------:R-:W-:Y:S01]  /*0020*/  ULDC UR4, c[0x0][0x0] ;  /* 0x0000000000047ab9 */ /* 0x000fe20000000800 */
[----:B------:R-:W-:Y:S01]  /*0030*/  ULDC UR5, c[0x0][0x64c] ;  /* 0x0001930000057ab9 */ /* 0x000fe20000000800 */
[----:B0-----:R-:W-:Y:S01]  /*0040*/  VIADD R1, R1, 0xfffffff8 ;  /* 0xfffffff801017836 */ /* 0x001fe20000000000 */
[----:B------:R-:W1:Y:S02]  /*0050*/  S2R R3, SR_TID.X ;  /* 0x0000000000037919 */ /* 0x000e640000002100 */
[----:B-1----:R-:W-:-:S05]  /*0060*/  IMAD R2, R2, UR4, R3 ;  /* 0x0000000402027c24 */ /* 0x002fca000f8e0203 */
        /* <DEDUP_REMOVED lines=19> */
[----:B0-----:R-:W-:-:S05]  /*01a0*/  IABS R0, R3 ;  /* 0x0000000300007213 */ /* 0x001fca0000000000 */
[----:B------:R-:W-:-:S04]  /*01b0*/  IMAD.MOV.U32 R6, RZ, RZ, R0 ;  /* 0x000000ffff067224 */ /* 0x000fc800078e0000 */
[----:B------:R-:W0:Y:S08]  /*01c0*/  I2F.RP R0, R6 ;  /* 0x0000000600007306 */ /* 0x000e300000209400 */
[----:B0-----:R-:W0:Y:S02]  /*01d0*/  MUFU.RCP R0, R0 ;  /* 0x0000000000007308 */ /* 0x001e240000001000 */
[----:B0-----:R-:W-:-:S06]  /*01e0*/  IADD3 R4, R0, 0xffffffe, RZ ;  /* 0x0ffffffe00047810 */ /* 0x001fcc0007ffe0ff */
[----:B------:R0:W1:Y:S02]  /*01f0*/  F2I.FTZ.U32.TRUNC.NTZ R5, R4 ;  /* 0x0000000400057305 */ /* 0x000064000021f000 */
[----:B0-----:R-:W-:Y:S01]  /*0200*/  HFMA2.MMA R4, -RZ, RZ, 0, 0 ;  /* 0x00000000ff047435 */ /* 0x001fe200000001ff */
[----:B-1----:R-:W-:-:S04]  /*0210*/  IMAD.MOV R7, RZ, RZ, -R5 ;  /* 0x000000ffff077224 */ /* 0x002fc800078e0a05 */
[----:B------:R-:W-:-:S05]  /*0220*/  IMAD R7, R7, R6, RZ ;  /* 0x0000000607077224 */ /* 0x000fca00078e02ff */
[----:B------:R-:W-:-:S05]  /*0230*/  IMAD.HI.U32 R0, R5, R7, R4 ;  /* 0x0000000705007227 */ /* 0x000fca00078e0004 */
[----:B------:R0:W-:Y:S02]  /*0240*/  STL [R1+0x4], R0 ;  /* 0x0000040001007387 */ /* 0x0001e40000100800 */
[----:B0-----:R-:W-:Y:S01]  /*0250*/  LOP3.LUT R0, RZ, UR8, RZ, 0x33, !PT ;  /* 0x00000008ff007c12 */ /* 0x001fe2000f8e33ff */
[----:B------:R-:W-:-:S06]  /*0260*/  ULDC UR8, c[0x0][0x508] ;  /* 0x0001420000087ab9 */ /* 0x000fcc0000000800 */
.L_x_240:
[----:B------:R-:W2:Y:S01]  /*0270*/  LDL R3, [R1+0x4] ;  /* 0x0000040001037983 */ /* 0x000ea20000100800 */
[----:B------:R-:W0:Y:S01]  /*0280*/  LDC R5, c[0x0][0x648] ;  /* 0x00019200ff057b82 */ /* 0x000e220000000800 */
[----:B------:R-:W-:Y:S01]  /*0290*/  IABS R0, R2 ;  /* 0x0000000200007213 */ /* 0x000fe20000000000 */
[----:B------:R-:W-:-:S04]  /*02a0*/  ULDC UR18, c[0x0][0x4a4] ;  /* 0x0001290000127ab9 */ /* 0x000fc80000000800 */
[----:B------:R-:W-:Y:S02]  /*02b0*/  IMAD.MOV.U32 R26, RZ, RZ, R0 ;  /* 0x000000ffff1a7224 */ /* 0x000fe400078e0000 */
[----:B------:R-:W1:Y:S03]  /*02c0*/  LDC R7, c[0x0][0x57c] ;  /* 0x00015f00ff077b82 */ /* 0x000e660000000800 */
[----:B------:R3:W-:Y:S05]  /*02d0*/  STL [R1], R26 ;  /* 0x0000001a01007387 */ /* 0x0007ea0000100800 */
[----:B------:R-:W4:Y:S08]  /*02e0*/  LDC R8, c[0x0][0x648] ;  /* 0x00019200ff087b82 */ /* 0x000f300000000800 */
[----:B------:R-:W5:Y:S01]  /*02f0*/  LDC R4, c[0x0][0x3cc] ;  /* 0x0000f300ff047b82 */ /* 0x000f620000000800 */
[----:B0-----:R-:W-:-:S02]  /*0300*/  IABS R9, R5 ;  /* 0x0000000500097213 */ /* 0x001fc40000000000 */
[----:B-1----:R-:W-:-:S05]  /*0310*/  IABS R13, R7 ;  /* 0x00000007000d7213 */ /* 0x002fca0000000000 */
[----:B------:R-:W0:Y:S01]  /*0320*/  LDC R10, c[0x0][0x648] ;  /* 0x00019200ff0a7b82 */ /* 0x000e220000000800 */
[----:B------:R-:W1:Y:S01]  /*0330*/  I2F.RP R6, R13 ;  /* 0x0000000d00067306 */ /* 0x000e620000209400 */
[----:B----4-:R-:W-:-:S06]  /*0340*/  IABS R8, R8 ;  /* 0x0000000800087213 */ /* 0x010fcc0000000000 */
[----:B------:R-:W4:Y:S01]  /*0350*/  LDC R27, c[0x0][0x21c] ;  /* 0x00008700ff1b7b82 */ /* 0x000f220000000800 */
[----:B-----5:R-:W-:Y:S01]  /*0360*/  IABS R12, R4 ;  /* 0x00000004000c7213 */ /* 0x020fe20000000000 */
[----:B-1----:R-:W-:Y:S01]  /*0370*/  MUFU.RCP R6, R6 ;  /* 0x0000000600067308 */ /* 0x002fe20000001000 */
[----:B0-----:R-:W-:-:S07]  /*0380*/  IMAD R10, R10, 0x5, RZ ;  /* 0x000000050a0a7824 */ /* 0x001fce00078e02ff */
[----:B------:R-:W0:Y:S08]  /*0390*/  I2F.RP R15, R12 ;  /* 0x0000000c000f7306 */ /* 0x000e300000209400 */
[----:B0-----:R-:W0:Y:S02]  /*03a0*/  MUFU.RCP R15, R15 ;  /* 0x0000000f000f7308 */ /* 0x001e240000001000 */
[----:B0-----:R-:W-:-:S06]  /*03b0*/  IADD3 R11, R15, 0xffffffe, RZ ;  /* 0x0ffffffe0f0b7810 */ /* 0x001fcc0007ffe0ff */
[----:B------:R-:W0:Y:S02]  /*03c0*/  F2I.FTZ.U32.TRUNC.NTZ R11, R11 ;  /* 0x0000000b000b7305 */ /* 0x000e24000021f000 */
[----:B0-----:R-:W-:-:S05]  /*03d0*/  IADD3 R15, RZ, -R11, RZ ;  /* 0x8000000bff0f7210 */ /* 0x001fca0007ffe0ff */
[----:B------:R-:W-:Y:S02]  /*03e0*/  IMAD R15, R15, R12, RZ ;  /* 0x0000000c0f0f7224 */ /* 0x000fe400078e02ff */
[----:B--2---:R-:W-:-:S05]  /*03f0*/  IMAD.HI.U32 R3, R3, R26, RZ ;  /* 0x0000001a03037227 */ /* 0x004fca00078e00ff */
[----:B------:R-:W-:-:S05]  /*0400*/  IADD3 R0, -R3, RZ, RZ ;  /* 0x000000ff03007210 */ /* 0x000fca0007ffe1ff */
[----:B------:R-:W-:-:S05]  /*0410*/  IMAD R0, R9, R0, R26 ;  /* 0x0000000009007224 */ /* 0x000fca00078e021a */
[----:B------:R-:W-:-:S13]  /*0420*/  ISETP.GT.U32.AND P2, PT, R8, R0, PT ;  /* 0x000000000800720c */ /* 0x000fda0003f44070 */
[----:B------:R-:W-:Y:S01]  /*0430*/  @!P2 IMAD.IADD R0, R0, 0x1, -R9 ;  /* 0x000000010000a824 */ /* 0x000fe200078e0a09 */
[----:B------:R-:W-:Y:S02]  /*0440*/  @!P2 IADD3 R3, R3, 0x1, RZ ;  /* 0x000000010303a810 */ /* 0x000fe40007ffe0ff */
[----:B------:R-:W-:Y:S02]  /*0450*/  ISETP.NE.AND P2, PT, R5, RZ, PT ;  /* 0x000000ff0500720c */ /* 0x000fe40003f45270 */
[----:B------:R-:W-:Y:S01]  /*0460*/  ISETP.GE.U32.AND P1, PT, R0, R8, PT ;  /* 0x000000080000720c */ /* 0x000fe20003f26070 */
[----:B------:R-:W-:Y:S01]  /*0470*/  VIADD R8, R6, 0xffffffe ;  /* 0x0ffffffe06087836 */ /* 0x000fe20000000000 */
[----:B------:R-:W-:-:S03]  /*0480*/  LOP3.LUT R0, R2, R5, RZ, 0x3c, !PT ;  /* 0x0000000502007212 */ /* 0x000fc600078e3cff */
[----:B------:R0:W1:Y:S01]  /*0490*/  F2I.FTZ.U32.TRUNC.NTZ R9, R8 ;  /* 0x0000000800097305 */ /* 0x000062000021f000 */
[----:B------:R-:W-:-:S07]  /*04a0*/  ISETP.GE.AND P3, PT, R0, RZ, PT ;  /* 0x000000ff0000720c */ /* 0x000fce0003f66270 */
[----:B------:R-:W-:Y:S02]  /*04b0*/  @P1 IADD3 R3, R3, 0x1, RZ ;  /* 0x0000000103031810 */ /* 0x000fe40007ffe0ff */
[----:B0-----:R-:W-:-:S04]  /*04c0*/  MOV R8, RZ ;  /* 0x000000ff00087202 */ /* 0x001fc80000000f00 */
[----:B------:R-:W-:Y:S01]  /*04d0*/  @!P3 IMAD.MOV R3, RZ, RZ, -R3 ;  /* 0x000000ffff03b224 */ /* 0x000fe200078e0a03 */
[----:B------:R-:W-:Y:S01]  /*04e0*/  @!P2 LOP3.LUT R3, RZ, R5, RZ, 0x33, !PT ;  /* 0x00000005ff03a212 */ /* 0x000fe200078e33ff */
[----:B-1----:R-:W-:-:S03]  /*04f0*/  IMAD.MOV R6, RZ, RZ, -R9 ;  /* 0x000000ffff067224 */ /* 0x002fc600078e0a09 */
[----:B------:R-:W-:Y:S01]  /*0500*/  IADD3 R0, -R3, RZ, RZ ;  /* 0x000000ff03007210 */ /* 0x000fe20007ffe1ff */
[----:B------:R-:W-:-:S04]  /*0510*/  IMAD R17, R6, R13, RZ ;  /* 0x0000000d06117224 */ /* 0x000fc800078e02ff */
[----:B------:R-:W-:Y:S02]  /*0520*/  IMAD R0, R5, R0, R2 ;  /* 0x0000000005007224 */ /* 0x000fe400078e0202 */
[----:B------:R-:W-:-:S04]  /*0530*/  IMAD.HI.U32 R17, R9, R17, R8 ;  /* 0x0000001109117227 */ /* 0x000fc800078e0008 */
[----:B------:R-:W-:-:S04]  /*0540*/  IMAD R14, R10, R3, R0 ;  /* 0x000000030a0e7224 */ /* 0x000fc800078e0200 */
[----:B------:R-:W-:Y:S01]  /*0550*/  IMAD.IADD R16, R14, 0x1, R5 ;  /* 0x000000010e107824 */ /* 0x000fe200078e0205 */
[----:B------:R-:W-:-:S03]  /*0560*/  IABS R10, R14 ;  /* 0x0000000e000a7213 */ /* 0x000fc60000000000 */
[----:B------:R-:W-:Y:S01]  /*0570*/  IMAD.IADD R9, R16, 0x1, R5 ;  /* 0x0000000110097824 */ /* 0x000fe200078e0205 */
[----:B------:R-:W-:Y:S01]  /*0580*/  IABS R20, R16 ;  /* 0x0000001000147213 */ /* 0x000fe20000000000 */
[----:B------:R-:W-:-:S03]  /*0590*/  IMAD.HI.U32 R6, R17, R10, RZ ;  /* 0x0000000a11067227 */ /* 0x000fc600078e00ff */
[----:B------:R-:W-:Y:S01]  /*05a0*/  IABS R21, R9 ;  /* 0x0000000900157213 */ /* 0x000fe20000000000 */
[----:B------:R-:W-:Y:S01]  /*05b0*/  IMAD.HI.U32 R18, R17, R20, RZ ;  /* 0x0000001411127227 */ /* 0x000fe200078e00ff */
[----:B------:R-:W-:-:S03]  /*05c0*/  IADD3 R8, R9, R5, RZ ;  /* 0x0000000509087210 */ /* 0x000fc60007ffe0ff */
[----:B------:R-:W-:Y:S01]  /*05d0*/  IMAD.MOV R19, RZ, RZ, -R6 ;  /* 0x000000ffff137224 */ /* 0x000fe200078e0a06 */
[----:B------:R-:W-:Y:S01]  /*05e0*/  IABS R22, R8 ;  /* 0x0000000800167213 */ /* 0x000fe20000000000 */
[----:B------:R-:W-:Y:S02]  /*05f0*/  IMAD.MOV R23, RZ, RZ, -R18 ;  /* 0x000000ffff177224 */ /* 0x000fe400078e0a12 */
[C---:B------:R-:W-:Y:S01]  /*0600*/  IMAD R19, R13.reuse, R19, R10 ;  /* 0x000000130d137224 */ /* 0x040fe200078e020a */
[----:B------:R-:W-:Y:S01]  /*0610*/  MOV R10, RZ ;  /* 0x000000ff000a7202 */ /* 0x000fe20000000f00 */
[----:B------:R-:W-:-:S03]  /*0620*/  IMAD R23, R13, R23, R20 ;  /* 0x000000170d177224 */ /* 0x000fc600078e0214 */
[----:B------:R-:W-:Y:S01]  /*0630*/  ISETP.GT.U32.AND P3, PT, R13, R19, PT ;  /* 0x000000130d00720c */ /* 0x000fe20003f64070 */
[----:B------:R-:W-:Y:S01]  /*0640*/  IMAD.HI.U32 R20, R11, R15, R10 ;  /* 0x0000000f0b147227 */ /* 0x000fe200078e000a */
[----:B------:R-:W-:-:S03]  /*0650*/  ISETP.GT.U32.AND P2, PT, R13, R23, PT ;  /* 0x000000170d00720c */ /* 0x000fc60003f44070 */
[----:B------:R-:W-:-:S04]  /*0660*/  IMAD.HI.U32 R11, R17, R21, RZ ;  /* 0x00000015110b7227 */ /* 0x000fc800078e00ff */
[----:B------:R-:W-:Y:S02]  /*0670*/  IMAD.MOV R25, RZ, RZ, -R11 ;  /* 0x000000ffff197224 */ /* 0x000fe400078e0a0b */
[----:B------:R-:W-:Y:S02]  /*0680*/  IMAD.HI.U32 R10, R17, R22, RZ ;  /* 0x00000016110a7227 */ /* 0x000fe400078e00ff */
[----:B------:R-:W-:Y:S02]  /*0690*/  @!P3 IADD3 R6, R6, 0x1, RZ ;  /* 0x000000010606b810 */ /* 0x000fe40007ffe0ff */
[----:B------:R-:W-:Y:S01]  /*06a0*/  IMAD R21, R13, R25, R21 ;  /* 0x000000190d157224 */ /* 0x000fe200078e0215 */
[----:B------:R-:W-:Y:S01]  /*06b0*/  IADD3 R24, -R10, RZ, RZ ;  /* 0x000000ff0a187210 */ /* 0x000fe20007ffe1ff */
[----:B------:R-:W-:Y:S01]  /*06c0*/  IMAD.IADD R15, R8, 0x1, R5 ;  /* 0x00000001080f7824 */ /* 0x000fe200078e0205 */
[----:B------:R-:W-:Y:S01]  /*06d0*/  @!P2 IADD3 R23, R23, -R13, RZ ;  /* 0x8000000d1717a210 */ /* 0x000fe20007ffe0ff */
[----:B------:R-:W-:Y:S01]  /*06e0*/  IMAD.HI.U32 R20, R20, R26, RZ ;  /* 0x0000001a14147227 */ /* 0x000fe200078e00ff */
[----:B------:R-:W-:-:S02]  /*06f0*/  ISETP.GT.U32.AND P1, PT, R13, R21, PT ;  /* 0x000000150d00720c */ /* 0x000fc40003f24070 */
[----:B------:R-:W-:Y:S01]  /*0700*/  ISETP.GE.U32.AND P6, PT, R23, R13, PT ;  /* 0x0000000d1700720c */ /* 0x000fe20003fc6070 */
[----:B------:R-:W-:Y:S01]  /*0710*/  IMAD R22, R13, R24, R22 ;  /* 0x000000180d167224 */ /* 0x000fe200078e0216 */
[----:B------:R-:W-:Y:S01]  /*0720*/  IABS R24, R15 ;  /* 0x0000000f00187213 */ /* 0x000fe20000000000 */
[----:B------:R-:W-:Y:S01]  /*0730*/  @!P3 IMAD.IADD R19, R19, 0x1, -R13 ;  /* 0x000000011313b824 */ /* 0x000fe200078e0a0d */
[----:B------:R-:W-:Y:S01]  /*0740*/  LOP3.LUT R25, R16, R7, RZ, 0x3c, !PT ;  /* 0x0000000710197212 */ /* 0x000fe200078e3cff */
[----:B------:R-:W-:Y:S01]  /*0750*/  IMAD.MOV R23, RZ, RZ, -R20 ;  /* 0x000000ffff177224 */ /* 0x000fe200078e0a14 */
[----:B------:R-:W-:Y:S01]  /*0760*/  ISETP.GT.U32.AND P5, PT, R13, R22, PT ;  /* 0x000000160d00720c */ /* 0x000fe20003fa4070 */
[----:B------:R-:W-:Y:S01]  /*0770*/  IMAD.HI.U32 R17, R17, R24, RZ ;  /* 0x0000001811117227 */ /* 0x000fe200078e00ff */
[----:B------:R-:W-:Y:S02]  /*0780*/  ISETP.GE.U32.AND P3, PT, R19, R13, PT ;  /* 0x0000000d1300720c */ /* 0x000fe40003f66070 */
[----:B------:R-:W-:Y:S01]  /*0790*/  ISETP.GE.AND P4, PT, R25, RZ, PT ;  /* 0x000000ff1900720c */ /* 0x000fe20003f86270 */
[----:B------:R-:W-:Y:S01]  /*07a0*/  IMAD R23, R12, R23, R26 ;  /* 0x000000170c177224 */ /* 0x000fe200078e021a */
[----:B------:R-:W-:Y:S01]  /*07b0*/  @!P2 IADD3 R18, R18, 0x1, RZ ;  /* 0x000000011212a810 */ /* 0x000fe20007ffe0ff */
[----:B------:R-:W-:Y:S01]  /*07c0*/  IMAD.MOV R19, RZ, RZ, -R17 ;  /* 0x000000ffff137224 */ /* 0x000fe200078e0a11 */
[----:B------:R-:W-:Y:S01]  /*07d0*/  @!P1 IADD3 R21, R21, -R13, RZ ;  /* 0x8000000d15159210 */ /* 0x000fe20007ffe0ff */
[----:B------:R-:W-:Y:S01]  /*07e0*/  @!P1 VIADD R11, R11, 0x1 ;  /* 0x000000010b0b9836 */ /* 0x000fe20000000000 */
[----:B------:R-:W-:Y:S01]  /*07f0*/  ISETP.GT.U32.AND P2, PT, R12, R23, PT ;  /* 0x000000170c00720c */ /* 0x000fe20003f44070 */
[----:B------:R-:W-:Y:S01]  /*0800*/  @P6 VIADD R18, R18, 0x1 ;  /* 0x0000000112126836 */ /* 0x000fe20000000000 */
[----:B------:R-:W-:Y:S01]  /*0810*/  ISETP.GE.U32.AND P6, PT, R21, R13, PT ;  /* 0x0000000d1500720c */ /* 0x000fe20003fc6070 */
[----:B------:R-:W-:Y:S01]  /*0820*/  IMAD R24, R13, R19, R24 ;  /* 0x000000130d187224 */ /* 0x000fe200078e0218 */
[----:B------:R-:W-:Y:S01]  /*0830*/  @!P5 IADD3 R22, R22, -R13, RZ ;  /* 0x8000000d1616d210 */ /* 0x000fe20007ffe0ff */
[----:B------:R-:W-:Y:S01]  /*0840*/  @P3 VIADD R6, R6, 0x1 ;  /* 0x0000000106063836 */ /* 0x000fe20000000000 */
[----:B------:R-:W-:Y:S01]  /*0850*/  LOP3.LUT R19, R9, R7, RZ, 0x3c, !PT ;  /* 0x0000000709137212 */ /* 0x000fe200078e3cff */
[----:B---3--:R-:W0:Y:S01]  /*0860*/  LDC R26, c[0x0][0x648] ;  /* 0x00019200ff1a7b82 */ /* 0x008e220000000800 */
[----:B------:R-:W-:-:S02]  /*0870*/  ISETP.GT.U32.AND P1, PT, R13, R24, PT ;  /* 0x000000180d00720c */ /* 0x000fc40003f24070 */
[----:B------:R-:W-:Y:S02]  /*0880*/  ISETP.GE.U32.AND P3, PT, R22, R13, PT ;  /* 0x0000000d1600720c */ /* 0x000fe40003f66070 */
[----:B------:R-:W-:Y:S01]  /*0890*/  @!P4 IADD3 R18, -R18, RZ, RZ ;  /* 0x000000ff1212c210 */ /* 0x000fe20007ffe1ff */
[----:B------:R-:W-:Y:S01]  /*08a0*/  @!P2 VIADD R20, R20, 0x1 ;  /* 0x000000011414a836 */ /* 0x000fe20000000000 */
[----:B------:R-:W-:Y:S01]  /*08b0*/  ISETP.GE.AND P4, PT, R19, RZ, PT ;  /* 0x000000ff1300720c */ /* 0x000fe20003f86270 */
[----:B------:R-:W-:Y:S01]  /*08c0*/  @P6 VIADD R11, R11, 0x1 ;  /* 0x000000010b0b6836 */ /* 0x000fe20000000000 */
[-C--:B------:R-:W-:Y:S02]  /*08d0*/  @!P2 IADD3 R23, R23, -R12.reuse, RZ ;  /* 0x8000000c1717a210 */ /* 0x080fe40007ffe0ff */
[----:B------:R-:W-:Y:S01]  /*08e0*/  @!P5 IADD3 R10, R10, 0x1, RZ ;  /* 0x000000010a0ad810 */ /* 0x000fe20007ffe0ff */
[----:B------:R-:W-:Y:S01]  /*08f0*/  IMAD.MOV.U32 R21, RZ, RZ, R11 ;  /* 0x000000ffff157224 */ /* 0x000fe200078e000b */
[----:B------:R-:W-:Y:S01]  /*0900*/  ISETP.GE.U32.AND P6, PT, R23, R12, PT ;  /* 0x0000000c1700720c */ /* 0x000fe20003fc6070 */
[----:B------:R-:W-:Y:S01]  /*0910*/  IMAD.MOV.U32 R23, RZ, RZ, R6 ;  /* 0x000000ffff177224 */ /* 0x000fe200078e0006 */
[----:B------:R-:W-:-:S02]  /*0920*/  LOP3.LUT R12, R2, R4, RZ, 0x3c, !PT ;  /* 0x00000004020c7212 */ /* 0x000fc400078e3cff */
[----:B------:R-:W-:Y:S02]  /*0930*/  @!P1 IADD3 R24, R24, -R13, RZ ;  /* 0x8000000d18189210 */ /* 0x000fe40007ffe0ff */
[-C--:B------:R-:W-:Y:S01]  /*0940*/  LOP3.LUT R19, R8, R7.reuse, RZ, 0x3c, !PT ;  /* 0x0000000708137212 */ /* 0x080fe200078e3cff */
[----:B------:R-:W-:Y:S01]  /*0950*/  @!P4 IMAD.MOV R21, RZ, RZ, -R21 ;  /* 0x000000ffff15c224 */ /* 0x000fe200078e0a15 */
[----:B------:R-:W-:Y:S02]  /*0960*/  @P3 IADD3 R10, R10, 0x1, RZ ;  /* 0x000000010a0a3810 */ /* 0x000fe40007ffe0ff */
[----:B------:R-:W-:Y:S02]  /*0970*/  ISETP.GE.AND P3, PT, R12, RZ, PT ;  /* 0x000000ff0c00720c */ /* 0x000fe40003f66270 */
[----:B------:R-:W-:Y:S02]  /*0980*/  ISETP.NE.AND P2, PT, R7, RZ, PT ;  /* 0x000000ff0700720c */ /* 0x000fe40003f45270 */
[----:B------:R-:W-:-:S02]  /*0990*/  LOP3.LUT R12, RZ, R7, RZ, 0x33, !PT ;  /* 0x00000007ff0c7212 */ /* 0x000fc400078e33ff */
[----:B------:R-:W-:Y:S02]  /*09a0*/  ISETP.GE.U32.AND P4, PT, R24, R13, PT ;  /* 0x0000000d1800720c */ /* 0x000fe40003f86070 */
[----:B------:R-:W-:Y:S02]  /*09b0*/  ISETP.GE.AND P5, PT, R19, RZ, PT ;  /* 0x000000ff1300720c */ /* 0x000fe40003fa6270 */
[----:B------:R-:W-:Y:S02]  /*09c0*/  SEL R13, R12, R18, !P2 ;  /* 0x000000120c0d7207 */ /* 0x000fe40005000000 */
[----:B------:R-:W-:Y:S02]  /*09d0*/  @!P1 IADD3 R17, R17, 0x1, RZ ;  /* 0x0000000111119810 */ /* 0x000fe40007ffe0ff */
[----:B------:R-:W-:Y:S01]  /*09e0*/  MOV R22, R10 ;  /* 0x0000000a00167202 */ /* 0x000fe20000000f00 */
[----:B------:R-:W-:Y:S01]  /*09f0*/  IMAD.MOV R11, RZ, RZ, -R13 ;  /* 0x000000ffff0b7224 */ /* 0x000fe200078e0a0d */
[----:B------:R-:W-:-:S02]  /*0a00*/  @P6 IADD3 R20, R20, 0x1, RZ ;  /* 0x0000000114146810 */ /* 0x000fc40007ffe0ff */
[----:B------:R-:W-:Y:S01]  /*0a10*/  ISETP.NE.AND P6, PT, R4, RZ, PT ;  /* 0x000000ff0400720c */ /* 0x000fe20003fc5270 */
[----:B------:R-:W-:Y:S01]  /*0a20*/  @P4 VIADD R17, R17, 0x1 ;  /* 0x0000000111114836 */ /* 0x000fe20000000000 */
[----:B------:R-:W-:Y:S01]  /*0a30*/  LOP3.LUT R18, R14, R7, RZ, 0x3c, !PT ;  /* 0x000000070e127212 */ /* 0x000fe200078e3cff */
[----:B------:R-:W-:Y:S01]  /*0a40*/  IMAD R16, R7, R11, R16 ;  /* 0x0000000b07107224 */ /* 0x000fe200078e0210 */
[----:B------:R-:W-:Y:S01]  /*0a50*/  @!P5 IADD3 R22, -R22, RZ, RZ ;  /* 0x000000ff1616d210 */ /* 0x000fe20007ffe1ff */
[----:B------:R-:W1:Y:S01]  /*0a60*/  LDC.64 R10, c[0x0][0x570] ;  /* 0x00015c00ff0a7b82 */ /* 0x000e620000000a00 */
[----:B------:R-:W-:Y:S01]  /*0a70*/  LOP3.LUT R19, R15, R7, RZ, 0x3c, !PT ;  /* 0x000000070f137212 */ /* 0x000fe200078e3cff */
[----:B------:R-:W-:Y:S01]  /*0a80*/  @!P3 IMAD.MOV R20, RZ, RZ, -R20 ;  /* 0x000000ffff14b224 */ /* 0x000fe200078e0a14 */
[----:B------:R-:W-:Y:S01]  /*0a90*/  MOV R6, R17 ;  /* 0x0000001100067202 */ /* 0x000fe20000000f00 */
[----:B------:R-:W-:Y:S01]  /*0aa0*/  IMAD R16, R16, UR9, RZ ;  /* 0x0000000910107c24 */ /* 0x000fe2000f8e02ff */
[----:B------:R-:W-:-:S02]  /*0ab0*/  SEL R21, R12, R21, !P2 ;  /* 0x000000150c157207 */ /* 0x000fc40005000000 */
[----:B------:R-:W-:Y:S02]  /*0ac0*/  SEL R17, R12, R22, !P2 ;  /* 0x000000160c117207 */ /* 0x000fe40005000000 */
[----:B------:R-:W-:Y:S01]  /*0ad0*/  ISETP.GE.AND P1, PT, R18, RZ, PT ;  /* 0x000000ff1200720c */ /* 0x000fe20003f26270 */
[----:B------:R-:W-:Y:S01]  /*0ae0*/  IMAD.MOV R25, RZ, RZ, -R21 ;  /* 0x000000ffff197224 */ /* 0x000fe200078e0a15 */
[----:B------:R-:W-:Y:S01]  /*0af0*/  ISETP.GE.AND P3, PT, R19, RZ, PT ;  /* 0x000000ff1300720c */ /* 0x000fe20003f66270 */
[----:B------:R-:W-:Y:S01]  /*0b00*/  IMAD.MOV R22, RZ, RZ, -R17 ;  /* 0x000000ffff167224 */ /* 0x000fe200078e0a11 */
[----:B------:R-:W2:Y:S01]  /*0b10*/  LDC.64 R18, c[0x0][0x3c0] ;  /* 0x0000f000ff127b82 */ /* 0x000ea20000000a00 */
[----:B------:R-:W-:Y:S01]  /*0b20*/  @!P6 LOP3.LUT R20, RZ, R4, RZ, 0x33, !PT ;  /* 0x00000004ff14e212 */ /* 0x000fe200078e33ff */
[C---:B------:R-:W-:Y:S02]  /*0b30*/  IMAD R9, R7.reuse, R25, R9 ;  /* 0x0000001907097224 */ /* 0x040fe400078e0209 */
[----:B------:R-:W-:Y:S01]  /*0b40*/  IMAD R22, R7, R22, R8 ;  /* 0x0000001607167224 */ /* 0x000fe200078e0208 */
[----:B------:R-:W-:Y:S01]  /*0b50*/  IADD3 R24, -R20, RZ, RZ ;  /* 0x000000ff14187210 */ /* 0x000fe20007ffe1ff */
[----:B------:R-:W-:-:S02]  /*0b60*/  IMAD R8, R9, UR9, RZ ;  /* 0x0000000909087c24 */ /* 0x000fc4000f8e02ff */
[----:B------:R-:W-:Y:S02]  /*0b70*/  IMAD R22, R22, UR9, RZ ;  /* 0x0000000916167c24 */ /* 0x000fe4000f8e02ff */
[----:B------:R-:W-:Y:S01]  /*0b80*/  @!P1 IMAD.MOV R23, RZ, RZ, -R23 ;  /* 0x000000ffff179224 */ /* 0x000fe200078e0a17 */
[----:B------:R-:W-:Y:S01]  /*0b90*/  @!P3 IADD3 R6, -R6, RZ, RZ ;  /* 0x000000ff0606b210 */ /* 0x000fe20007ffe1ff */
[----:B------:R-:W-:Y:S02]  /*0ba0*/  IMAD R24, R4, R24, R2 ;  /* 0x0000001804187224 */ /* 0x000fe400078e0202 */
[----:B------:R-:W-:Y:S01]  /*0bb0*/  IMAD R9, R13, UR10, R16 ;  /* 0x0000000a0d097c24 */ /* 0x000fe2000f8e0210 */
[C---:B------:R-:W-:Y:S01]  /*0bc0*/  SEL R4, R12.reuse, R23, !P2 ;  /* 0x000000170c047207 */ /* 0x040fe20005000000 */
[----:B------:R-:W-:Y:S01]  /*0bd0*/  IMAD R13, R21, UR10, R8 ;  /* 0x0000000a150d7c24 */ /* 0x000fe2000f8e0208 */
[----:B------:R-:W-:Y:S01]  /*0be0*/  SEL R6, R12, R6, !P2 ;  /* 0x000000060c067207 */ /* 0x000fe20005000000 */
[----:B------:R-:W-:-:S02]  /*0bf0*/  IMAD R17, R17, UR10, R22 ;  /* 0x0000000a11117c24 */ /* 0x000fc4000f8e0216 */
[----:B------:R-:W-:Y:S02]  /*0c00*/  IMAD R23, R24, UR11, RZ ;  /* 0x0000000b18177c24 */ /* 0x000fe4000f8e02ff */
[----:B-1----:R-:W-:-:S04]  /*0c10*/  IMAD.WIDE R8, R9, 0x8, R10 ;  /* 0x0000000809087825 */ /* 0x002fc800078e020a */
[--C-:B------:R-:W-:Y:S02]  /*0c20*/  IMAD.WIDE R12, R13, 0x8, R10.reuse ;  /* 0x000000080d0c7825 */ /* 0x100fe400078e020a */
[----:B------:R-:W3:Y:S02]  /*0c30*/  LDG.E.64 R8, desc[UR6][R8.64] ;  /* 0x0000000608087981 */ /* 0x000ee4000c1e1b00 */
[----:B------:R-:W-:Y:S02]  /*0c40*/  IMAD.WIDE R16, R17, 0x8, R10 ;  /* 0x0000000811107825 */ /* 0x000fe400078e020a */
[----:B------:R-:W5:Y:S02]  /*0c50*/  LDG.E.64 R12, desc[UR6][R12.64] ;  /* 0x000000060c0c7981 */ /* 0x000f64000c1e1b00 */
[----:B------:R-:W-:Y:S01]  /*0c60*/  IMAD R23, R20, UR12, R23 ;  /* 0x0000000c14177c24 */ /* 0x000fe2000f8e0217 */
[----:B------:R-:W-:Y:S01]  /*0c70*/  IADD3 R20, -R4, RZ, RZ ;  /* 0x000000ff04147210 */ /* 0x000fe20007ffe1ff */
[----:B------:R-:W5:Y:S02]  /*0c80*/  LDG.E.64 R16, desc[UR6][R16.64] ;  /* 0x0000000610107981 */ /* 0x000f64000c1e1b00 */
[----:B--2---:R-:W-:-:S06]  /*0c90*/  IMAD.WIDE R18, R23, 0x8, R18 ;  /* 0x0000000817127825 */ /* 0x004fcc00078e0212 */
[----:B------:R-:W2:Y:S01]  /*0ca0*/  LDG.E.64 R18, desc[UR6][R18.64] ;  /* 0x0000000612127981 */ /* 0x000ea2000c1e1b00 */
[----:B------:R-:W-:Y:S02]  /*0cb0*/  IMAD.MOV R21, RZ, RZ, -R6 ;  /* 0x000000ffff157224 */ /* 0x000fe400078e0a06 */
[C---:B------:R-:W-:Y:S02]  /*0cc0*/  IMAD R20, R7.reuse, R20, R14 ;  /* 0x0000001407147224 */ /* 0x040fe400078e020e */
[----:B------:R-:W-:Y:S02]  /*0cd0*/  IMAD R21, R7, R21, R15 ;  /* 0x0000001507157224 */ /* 0x000fe400078e020f */
[----:B------:R-:W-:Y:S02]  /*0ce0*/  IMAD R7, R20, UR9, RZ ;  /* 0x0000000914077c24 */ /* 0x000fe4000f8e02ff */
[----:B------:R-:W-:Y:S02]  /*0cf0*/  IMAD R21, R21, UR9, RZ ;  /* 0x0000000915157c24 */ /* 0x000fe4000f8e02ff */
[----:B------:R-:W-:-:S02]  /*0d00*/  IMAD R7, R4, UR10, R7 ;  /* 0x0000000a04077c24 */ /* 0x000fc4000f8e0207 */
[----:B------:R-:W-:Y:S02]  /*0d10*/  IMAD R21, R6, UR10, R21 ;  /* 0x0000000a06157c24 */ /* 0x000fe4000f8e0215 */
[----:B------:R-:W-:-:S04]  /*0d20*/  IMAD.WIDE R14, R7, 0x8, R10 ;  /* 0x00000008070e7825 */ /* 0x000fc800078e020a */
[----:B------:R-:W-:Y:S02]  /*0d30*/  IMAD.WIDE R10, R21, 0x8, R10 ;  /* 0x00000008150a7825 */ /* 0x000fe400078e020a */
[----:B------:R-:W2:Y:S04]  /*0d40*/  LDG.E.64 R14, desc[UR6][R14.64] ;  /* 0x000000060e0e7981 */ /* 0x000ea8000c1e1b00 */
[----:B------:R-:W2:Y:S01]  /*0d50*/  LDG.E.64 R10, desc[UR6][R10.64] ;  /* 0x000000060a0a7981 */ /* 0x000ea2000c1e1b00 */
[----:B----4-:R-:W-:-:S04]  /*0d60*/  IABS R23, R27 ;  /* 0x0000001b00177213 */ /* 0x010fc80000000000 */
[----:B------:R-:W1:Y:S08]  /*0d70*/  I2F.RP R20, R23 ;  /* 0x0000001700147306 */ /* 0x000e700000209400 */
[----:B-1----:R-:W1:Y:S01]  /*0d80*/  MUFU.RCP R20, R20 ;  /* 0x0000001400147308 */ /* 0x002e620000001000 */
[----:B0-----:R-:W-:Y:S01]  /*0d90*/  IMAD R26, R26, 0x3, RZ ;  /* 0x000000031a1a7824 */ /* 0x001fe200078e02ff */
[----:B-1----:R-:W-:-:S06]  /*0da0*/  IADD3 R6, R20, 0xffffffe, RZ ;  /* 0x0ffffffe14067810 */ /* 0x002fcc0007ffe0ff */
[----:B------:R0:W1:Y:S01]  /*0db0*/  F2I.FTZ.U32.TRUNC.NTZ R7, R6 ;  /* 0x0000000600077305 */ /* 0x000062000021f000 */
[----:B------:R-:W-:-:S05]  /*0dc0*/  IMAD R3, R26, R3, R0 ;  /* 0x000000031a037224 */ /* 0x000fca00078e0200 */
[----:B------:R-:W-:Y:S01]  /*0dd0*/  IADD3 R4, R3, R5, RZ ;  /* 0x0000000503047210 */ /* 0x000fe20007ffe0ff */
[----:B0-----:R-:W-:-:S03]  /*0de0*/  IMAD.MOV.U32 R6, RZ, RZ, RZ ;  /* 0x000000ffff067224 */ /* 0x001fc600078e00ff */
[----:B------:R-:W-:Y:S01]  /*0df0*/  IABS R20, R4 ;  /* 0x0000000400147213 */ /* 0x000fe20000000000 */
[----:B-1----:R-:W-:Y:S01]  /*0e00*/  IMAD.MOV R0, RZ, RZ, -R7 ;  /* 0x000000ffff007224 */ /* 0x002fe200078e0a07 */
[----:B------:R-:W-:-:S03]  /*0e10*/  IABS R21, R3 ;  /* 0x0000000300157213 */ /* 0x000fc60000000000 */
[----:B------:R-:W-:Y:S01]  /*0e20*/  IMAD R0, R0, R23, RZ ;  /* 0x0000001700007224 */ /* 0x000fe200078e02ff */
[----:B------:R-:W-:-:S03]  /*0e30*/  IADD3 R5, R4, R5, RZ ;  /* 0x0000000504057210 */ /* 0x000fc60007ffe0ff */
[----:B------:R-:W-:Y:S01]  /*0e40*/  IMAD.HI.U32 R0, R7, R0, R6 ;  /* 0x0000000007007227 */ /* 0x000fe200078e0006 */
[----:B------:R-:W-:Y:S02]  /*0e50*/  MOV R7, R20 ;  /* 0x0000001400077202 */ /* 0x000fe40000000f00 */
[----:B------:R-:W-:Y:S01]  /*0e60*/  IABS R22, R5 ;  /* 0x0000000500167213 */ /* 0x000fe20000000000 */
[----:B------:R-:W-:Y:S02]  /*0e70*/  IMAD.MOV.U32 R6, RZ, RZ, R21 ;  /* 0x000000ffff067224 */ /* 0x000fe400078e0015 */
[----:B------:R-:W-:-:S04]  /*0e80*/  IMAD.HI.U32 R20, R0, R7, RZ ;  /* 0x0000000700147227 */ /* 0x000fc800078e00ff */
[----:B------:R-:W-:Y:S01]  /*0e90*/  IMAD.HI.U32 R21, R0, R6, RZ ;  /* 0x0000000600157227 */ /* 0x000fe200078e00ff */
[----:B------:R-:W-:-:S03]  /*0ea0*/  IADD3 R26, -R20, RZ, RZ ;  /* 0x000000ff141a7210 */ /* 0x000fc60007ffe1ff */
[----:B------:R-:W-:-:S04]  /*0eb0*/  IMAD.HI.U32 R0, R0, R22, RZ ;  /* 0x0000001600007227 */ /* 0x000fc800078e00ff */
[----:B------:R-:W-:Y:S02]  /*0ec0*/  IMAD.MOV R24, RZ, RZ, -R21 ;  /* 0x000000ffff187224 */ /* 0x000fe400078e0a15 */
[----:B------:R-:W-:Y:S02]  /*0ed0*/  IMAD.MOV R25, RZ, RZ, -R0 ;  /* 0x000000ffff197224 */ /* 0x000fe400078e0a00 */
[C---:B------:R-:W-:Y:S02]  /*0ee0*/  IMAD R26, R23.reuse, R26, R7 ;  /* 0x0000001a171a7224 */ /* 0x040fe400078e0207 */
[C---:B------:R-:W-:Y:S02]  /*0ef0*/  IMAD R24, R23.reuse, R24, R6 ;  /* 0x0000001817187224 */ /* 0x040fe400078e0206 */
[C---:B------:R-:W-:Y:S01]  /*0f00*/  IMAD R25, R23.reuse, R25, R22 ;  /* 0x0000001917197224 */ /* 0x040fe200078e0216 */
[C---:B------:R-:W-:Y:S02]  /*0f10*/  ISETP.GT.U32.AND P3, PT, R23.reuse, R26, PT ;  /* 0x0000001a1700720c */ /* 0x040fe40003f64070 */
[----:B------:R-:W-:-:S02]  /*0f20*/  ISETP.GT.U32.AND P5, PT, R23, R24, PT ;  /* 0x000000181700720c */ /* 0x000fc40003fa4070 */
[----:B------:R-:W-:-:S09]  /*0f30*/  ISETP.GT.U32.AND P1, PT, R23, R25, PT ;  /* 0x000000191700720c */ /* 0x000fd20003f24070 */
[----:B------:R-:W-:Y:S02]  /*0f40*/  @!P3 IMAD.IADD R26, R26, 0x1, -R23 ;  /* 0x000000011a1ab824 */ /* 0x000fe400078e0a17 */
[-C--:B------:R-:W-:Y:S02]  /*0f50*/  @!P5 IADD3 R24, R24, -R23.reuse, RZ ;  /* 0x800000171818d210 */ /* 0x080fe40007ffe0ff */
[-C--:B------:R-:W-:Y:S02]  /*0f60*/  @!P1 IADD3 R25, R25, -R23.reuse, RZ ;  /* 0x8000001719199210 */ /* 0x080fe40007ffe0ff */
[-C--:B------:R-:W-:Y:S02]  /*0f70*/  ISETP.GE.U32.AND P6, PT, R24, R23.reuse, PT ;  /* 0x000000171800720c */ /* 0x080fe40003fc6070 */
[-C--:B------:R-:W-:Y:S02]  /*0f80*/  ISETP.GE.U32.AND P4, PT, R26, R23.reuse, PT ;  /* 0x000000171a00720c */ /* 0x080fe40003f86070 */
[----:B------:R-:W-:-:S02]  /*0f90*/  ISETP.GE.U32.AND P2, PT, R25, R23, PT ;  /* 0x000000171900720c */ /* 0x000fc40003f46070 */
[----:B------:R-:W-:Y:S01]  /*0fa0*/  LOP3.LUT R23, R3, R27, RZ, 0x3c, !PT ;  /* 0x0000001b03177212 */ /* 0x000fe200078e3cff */
[----:B------:R-:W-:-:S03]  /*0fb0*/  @!P5 VIADD R21, R21, 0x1 ;  /* 0x000000011515d836 */ /* 0x000fc60000000000 */
[----:B------:R-:W-:-:S03]  /*0fc0*/  ISETP.GE.AND P5, PT, R23, RZ, PT ;  /* 0x000000ff1700720c */ /* 0x000fc60003fa6270 */
[----:B------:R-:W-:-:S10]  /*0fd0*/  @P6 IADD3 R21, R21, 0x1, RZ ;  /* 0x0000000115156810 */ /* 0x000fd40007ffe0ff */
[----:B------:R-:W-:Y:S02]  /*0fe0*/  @!P5 IMAD.MOV R21, RZ, RZ, -R21 ;  /* 0x000000ffff15d224 */ /* 0x000fe400078e0a15 */
[----:B------:R-:W-:-:S05]  /*0ff0*/  @!P3 VIADD R20, R20, 0x1 ;  /* 0x000000011414b836 */ /* 0x000fca0000000000 */
[----:B------:R-:W-:Y:S01]  /*1000*/  @P4 IADD3 R20, R20, 0x1, RZ ;  /* 0x0000000114144810 */ /* 0x000fe20007ffe0ff */
[----:B---3--:R-:W-:Y:S02]  /*1010*/  DADD R28, -R8, 1 ;  /* 0x3ff00000081c7429 */ /* 0x008fe40000000100 */
[----:B-----5:R-:W-:Y:S02]  /*1020*/  DADD R26, R16, -R12 ;  /* 0x00000000101a7229 */ /* 0x020fe4000000080c */
[----:B------:R-:W-:-:S04]  /*1030*/  DFMA R24, -R12, R12, 1 ;  /* 0x3ff000000c18742b */ /* 0x000fc8000000010c */
[----:B--2---:R-:W-:Y:S02]  /*1040*/  DMUL R16, R18, R28 ;  /* 0x0000001c12107228 */ /* 0x004fe40000000000 */
[----:B------:R-:W-:Y:S01]  /*1050*/  DMUL R12, R26, R18 ;  /* 0x000000121a0c7228 */ /* 0x000fe20000000000 */
[----:B------:R-:W-:Y:S01]  /*1060*/  @!P1 IADD3 R0, R0, 0x1, RZ ;  /* 0x0000000100009810 */ /* 0x000fe20007ffe0ff */
[----:B------:R-:W0:Y:S04]  /*1070*/  LDC R26, c[0x0][0x2f4] ;  /* 0x0000bd00ff1a7b82 */ /* 0x000e280000000800 */
[----:B------:R-:W-:Y:S02]  /*1080*/  DMUL R16, R16, R24 ;  /* 0x0000001810107228 */ /* 0x000fe40000000000 */
[----:B------:R-:W-:-:S02]  /*1090*/  DMUL R24, R12, R28 ;  /* 0x0000001c0c187228 */ /* 0x000fc40000000000 */
[----:B------:R-:W1:Y:S01]  /*10a0*/  LDC R29, c[0x0][0x21c] ;  /* 0x00008700ff1d7b82 */ /* 0x000e620000000800 */
[----:B------:R-:W-:-:S03]  /*10b0*/  DADD R12, -R14, 1 ;  /* 0x3ff000000e0c7429 */ /* 0x000fc60000000100 */
[----:B------:R-:W-:Y:S01]  /*10c0*/  DMUL R10, R16, R10 ;  /* 0x0000000a100a7228 */ /* 0x000fe20000000000 */
[----:B-1----:R-:W-:Y:S02]  /*10d0*/  ISETP.NE.AND P6, PT, R29, RZ, PT ;  /* 0x000000ff1d00720c */ /* 0x002fe40003fc5270 */
[----:B------:R-:W-:-:S05]  /*10e0*/  LOP3.LUT R28, RZ, R29, RZ, 0x33, !PT ;  /* 0x0000001dff1c7212 */ /* 0x000fca00078e33ff */
[----:B------:R-:W-:Y:S01]  /*10f0*/  DMUL R10, R10, R12 ;  /* 0x0000000c0a0a7228 */ /* 0x000fe20000000000 */
[----:B------:R-:W-:-:S04]  /*1100*/  SEL R21, R28, R21, !P6 ;  /* 0x000000151c157207 */ /* 0x000fc80007000000 */
[----:B------:R-:W-:-:S05]  /*1110*/  IADD3 R12, -R21, RZ, RZ ;  /* 0x000000ff150c7210 */ /* 0x000fca0007ffe1ff */
[----:B------:R-:W-:-:S04]  /*1120*/  IMAD R12, R29, R12, R3 ;  /* 0x0000000c1d0c7224 */ /* 0x000fc800078e0203 */
[----:B------:R-:W-:-:S04]  /*1130*/  IMAD R12, R12, UR13, RZ ;  /* 0x0000000d0c0c7c24 */ /* 0x000fc8000f8e02ff */
[----:B------:R-:W-:Y:S01]  /*1140*/  IMAD R21, R21, UR14, R12 ;  /* 0x0000000e15157c24 */ /* 0x000fe2000f8e020c */
[----:B------:R-:W-:Y:S01]  /*1150*/  DMUL R12, R14, R10 ;  /* 0x0000000a0e0c7228 */ /* 0x000fe20000000000 */
[----:B------:R-:W1:Y:S02]  /*1160*/  LDC.64 R10, c[0x0][0x210] ;  /* 0x00008400ff0a7b82 */ /* 0x000e640000000a00 */
[----:B-1----:R-:W-:-:S05]  /*1170*/  IMAD.WIDE R10, R21, 0x8, R10 ;  /* 0x00000008150a7825 */ /* 0x002fca00078e020a */
[----:B------:R1:W-:Y:S02]  /*1180*/  STG.E.64 desc[UR6][R10.64], R12 ;  /* 0x0000000c0a007986 */ /* 0x0003e4000c101b06 */
[----:B-1----:R-:W-:-:S04]  /*1190*/  LOP3.LUT R10, R4, R29, RZ, 0x3c, !PT ;  /* 0x0000001d040a7212 */ /* 0x002fc800078e3cff */
[----:B------:R-:W-:-:S13]  /*11a0*/  ISETP.GE.AND P5, PT, R10, RZ, PT ;  /* 0x000000ff0a00720c */ /* 0x000fda0003fa6270 */
[----:B------:R-:W-:-:S05]  /*11b0*/  @!P5 IMAD.MOV R20, RZ, RZ, -R20 ;  /* 0x000000ffff14d224 */ /* 0x000fca00078e0a14 */
[----:B------:R-:W-:-:S04]  /*11c0*/  SEL R20, R28, R20, !P6 ;  /* 0x000000141c147207 */ /* 0x000fc80007000000 */
[----:B------:R-:W-:-:S05]  /*11d0*/  IADD3 R10, -R20, RZ, RZ ;  /* 0x000000ff140a7210 */ /* 0x000fca0007ffe1ff */
[----:B------:R-:W-:-:S04]  /*11e0*/  IMAD R10, R29, R10, R4 ;  /* 0x0000000a1d0a7224 */ /* 0x000fc800078e0204 */
[----:B------:R-:W-:-:S04]  /*11f0*/  IMAD R10, R10, UR13, RZ ;  /* 0x0000000d0a0a7c24 */ /* 0x000fc8000f8e02ff */
[----:B------:R-:W-:Y:S01]  /*1200*/  IMAD R20, R20, UR14, R10 ;  /* 0x0000000e14147c24 */ /* 0x000fe2000f8e020a */
[----:B------:R-:W-:Y:S01]  /*1210*/  DMUL R10, R8, R24 ;  /* 0x00000018080a7228 */ /* 0x000fe20000000000 */
[----:B------:R-:W1:Y:S01]  /*1220*/  LDC.64 R24, c[0x0][0x210] ;  /* 0x00008400ff187b82 */ /* 0x000e620000000a00 */
[----:B------:R-:W-:Y:S02]  /*1230*/  @P2 VIADD R0, R0, 0x1 ;  /* 0x0000000100002836 */ /* 0x000fe40000000000 */
[----:B-1----:R-:W-:-:S05]  /*1240*/  IMAD.WIDE R20, R20, 0x8, R24 ;  /* 0x0000000814147825 */ /* 0x002fca00078e0218 */
[----:B------:R1:W-:Y:S02]  /*1250*/  STG.E.64 desc[UR6][R20.64], R10 ;  /* 0x0000000a14007986 */ /* 0x0003e4000c101b06 */
[----:B-1----:R-:W-:-:S04]  /*1260*/  LOP3.LUT R20, R5, R29, RZ, 0x3c, !PT ;  /* 0x0000001d05147212 */ /* 0x002fc800078e3cff */
[----:B------:R-:W-:-:S13]  /*1270*/  ISETP.GE.AND P3, PT, R20, RZ, PT ;  /* 0x000000ff1400720c */ /* 0x000fda0003f66270 */
[----:B------:R-:W-:-:S04]  /*1280*/  @!P3 IADD3 R0, -R0, RZ, RZ ;  /* 0x000000ff0000b210 */ /* 0x000fc80007ffe1ff */
[----:B------:R-:W-:-:S04]  /*1290*/  SEL R0, R28, R0, !P6 ;  /* 0x000000001c007207 */ /* 0x000fc80007000000 */
[----:B------:R-:W-:-:S05]  /*12a0*/  IADD3 R24, -R0, RZ, RZ ;  /* 0x000000ff00187210 */ /* 0x000fca0007ffe1ff */
[----:B------:R-:W-:Y:S02]  /*12b0*/  IMAD R24, R29, R24, R5 ;  /* 0x000000181d187224 */ /* 0x000fe400078e0205 */
[----:B------:R-:W2:Y:S01]  /*12c0*/  LDL.LU R29, [R1] ;  /* 0x00000000011d7983 */ /* 0x000ea20000300800 */
[----:B0-----:R-:W-:-:S04]  /*12d0*/  IABS R23, R26 ;  /* 0x0000001a00177213 */ /* 0x001fc80000000000 */
[----:B------:R-:W0:Y:S08]  /*12e0*/  I2F.RP R27, R23 ;  /* 0x00000017001b7306 */ /* 0x000e300000209400 */
[----:B0-----:R-:W0:Y:S02]  /*12f0*/  MUFU.RCP R27, R27 ;  /* 0x0000001b001b7308 */ /* 0x001e240000001000 */
[----:B0-----:R-:W-:-:S06]  /*1300*/  VIADD R27, R27, 0xffffffe ;  /* 0x0ffffffe1b1b7836 */ /* 0x001fcc0000000000 */
[----:B------:R0:W1:Y:S01]  /*1310*/  F2I.FTZ.U32.TRUNC.NTZ R21, R27 ;  /* 0x0000001b00157305 */ /* 0x000062000021f000 */
[----:B------:R-:W-:Y:S01]  /*1320*/  IMAD.MOV.U32 R20, RZ, RZ, RZ ;  /* 0x000000ffff147224 */ /* 0x000fe200078e00ff */
[----:B0-----:R-:W0:Y:S01]  /*1330*/  LDC R27, c[0x0][0x4a4] ;  /* 0x00012900ff1b7b82 */ /* 0x001e220000000800 */
[----:B-1----:R-:W-:-:S04]  /*1340*/  IMAD.MOV R25, RZ, RZ, -R21 ;  /* 0x000000ffff197224 */ /* 0x002fc800078e0a15 */
[----:B------:R-:W-:-:S04]  /*1350*/  IMAD R25, R25, R23, RZ ;  /* 0x0000001719197224 */ /* 0x000fc800078e02ff */
[----:B------:R-:W-:Y:S01]  /*1360*/  IMAD.HI.U32 R21, R21, R25, R20 ;  /* 0x0000001915157227 */ /* 0x000fe200078e0014 */
[----:B------:R-:W-:-:S05]  /*1370*/  DMUL R8, R18, R8 ;  /* 0x0000000812087228 */ /* 0x000fca0000000000 */
[----:B------:R-:W-:-:S04]  /*1380*/  IMAD.HI.U32 R20, R21, R6, RZ ;  /* 0x0000000615147227 */ /* 0x000fc800078e00ff */
[----:B------:R-:W-:Y:S01]  /*1390*/  IMAD.HI.U32 R18, R21, R7, RZ ;  /* 0x0000000715127227 */ /* 0x000fe200078e00ff */
[----:B------:R-:W-:-:S03]  /*13a0*/  IADD3 R19, -R20, RZ, RZ ;  /* 0x000000ff14137210 */ /* 0x000fc60007ffe1ff */
[----:B------:R-:W-:Y:S02]  /*13b0*/  IMAD.MOV R25, RZ, RZ, -R18 ;  /* 0x000000ffff197224 */ /* 0x000fe400078e0a12 */
[----:B------:R-:W-:-:S04]  /*13c0*/  IMAD.HI.U32 R21, R21, R22, RZ ;  /* 0x0000001615157227 */ /* 0x000fc800078e00ff */
[----:B------:R-:W-:Y:S01]  /*13d0*/  IMAD R25, R23, R25, R7 ;  /* 0x0000001917197224 */ /* 0x000fe200078e0207 */
[----:B------:R-:W-:Y:S01]  /*13e0*/  IADD3 R7, -R21, RZ, RZ ;  /* 0x000000ff15077210 */ /* 0x000fe20007ffe1ff */
[----:B------:R-:W-:Y:S01]  /*13f0*/  IMAD R6, R23, R19, R6 ;  /* 0x0000001317067224 */ /* 0x000fe200078e0206 */
[----:B0-----:R-:W-:-:S03]  /*1400*/  IABS R19, R27 ;  /* 0x0000001b00137213 */ /* 0x001fc60000000000 */
[C---:B------:R-:W-:Y:S02]  /*1410*/  IMAD R22, R23.reuse, R7, R22 ;  /* 0x0000000717167224 */ /* 0x040fe400078e0216 */
[----:B------:R-:W0:Y:S08]  /*1420*/  I2F.RP R7, R19 ;  /* 0x0000001300077306 */ /* 0x000e300000209400 */
[----:B0-----:R-:W0:Y:S01]  /*1430*/  MUFU.RCP R7, R7 ;  /* 0x0000000700077308 */ /* 0x001e220000001000 */
[----:B------:R-:W-:-:S02]  /*1440*/  ISETP.GT.U32.AND P3, PT, R23, R6, PT ;  /* 0x000000061700720c */ /* 0x000fc40003f64070 */
[----:B------:R-:W-:Y:S01]  /*1450*/  ISETP.GT.U32.AND P4, PT, R23, R22, PT ;  /* 0x000000161700720c */ /* 0x000fe20003f84070 */
[----:B0-----:R-:W-:-:S06]  /*1460*/  VIADD R7, R7, 0xffffffe ;  /* 0x0ffffffe07077836 */ /* 0x001fcc0000000000 */
[----:B------:R-:W0:Y:S04]  /*1470*/  F2I.FTZ.U32.TRUNC.NTZ R7, R7 ;  /* 0x0000000700077305 */ /* 0x000e28000021f000 */
[-C--:B------:R-:W-:Y:S02]  /*1480*/  @!P3 IADD3 R6, R6, -R23.reuse, RZ ;  /* 0x800000170606b210 */ /* 0x080fe40007ffe0ff */
[----:B------:R-:W-:Y:S02]  /*1490*/  @!P4 IMAD.IADD R22, R22, 0x1, -R23 ;  /* 0x000000011616c824 */ /* 0x000fe400078e0a17 */
[----:B------:R-:W-:-:S03]  /*14a0*/  ISETP.GE.U32.AND P1, PT, R6, R23, PT ;  /* 0x000000170600720c */ /* 0x000fc60003f26070 */
[----:B------:R-:W-:Y:S01]  /*14b0*/  ISETP.GE.U32.AND P2, PT, R22, R23, PT ;  /* 0x000000171600720c */ /* 0x000fe20003f46070 */
[----:B0-----:R-:W-:-:S04]  /*14c0*/  IMAD.MOV R6, RZ, RZ, -R7 ;  /* 0x000000ffff067224 */ /* 0x001fc800078e0a07 */
[----:B------:R-:W-:Y:S01]  /*14d0*/  IMAD R22, R6, R19, RZ ;  /* 0x0000001306167224 */ /* 0x000fe200078e02ff */
[----:B------:R-:W-:-:S05]  /*14e0*/  MOV R6, RZ ;  /* 0x000000ff00067202 */ /* 0x000fca0000000f00 */
[----:B------:R-:W-:Y:S01]  /*14f0*/  IMAD.HI.U32 R22, R7, R22, R6 ;  /* 0x0000001607167227 */ /* 0x000fe200078e0006 */
[----:B------:R-:W-:Y:S02]  /*1500*/  ISETP.GT.U32.AND P6, PT, R23, R25, PT ;  /* 0x000000191700720c */ /* 0x000fe40003fc4070 */
[----:B------:R-:W-:Y:S02]  /*1510*/  @!P3 IADD3 R20, R20, 0x1, RZ ;  /* 0x000000011414b810 */ /* 0x000fe40007ffe0ff */
[----:B------:R-:W-:-:S03]  /*1520*/  LOP3.LUT R7, R3, R26, RZ, 0x3c, !PT ;  /* 0x0000001a03077212 */ /* 0x000fc600078e3cff */
[----:B------:R-:W-:Y:S01]  /*1530*/  @P1 VIADD R20, R20, 0x1 ;  /* 0x0000000114141836 */ /* 0x000fe20000000000 */
[----:B------:R-:W-:-:S05]  /*1540*/  ISETP.GE.AND P3, PT, R7, RZ, PT ;  /* 0x000000ff0700720c */ /* 0x000fca0003f66270 */
[----:B------:R-:W-:-:S04]  /*1550*/  @!P6 IADD3 R25, R25, -R23, RZ ;  /* 0x800000171919e210 */ /* 0x000fc80007ffe0ff */
[----:B------:R-:W-:Y:S02]  /*1560*/  ISETP.GE.U32.AND P5, PT, R25, R23, PT ;  /* 0x000000171900720c */ /* 0x000fe40003fa6070 */
[----:B------:R-:W-:Y:S02]  /*1570*/  MOV R7, R20 ;  /* 0x0000001400077202 */ /* 0x000fe40000000f00 */
[-C--:B------:R-:W-:Y:S02]  /*1580*/  LOP3.LUT R20, R4, R26.reuse, RZ, 0x3c, !PT ;  /* 0x0000001a04147212 */ /* 0x080fe400078e3cff */
[----:B------:R-:W-:Y:S01]  /*1590*/  @!P6 IADD3 R18, R18, 0x1, RZ ;  /* 0x000000011212e810 */ /* 0x000fe20007ffe0ff */
[----:B------:R-:W-:Y:S01]  /*15a0*/  @!P3 IMAD.MOV R7, RZ, RZ, -R7 ;  /* 0x000000ffff07b224 */ /* 0x000fe200078e0a07 */
[----:B------:R-:W-:Y:S01]  /*15b0*/  ISETP.GE.AND P3, PT, R20, RZ, PT ;  /* 0x000000ff1400720c */ /* 0x000fe20003f66270 */
[----:B------:R-:W-:Y:S01]  /*15c0*/  @!P4 VIADD R21, R21, 0x1 ;  /* 0x000000011515c836 */ /* 0x000fe20000000000 */
[----:B------:R-:W-:-:S03]  /*15d0*/  LOP3.LUT R20, R5, R26, RZ, 0x3c, !PT ;  /* 0x0000001a05147212 */ /* 0x000fc600078e3cff */
[----:B------:R-:W-:Y:S02]  /*15e0*/  @P5 IADD3 R18, R18, 0x1, RZ ;  /* 0x0000000112125810 */ /* 0x000fe40007ffe0ff */
[----:B------:R-:W-:Y:S02]  /*15f0*/  ISETP.GE.AND P6, PT, R20, RZ, PT ;  /* 0x000000ff1400720c */ /* 0x000fe40003fc6270 */
[----:B------:R-:W-:Y:S02]  /*1600*/  ISETP.NE.AND P4, PT, R26, RZ, PT ;  /* 0x000000ff1a00720c */ /* 0x000fe40003f85270 */
[----:B------:R-:W-:Y:S02]  /*1610*/  LOP3.LUT R20, RZ, R26, RZ, 0x33, !PT ;  /* 0x0000001aff147212 */ /* 0x000fe400078e33ff */
[----:B------:R-:W-:Y:S01]  /*1620*/  @P2 IADD3 R21, R21, 0x1, RZ ;  /* 0x0000000115152810 */ /* 0x000fe20007ffe0ff */
[----:B------:R-:W-:-:S04]  /*1630*/  @!P3 IMAD.MOV R18, RZ, RZ, -R18 ;  /* 0x000000ffff12b224 */ /* 0x000fc800078e0a12 */
[----:B------:R-:W-:Y:S01]  /*1640*/  IMAD.MOV.U32 R23, RZ, RZ, R21 ;  /* 0x000000ffff177224 */ /* 0x000fe200078e0015 */
[----:B------:R-:W-:-:S04]  /*1650*/  SEL R21, R20, R18, !P4 ;  /* 0x0000001214157207 */ /* 0x000fc80006000000 */
[----:B------:R-:W-:Y:S02]  /*1660*/  @!P6 IADD3 R23, -R23, RZ, RZ ;  /* 0x000000ff1717e210 */ /* 0x000fe40007ffe1ff */
[----:B------:R-:W-:Y:S01]  /*1670*/  LOP3.LUT R25, RZ, UR18, RZ, 0x33, !PT ;  /* 0x00000012ff197c12 */ /* 0x000fe2000f8e33ff */
[----:B------:R-:W-:Y:S01]  /*1680*/  DMUL R14, R16, R14 ;  /* 0x0000000e100e7228 */ /* 0x000fe20000000000 */
[----:B--2---:R-:W-:-:S04]  /*1690*/  IMAD.HI.U32 R22, R22, R29, RZ ;  /* 0x0000001d16167227 */ /* 0x004fc800078e00ff */
[----:B------:R-:W-:-:S04]  /*16a0*/  IMAD.MOV R6, RZ, RZ, -R22 ;  /* 0x000000ffff067224 */ /* 0x000fc800078e0a16 */
[C---:B------:R-:W-:Y:S02]  /*16b0*/  IMAD R6, R19.reuse, R6, R29 ;  /* 0x0000000613067224 */ /* 0x040fe400078e021d */
[----:B------:R-:W0:Y:S03]  /*16c0*/  LDC.64 R28, c[0x0][0x210] ;  /* 0x00008400ff1c7b82 */ /* 0x000e260000000a00 */
[----:B------:R-:W-:-:S13]  /*16d0*/  ISETP.GT.U32.AND P1, PT, R19, R6, PT ;  /* 0x000000061300720c */ /* 0x000fda0003f24070 */
[----:B------:R-:W-:-:S05]  /*16e0*/  @!P1 IMAD.IADD R6, R6, 0x1, -R19 ;  /* 0x0000000106069824 */ /* 0x000fca00078e0a13 */
[----:B------:R-:W-:Y:S01]  /*16f0*/  ISETP.GE.U32.AND P5, PT, R6, R19, PT ;  /* 0x000000130600720c */ /* 0x000fe20003fa6070 */
[----:B------:R-:W-:Y:S01]  /*1700*/  IMAD R6, R24, UR13, RZ ;  /* 0x0000000d18067c24 */ /* 0x000fe2000f8e02ff */
[----:B------:R-:W-:Y:S01]  /*1710*/  LOP3.LUT R19, R2, R27, RZ, 0x3c, !PT ;  /* 0x0000001b02137212 */ /* 0x000fe200078e3cff */
[----:B------:R-:W-:Y:S02]  /*1720*/  @!P1 VIADD R22, R22, 0x1 ;  /* 0x0000000116169836 */ /* 0x000fe40000000000 */
[----:B------:R-:W-:Y:S01]  /*1730*/  IMAD R6, R0, UR14, R6 ;  /* 0x0000000e00067c24 */ /* 0x000fe2000f8e0206 */
[----:B------:R-:W-:Y:S02]  /*1740*/  ISETP.GE.AND P2, PT, R19, RZ, PT ;  /* 0x000000ff1300720c */ /* 0x000fe40003f46270 */
[----:B------:R-:W-:-:S04]  /*1750*/  SEL R0, R20, R7, !P4 ;  /* 0x0000000714007207 */ /* 0x000fc80006000000 */
[----:B------:R-:W-:Y:S02]  /*1760*/  IADD3 R19, -R0, RZ, RZ ;  /* 0x000000ff00137210 */ /* 0x000fe40007ffe1ff */
[----:B------:R-:W-:-:S03]  /*1770*/  @P5 IADD3 R22, R22, 0x1, RZ ;  /* 0x0000000116165810 */ /* 0x000fc60007ffe0ff */
[----:B------:R-:W-:Y:S02]  /*1780*/  IMAD R3, R26, R19, R3 ;  /* 0x000000131a037224 */ /* 0x000fe400078e0203 */
[----:B------:R-:W1:Y:S01]  /*1790*/  LDC.64 R18, c[0x0][0x2e8] ;  /* 0x0000ba00ff127b82 */ /* 0x000e620000000a00 */
[----:B------:R-:W-:Y:S01]  /*17a0*/  @!P2 IMAD.MOV R22, RZ, RZ, -R22 ;  /* 0x000000ffff16a224 */ /* 0x000fe200078e0a16 */
[----:B------:R-:W-:Y:S01]  /*17b0*/  SEL R20, R20, R23, !P4 ;  /* 0x0000001714147207 */ /* 0x000fe20006000000 */
[----:B0-----:R-:W-:Y:S01]  /*17c0*/  IMAD.WIDE R6, R6, 0x8, R28 ;  /* 0x0000000806067825 */ /* 0x001fe200078e021c */
[----:B------:R-:W-:-:S04]  /*17d0*/  IADD3 R23, -R21, RZ, RZ ;  /* 0x000000ff15177210 */ /* 0x000fc80007ffe1ff */
[----:B------:R-:W0:Y:S01]  /*17e0*/  LDC.64 R28, c[0x0][0x498] ;  /* 0x00012600ff1c7b82 */ /* 0x000e220000000a00 */
[----:B------:R-:W-:Y:S01]  /*17f0*/  SEL R22, R25, R22, !P0 ;  /* 0x0000001619167207 */ /* 0x000fe20004000000 */
[----:B------:R-:W-:Y:S02]  /*1800*/  IMAD R23, R26, R23, R4 ;  /* 0x000000171a177224 */ /* 0x000fe400078e0204 */
[----:B------:R-:W-:Y:S01]  /*1810*/  IMAD.MOV R4, RZ, RZ, -R20 ;  /* 0x000000ffff047224 */ /* 0x000fe200078e0a14 */
[----:B------:R-:W-:Y:S01]  /*1820*/  IADD3 R24, -R22, RZ, RZ ;  /* 0x000000ff16187210 */ /* 0x000fe20007ffe1ff */
[----:B------:R-:W-:Y:S02]  /*1830*/  IMAD R3, R3, UR5, RZ ;  /* 0x0000000503037c24 */ /* 0x000fe4000f8e02ff */
[----:B------:R-:W-:Y:S02]  /*1840*/  IMAD R4, R26, R4, R5 ;  /* 0x000000041a047224 */ /* 0x000fe400078e0205 */
[----:B------:R-:W-:-:S02]  /*1850*/  IMAD R24, R27, R24, R2 ;  /* 0x000000181b187224 */ /* 0x000fc400078e0202 */
[----:B------:R-:W-:Y:S02]  /*1860*/  IMAD R23, R23, UR5, RZ ;  /* 0x0000000517177c24 */ /* 0x000fe4000f8e02ff */
[----:B------:R-:W-:Y:S02]  /*1870*/  IMAD R4, R4, UR5, RZ ;  /* 0x0000000504047c24 */ /* 0x000fe4000f8e02ff */
[----:B------:R-:W-:Y:S02]  /*1880*/  IMAD R24, R24, UR8, RZ ;  /* 0x0000000818187c24 */ /* 0x000fe4000f8e02ff */
[----:B------:R-:W-:Y:S02]  /*1890*/  IMAD R3, R0, UR15, R3 ;  /* 0x0000000f00037c24 */ /* 0x000fe4000f8e0203 */
[----:B------:R-:W-:Y:S02]  /*18a0*/  IMAD R23, R21, UR15, R23 ;  /* 0x0000000f15177c24 */ /* 0x000fe4000f8e0217 */
[----:B------:R-:W-:-:S02]  /*18b0*/  IMAD R4, R20, UR15, R4 ;  /* 0x0000000f14047c24 */ /* 0x000fc4000f8e0204 */
[----:B------:R-:W-:Y:S02]  /*18c0*/  IMAD R24, R22, UR16, R24 ;  /* 0x0000001016187c24 */ /* 0x000fe4000f8e0218 */
[--C-:B-1----:R-:W-:Y:S01]  /*18d0*/  IMAD.WIDE R20, R3, 0x8, R18.reuse ;  /* 0x0000000803147825 */ /* 0x102fe200078e0212 */
[----:B------:R1:W-:Y:S03]  /*18e0*/  STG.E.64 desc[UR6][R6.64], R16 ;  /* 0x0000001006007986 */ /* 0x0003e6000c101b06 */
[--C-:B------:R-:W-:Y:S01]  /*18f0*/  IMAD.WIDE R22, R23, 0x8, R18.reuse ;  /* 0x0000000817167825 */ /* 0x100fe200078e0212 */
[----:B------:R1:W-:Y:S03]  /*1900*/  STG.E.64 desc[UR6][R20.64], R12 ;  /* 0x0000000c14007986 */ /* 0x0003e6000c101b06 */
[----:B------:R-:W-:Y:S01]  /*1910*/  IMAD.WIDE R4, R4, 0x8, R18 ;  /* 0x0000000804047825 */ /* 0x000fe200078e0212 */
[----:B------:R1:W-:Y:S03]  /*1920*/  STG.E.64 desc[UR6][R22.64], R10 ;  /* 0x0000000a16007986 */ /* 0x0003e6000c101b06 */
[----:B0-----:R-:W-:Y:S01]  /*1930*/  IMAD.WIDE R24, R24, 0x8, R28 ;  /* 0x0000000818187825 */ /* 0x001fe200078e021c */
[----:B------:R1:W-:Y:S03]  /*1940*/  STG.E.64 desc[UR6][R4.64], R14 ;  /* 0x0000000e04007986 */ /* 0x0003e6000c101b06 */
[----:B------:R-:W-:Y:S01]  /*1950*/  VIADD R2, R2, UR4 ;  /* 0x0000000402027c36 */ /* 0x000fe20008000000 */
[----:B------:R1:W-:Y:S04]  /*1960*/  STG.E.64 desc[UR6][R24.64], R8 ;  /* 0x0000000818007986 */ /* 0x0003e8000c101b06 */
[----:B------:R-:W-:-:S13]  /*1970*/  ISETP.GE.AND P1, PT, R2, UR17, PT ;  /* 0x0000001102007c0c */ /* 0x000fda000bf26270 */
[----:B-1----:R-:W-:Y:S05]  /*1980*/  @!P1 BRA `(.L_x_240) ;  /* 0xffffffe800389947 */ /* 0x002fea000383ffff */
[----:B------:R-:W-:Y:S05]  /*1990*/  BSYNC B0 ;  /* 0x0000000000007941 */ /* 0x000fea0003800000 */
.L_x_239:
[----:B------:R-:W-:Y:S05]  /*19a0*/  EXIT ;  /* 0x000000000000794d */ /* 0x000fea0003800000 */
.L_x_241:
        /* <DEDUP_REMOVED lines=13> */
.L_x_1268:


//--------------------- .text._ZN2at6native38_GLOBAL__N__9a469cfd_6_RNN_cu_eca79a6d6kernel17gru_cell_backwardIddiLi1EEEvNS_4cuda6detail10TensorInfoIT_T1_EES9_S9_S9_S9_S8_S8_ --------------------------
	.section	.text._ZN2at6native38_GLOBAL__N__9a469cfd_6_RNN_cu_eca79a6d6kernel17gru_cell_backwardIddiLi1EEEvNS_4cuda6detail10TensorInfoIT_T1_EES9_S9_S9_S9_S8_S8_,"ax",@progbits
	.align	128
.text._ZN2at6native38_GLOBAL__N__9a469cfd_6_RNN_cu_eca79a6d6kernel17gru_cell_backwardIddiLi1EEEvNS_4cuda6detail10TensorInfoIT_T1_EES9_S9_S9_S9_S8_S8_:
        .type           _ZN2at6native38_GLOBAL__N__9a469cfd_6_RNN_cu_eca79a6d6kernel17gru_cell_backwardIddiLi1EEEvNS_4cuda6detail10TensorInfoIT_T1_EES9_S9_S9_S9_S8_S8_,@function
        .size           _ZN2at6native38_GLOBAL__N__9a469cfd_6_RNN_cu_eca79a6d6kernel17gru_cell_backwardIddiLi1EEEvNS_4cuda6detail10TensorInfoIT_T1_EES9_S9_S9_S9_S8_S8_,(.L_x_1269 - _ZN2at6native38_GLOBAL__N__9a469cfd_6_RNN_cu_eca79a6d6kernel17gru_cell_backwardIddiLi1EEEvNS_4cuda6detail10TensorInfoIT_T1_EES9_S9_S9_S9_S8_S8_)
        .other          _ZN2at6native38_GLOBAL__N__9a469cfd_6_RNN_cu_eca79a6d6kernel17gru_cell_backwardIddiLi1EEEvNS_4cuda6detail10TensorInfoIT_T1_EES9_S9_S9_S9_S8_S8_,@"STO_CUDA_ENTRY STV_DEFAULT"
_ZN2at6native38_GLOBAL__N__9a469cfd_6_RNN_cu_eca79a6d6kernel17gru_cell_backwardIddiLi1EEEvNS_4cuda6detail10TensorInfoIT_T1_EES9_S9_S9_S9_S8_S8_:
        /* <DEDUP_REMOVED lines=37> */
.L_x_242:
[----:B------:R-:W0:Y:S01]  /*0250*/  LDC R12, c[0x0][0x648] ;  /* 0x00019200ff0c7b82 */ /* 0x000e220000000800 */
[----:B------:R-:W-:Y:S01]  /*0260*/  IABS R9, R25 ;  /* 0x0000001900097213 */ /* 0x000fe20000000000 */
[----:B------:R-:W-:-:S04]  /*0270*/  IMAD R15, R25, UR5, RZ ;  /* 0x00000005190f7c24 */ /* 0x000fc8000f8e02ff */
[----:B------:R-:W-:-:S05]  /*0280*/  IMAD.HI.U32 R8, R2, R9, RZ ;  /* 0x0000000902087227 */ /* 0x000fca00078e00ff */
[----:B------:R-:W-:Y:S02]  /*0290*/  IADD3 R10, -R8, RZ, RZ ;  /* 0x000000ff080a7210 */ /* 0x000fe40007ffe1ff */
[----:B0-----:R-:W-:-:S05]  /*02a0*/  IABS R14, R12 ;  /* 0x0000000c000e7213 */ /* 0x001fca0000000000 */
[----:B------:R-:W-:-:S05]  /*02b0*/  IMAD R9, R14, R10, R9 ;  /* 0x0000000a0e097224 */ /* 0x000fca00078e0209 */
[----:B------:R-:W-:-:S13]  /*02c0*/  ISETP.GT.U32.AND P2, PT, R0, R9, PT ;  /* 0x000000090000720c */ /* 0x000fda0003f44070 */
[----:B------:R-:W-:Y:S02]  /*02d0*/  @!P2 IADD3 R9, R9, -R14, RZ ;  /* 0x8000000e0909a210 */ /* 0x000fe40007ffe0ff */
[----:B------:R-:W-:Y:S02]  /*02e0*/  @!P2 IADD3 R8, R8, 0x1, RZ ;  /* 0x000000010808a810 */ /* 0x000fe40007ffe0ff */
[----:B------:R-:W-:Y:S02]  /*02f0*/  ISETP.GE.U32.AND P1, PT, R9, R0, PT ;  /* 0x000000000900720c */ /* 0x000fe40003f26070 */
[----:B------:R-:W-:-:S04]  /*0300*/  LOP3.LUT R9, R25, R12, RZ, 0x3c, !PT ;  /* 0x0000000c19097212 */ /* 0x000fc800078e3cff */
[----:B------:R-:W-:-:S07]  /*0310*/  ISETP.GE.AND P3, PT, R9, RZ, PT ;  /* 0x000000ff0900720c */ /* 0x000fce0003f66270 */
[----:B------:R-:W-:-:S04]  /*0320*/  @P1 IADD3 R8, R8, 0x1, RZ ;  /* 0x0000000108081810 */ /* 0x000fc80007ffe0ff */
[----:B------:R-:W-:Y:S02]  /*0330*/  MOV R26, R8 ;  /* 0x00000008001a7202 */ /* 0x000fe40000000f00 */
[----:B------:R-:W0:Y:S02]  /*0340*/  LDC.64 R8, c[0x0][0x570] ;  /* 0x00015c00ff087b82 */ /* 0x000e240000000a00 */
[----:B------:R-:W-:-:S04]  /*0350*/  @!P3 IADD3 R26, -R26, RZ, RZ ;  /* 0x000000ff1a1ab210 */ /* 0x000fc80007ffe1ff */
[----:B------:R-:W-:-:S04]  /*0360*/  SEL R26, R3, R26, !P0 ;  /* 0x0000001a031a7207 */ /* 0x000fc80004000000 */
[----:B------:R-:W-:-:S05]  /*0370*/  IADD3 R10, -R26, RZ, RZ ;  /* 0x000000ff1a0a7210 */ /* 0x000fca0007ffe1ff */
[----:B------:R-:W-:Y:S02]  /*0380*/  IMAD R27, R12, R10, R25 ;  /* 0x0000000a0c1b7224 */ /* 0x000fe400078e0219 */
[----:B------:R-:W1:Y:S02]  /*0390*/  LDC.64 R12, c[0x0][0x3c0] ;  /* 0x0000f000ff0c7b82 */ /* 0x000e640000000a00 */
[----:B------:R-:W-:-:S04]  /*03a0*/  IMAD R10, R24, R26, R27 ;  /* 0x0000001a180a7224 */ /* 0x000fc800078e021b */
[----:B------:R-:W-:-:S04]  /*03b0*/  IMAD R11, R10, UR11, RZ ;  /* 0x0000000b0a0b7c24 */ /* 0x000fc8000f8e02ff */
[----:B0-----:R-:W-:-:S04]  /*03c0*/  IMAD.WIDE R8, R11, 0x8, R8 ;  /* 0x000000080b087825 */ /* 0x001fc800078e0208 */
[C---:B------:R-:W-:Y:S02]  /*03d0*/  IMAD.WIDE R22, R7.reuse, 0x8, R8 ;  /* 0x0000000807167825 */ /* 0x040fe400078e0208 */
[----:B------:R-:W2:Y:S02]  /*03e0*/  LDG.E.64 R8, desc[UR6][R8.64] ;  /* 0x0000000608087981 */ /* 0x000ea4000c1e1b00 */
[C---:B------:R-:W-:Y:S02]  /*03f0*/  IMAD.WIDE R10, R7.reuse, 0x8, R22 ;  /* 0x00000008070a7825 */ /* 0x040fe400078e0216 */
[----:B------:R-:W3:Y:S02]  /*0400*/  LDG.E.64 R22, desc[UR6][R22.64] ;  /* 0x0000000616167981 */ /* 0x000ee4000c1e1b00 */
[----:B------:R-:W-:Y:S02]  /*0410*/  IMAD.WIDE R20, R7, 0x8, R10 ;  /* 0x0000000807147825 */ /* 0x000fe400078e020a */
[----:B------:R-:W4:Y:S02]  /*0420*/  LDG.E.64 R10, desc[UR6][R10.64] ;  /* 0x000000060a0a7981 */ /* 0x000f24000c1e1b00 */
[----:B-1----:R-:W-:-:S02]  /*0430*/  IMAD.WIDE R14, R15, 0x8, R12 ;  /* 0x000000080f0e7825 */ /* 0x002fc400078e020c */
[----:B------:R0:W4:Y:S04]  /*0440*/  LDG.E.64 R16, desc[UR6][R20.64] ;  /* 0x0000000614107981 */ /* 0x000128000c1e1b00 */
[----:B------:R-:W5:Y:S01]  /*0450*/  LDG.E.64 R14, desc[UR6][R14.64] ;  /* 0x000000060e0e7981 */ /* 0x000f62000c1e1b00 */
[----:B------:R-:W-:-:S05]  /*0460*/  IMAD.WIDE R28, R7, 0x8, R20 ;  /* 0x00000008071c7825 */ /* 0x000fca00078e0214 */
[----:B------:R1:W2:Y:S01]  /*0470*/  LDG.E.64 R12, desc[UR6][R28.64] ;  /* 0x000000061c0c7981 */ /* 0x0002a2000c1e1b00 */
[----:B0-----:R-:W0:Y:S01]  /*0480*/  LDC.64 R20, c[0x0][0x210] ;  /* 0x00008400ff147b82 */ /* 0x001e220000000a00 */
[----:B------:R-:W-:-:S04]  /*0490*/  IMAD R26, R4, R26, R27 ;  /* 0x0000001a041a7224 */ /* 0x000fc800078e021b */
[----:B-1----:R-:W-:Y:S01]  /*04a0*/  IMAD R29, R26, UR13, RZ ;  /* 0x0000000d1a1d7c24 */ /* 0x002fe2000f8e02ff */
[----:B---3--:R-:W-:Y:S02]  /*04b0*/  DADD R18, -R22, 1 ;  /* 0x3ff0000016127429 */ /* 0x008fe40000000100 */
[----:B----4-:R-:W-:-:S08]  /*04c0*/  DADD R16, R16, -R10 ;  /* 0x0000000010107229 */ /* 0x010fd0000000080a */
[----:B-----5:R-:W-:Y:S02]  /*04d0*/  DMUL R16, R16, R14 ;  /* 0x0000000e10107228 */ /* 0x020fe40000000000 */
[----:B------:R-:W-:-:S06]  /*04e0*/  DFMA R10, -R10, R10, 1 ;  /* 0x3ff000000a0a742b */ /* 0x000fcc000000010a */
[-C--:B------:R-:W-:Y:S02]  /*04f0*/  DMUL R16, R16, R18.reuse ;  /* 0x0000001210107228 */ /* 0x080fe40000000000 */
[----:B------:R-:W-:-:S08]  /*0500*/  DMUL R18, R14, R18 ;  /* 0x000000120e127228 */ /* 0x000fd00000000000 */
[----:B------:R-:W-:Y:S02]  /*0510*/  DMUL R10, R18, R10 ;  /* 0x0000000a120a7228 */ /* 0x000fe40000000000 */
[----:B--2---:R-:W-:-:S06]  /*0520*/  DADD R18, -R8, 1 ;  /* 0x3ff0000008127429 */ /* 0x004fcc0000000100 */
[----:B------:R-:W-:Y:S02]  /*0530*/  DMUL R12, R10, R12 ;  /* 0x0000000c0a0c7228 */ /* 0x000fe40000000000 */
[----:B------:R-:W-:-:S06]  /*0540*/  DMUL R14, R14, R22 ;  /* 0x000000160e0e7228 */ /* 0x000fcc0000000000 */
[----:B------:R-:W-:Y:S02]  /*0550*/  DMUL R18, R12, R18 ;  /* 0x000000120c127228 */ /* 0x000fe40000000000 */
[----:B------:R-:W1:Y:S01]  /*0560*/  LDC.64 R12, c[0x0][0x2e8] ;  /* 0x0000ba00ff0c7b82 */ /* 0x000e620000000a00 */
[----:B------:R-:W-:Y:S01]  /*0570*/  DMUL R16, R22, R16 ;  /* 0x0000001016107228 */ /* 0x000fe20000000000 */
[----:B------:R-:W-:-:S04]  /*0580*/  IMAD R23, R26, UR12, RZ ;  /* 0x0000000c1a177c24 */ /* 0x000fc8000f8e02ff */
[----:B0-----:R-:W-:Y:S02]  /*0590*/  IMAD.WIDE R20, R23, 0x8, R20 ;  /* 0x0000000817147825 */ /* 0x001fe400078e0214 */
[----:B------:R-:W0:Y:S01]  /*05a0*/  LDC.64 R22, c[0x0][0x498] ;  /* 0x00012600ff167b82 */ /* 0x000e220000000a00 */
[----:B------:R-:W-:Y:S01]  /*05b0*/  DMUL R18, R8, R18 ;  /* 0x0000001208127228 */ /* 0x000fe20000000000 */
[----:B------:R-:W-:-:S06]  /*05c0*/  IMAD.WIDE R26, R5, 0x8, R20 ;  /* 0x00000008051a7825 */ /* 0x000fcc00078e0214 */
[----:B------:R-:W-:Y:S04]  /*05d0*/  STG.E.64 desc[UR6][R20.64], R18 ;  /* 0x0000001214007986 */ /* 0x000fe8000c101b06 */
[----:B------:R2:W-:Y:S01]  /*05e0*/  STG.E.64 desc[UR6][R26.64], R16 ;  /* 0x000000101a007986 */ /* 0x0005e2000c101b06 */
[----:B-1----:R-:W-:Y:S01]  /*05f0*/  IMAD.WIDE R12, R29, 0x8, R12 ;  /* 0x000000081d0c7825 */ /* 0x002fe200078e020c */
[----:B------:R-:W-:-:S03]  /*0600*/  DMUL R28, R10, R8 ;  /* 0x000000080a1c7228 */ /* 0x000fc60000000000 */
[----:B------:R-:W-:-:S04]  /*0610*/  IMAD.WIDE R8, R6, 0x8, R12 ;  /* 0x0000000806087825 */ /* 0x000fc800078e020c */
[----:B--2---:R-:W-:-:S05]  /*0620*/  IMAD.WIDE R26, R5, 0x8, R26 ;  /* 0x00000008051a7825 */ /* 0x004fca00078e021a */
[----:B------:R1:W-:Y:S04]  /*0630*/  STG.E.64 desc[UR6][R26.64], R10 ;  /* 0x0000000a1a007986 */ /* 0x0003e8000c101b06 */
[----:B------:R2:W-:Y:S01]  /*0640*/  STG.E.64 desc[UR6][R12.64], R18 ;  /* 0x000000120c007986 */ /* 0x0005e2000c101b06 */
[----:B-1----:R-:W-:-:S04]  /*0650*/  IMAD R11, R25, UR8, RZ ;  /* 0x00000008190b7c24 */ /* 0x002fc8000f8e02ff */
[----:B0-----:R-:W-:-:S04]  /*0660*/  IMAD.WIDE R22, R11, 0x8, R22 ;  /* 0x000000080b167825 */ /* 0x001fc800078e0216 */
[----:B------:R-:W-:Y:S01]  /*0670*/  IMAD.WIDE R10, R6, 0x8, R8 ;  /* 0x00000008060a7825 */ /* 0x000fe200078e0208 */
[----:B------:R2:W-:Y:S01]  /*0680*/  STG.E.64 desc[UR6][R8.64], R16 ;  /* 0x0000001008007986 */ /* 0x0005e2000c101b06 */
[----:B------:R-:W-:-:S03]  /*0690*/  IADD3 R25, R25, UR4, RZ ;  /* 0x0000000419197c10 */ /* 0x000fc6000fffe0ff */
[----:B------:R2:W-:Y:S04]  /*06a0*/  STG.E.64 desc[UR6][R10.64], R28 ;  /* 0x0000001c0a007986 */ /* 0x0005e8000c101b06 */
[----:B------:R2:W-:Y:S01]  /*06b0*/  STG.E.64 desc[UR6][R22.64], R14 ;  /* 0x0000000e16007986 */ /* 0x0005e2000c101b06 */
[----:B------:R-:W-:-:S13]  /*06c0*/  ISETP.GE.AND P1, PT, R25, UR14, PT ;  /* 0x0000000e19007c0c */ /* 0x000fda000bf26270 */
[----:B--2---:R-:W-:Y:S05]  /*06d0*/  @!P1 BRA `(.L_x_242) ;  /* 0xfffffff800dc9947 */ /* 0x004fea000383ffff */
[----:B------:R-:W-:Y:S05]  /*06e0*/  EXIT ;  /* 0x000000000000794d */ /* 0x000fea0003800000 */
.L_x_243:
        /* <DEDUP_REMOVED lines=9> */
.L_x_1269:


//--------------------- .text._ZN2at6native38_GLOBAL__N__9a469cfd_6_RNN_cu_eca79a6d6kernel16gru_cell_forwardIN3c108BFloat16EflLi2EEEvNS_4cuda6detail10TensorInfoIT_T1_EESB_SB_SB_SB_SB_SB_SA_SA_ --------------------------
	.section	.text._ZN2at6native38_GLOBAL__N__9a469cfd_6_RNN_cu_eca79a6d6kernel16gru_cell_forwardIN3c108BFloat16EflLi2EEEvNS_4cuda6detail10TensorInfoIT_T1_EESB_SB_SB_SB_SB_SB_SA_SA_,"ax",@progbits
	.align	128
.text._ZN2at6native38_GLOBAL__N__9a469cfd_6_RNN_cu_eca79a6d6kernel16gru_cell_forwardIN3c108BFloat16EflLi2EEEvNS_4cuda6detail10TensorInfoIT_T1_EESB_SB_SB_SB_SB_SB_SA_SA_:
        .type           _ZN2at6native38_GLOBAL__N__9a469cfd_6_RNN_cu_eca79a6d6kernel16gru_cell_forwardIN3c108BFloat16EflLi2EEEvNS_4cuda6detail10TensorInfoIT_T1_EESB_SB_SB_SB_SB_SB_SA_SA_,@function
        .size           _ZN2at6native38_GLOBAL__N__9a469cfd_6_RNN_cu_eca79a6d6kernel16gru_cell_forwardIN3c108BFloat16EflLi2EEEvNS_4cuda6detail10TensorInfoIT_T1_EESB_SB_SB_SB_SB_SB_SA_SA_,(.L_x_1270 - _ZN2at6native38_GLOBAL__N__9a469cfd_6_RNN_cu_eca79a6d6kernel16gru_cell_forwardIN3c108BFloat16EflLi2EEEvNS_4cuda6detail10TensorInfoIT_T1_EESB_SB_SB_SB_SB_SB_SA_SA_)
        .other          _ZN2at6native38_GLOBAL__N__9a469cfd_6_RNN_cu_eca79a6d6kernel16gru_cell_forwardIN3c108BFloat16EflLi2EEEvNS_4cuda6detail10TensorInfoIT_T1_EESB_SB_SB_SB_SB_SB_SA_SA_,@"STO_CUDA_ENTRY STV_DEFAULT"
_ZN2at6native38_GLOBAL__N__9a469cfd_6_RNN_cu_eca79a6d6kernel16gru_cell_forwardIN3c108BFloat16EflLi2EEEvNS_4cuda6detail10TensorInfoIT_T1_EESB_SB_SB_SB_SB_SB_SA_SA_:
        /* <DEDUP_REMOVED lines=43> */
.L_x_289:
        /* <DEDUP_REMOVED lines=11> */
[----:B------:R-:W-:Y:S05]  /*0360*/  CALL.REL.NOINC `($__internal_10_$__cuda_sm20_div_s64) ;  /* 0x0000003800747944 */ /* 0x000fea0003c00000 */
        /* <DEDUP_REMOVED lines=11> */
[----:B------:R-:W-:-:S04]  /*0420*/  IMAD R7, R11, R3, R0 ;  /* 0x000000030b077224 */ /* 0x000fc800078e0200 */
[----:B------:R-:W-:Y:S01]  /*0430*/  IMAD.IADD R21, R21, 0x1, R7 ;  /* 0x0000000115157824 */ /* 0x000fe200078e0207 */
[----:B------:R-:W-:Y:S06]  /*0440*/  BRA `(.L_x_247) ;  /* 0x00000000005c7947 */ /* 0x000fec0003800000 */
.L_x_246:
[----:B------:R-:W-:Y:S02]  /*0450*/  IMAD.U32 R26, RZ, RZ, UR58 ;  /* 0x0000003aff1a7e24 */ /* 0x000fe4000f8e00ff */
[----:B------:R-:W-:Y:S02]  /*0460*/  IMAD.MOV.U32 R21, RZ, RZ, RZ ;  /* 0x000000ffff157224 */ /* 0x000fe400078e00ff */
[----:B------:R-:W0:Y:S01]  /*0470*/  I2F.U32.RP R0, R26 ;  /* 0x0000001a00007306 */ /* 0x000e220000209000 */
[----:B------:R-:W-:-:S07]  /*0480*/  ISETP.NE.U32.AND P2, PT, R26, RZ, PT ;  /* 0x000000ff1a00720c */ /* 0x000fce0003f45070 */
[----:B0-----:R-:W0:Y:S02]  /*0490*/  MUFU.RCP R0, R0 ;  /* 0x0000000000007308 */ /* 0x001e240000001000 */
[----:B0-----:R-:W-:-:S06]  /*04a0*/  IADD3 R6, R0, 0xffffffe, RZ ;  /* 0x0ffffffe00067810 */ /* 0x001fcc0007ffe0ff */
[----:B------:R0:W1:Y:S02]  /*04b0*/  F2I.FTZ.U32.TRUNC.NTZ R7, R6 ;  /* 0x0000000600077305 */ /* 0x000064000021f000 */
[----:B0-----:R-:W-:Y:S02]  /*04c0*/  IMAD.MOV.U32 R6, RZ, RZ, RZ ;  /* 0x000000ffff067224 */ /* 0x001fe400078e00ff */
[----:B-1----:R-:W-:-:S04]  /*04d0*/  IMAD R2, R7, R26, RZ ;  /* 0x0000001a07027224 */ /* 0x002fc800078e02ff */
[----:B------:R-:W-:-:S04]  /*04e0*/  IMAD.MOV R9, RZ, RZ, -R2 ;  /* 0x000000ffff097224 */ /* 0x000fc800078e0a02 */
[----:B------:R-:W-:Y:S01]  /*04f0*/  IMAD.HI.U32 R2, R7, R9, R6 ;  /* 0x0000000907027227 */ /* 0x000fe200078e0006 */
[----:B------:R-:W-:-:S05]  /*0500*/  HFMA2.MMA R9, -RZ, RZ, 0, 0 ;  /* 0x00000000ff097435 */ /* 0x000fca00000001ff */
[----:B------:R-:W-:-:S05]  /*0510*/  IMAD.HI.U32 R8, R2, R5, RZ ;  /* 0x0000000502087227 */ /* 0x000fca00078e00ff */
[----:B------:R-:W-:-:S05]  /*0520*/  IADD3 R7, -R8, RZ, RZ ;  /* 0x000000ff08077210 */ /* 0x000fca0007ffe1ff */
[----:B------:R-:W-:-:S05]  /*0530*/  IMAD R7, R26, R7, R5 ;  /* 0x000000071a077224 */ /* 0x000fca00078e0205 */
[----:B------:R-:W-:-:S13]  /*0540*/  ISETP.GE.U32.AND P0, PT, R7, R26, PT ;  /* 0x0000001a0700720c */ /* 0x000fda0003f06070 */
[----:B------:R-:W-:Y:S02]  /*0550*/  @P0 IMAD.IADD R7, R7, 0x1, -R26 ;  /* 0x0000000107070824 */ /* 0x000fe400078e0a1a */
[----:B------:R-:W-:-:S03]  /*0560*/  @P0 VIADD R8, R8, 0x1 ;  /* 0x0000000108080836 */ /* 0x000fc60000000000 */
[----:B------:R-:W-:-:S13]  /*0570*/  ISETP.GE.U32.AND P1, PT, R7, R26, PT ;  /* 0x0000001a0700720c */ /* 0x000fda0003f26070 */
[----:B------:R-:W-:Y:S02]  /*0580*/  @P1 IADD3 R8, R8, 0x1, RZ ;  /* 0x0000000108081810 */ /* 0x000fe40007ffe0ff */
[----:B------:R-:W-:-:S05]  /*0590*/  @!P2 LOP3.LUT R8, RZ, R26, RZ, 0x33, !PT ;  /* 0x0000001aff08a212 */ /* 0x000fca00078e33ff */
[----:B------:R-:W-:-:S04]  /*05a0*/  IMAD.MOV R20, RZ, RZ, -R8 ;  /* 0x000000ffff147224 */ /* 0x000fc800078e0a08 */
[----:B------:R-:W-:-:S07]  /*05b0*/  IMAD R20, R26, R20, R5 ;  /* 0x000000141a147224 */ /* 0x000fce00078e0205 */
.L_x_247:
[----:B------:R-:W-:Y:S05]  /*05c0*/  BSYNC B1 ;  /* 0x0000000000017941 */ /* 0x000fea0003800000 */
.L_x_245:
[-C--:B------:R-:W-:Y:S01]  /*05d0*/  IMAD R0, R9, R26.reuse, RZ ;  /* 0x0000001a09007224 */ /* 0x080fe200078e02ff */
[----:B------:R-:W-:Y:S01]  /*05e0*/  BSSY B1, `(.L_x_248) ;  /* 0x0000037000017945 */ /* 0x000fe20003800000 */
[----:B------:R-:W-:-:S04]  /*05f0*/  IMAD.WIDE.U32 R26, R8, R26, RZ ;  /* 0x0000001a081a7225 */ /* 0x000fc800078e00ff */
[----:B------:R-:W-:Y:S02]  /*0600*/  IMAD R3, R8, R3, R0 ;  /* 0x0000000308037224 */ /* 0x000fe400078e0200 */
[----:B------:R-:W-:-:S04]  /*0610*/  IMAD.WIDE.U32 R12, R26, 0x3, R20 ;  /* 0x000000031a0c7825 */ /* 0x000fc800078e0014 */
[----:B------:R-:W-:Y:S02]  /*0620*/  IMAD.IADD R28, R27, 0x1, R3 ;  /* 0x000000011b1c7824 */ /* 0x000fe400078e0203 */
[----:B------:R-:W-:Y:S02]  /*0630*/  IMAD.U32 R11, RZ, RZ, UR57 ;  /* 0x00000039ff0b7e24 */ /* 0x000fe4000f8e00ff */
        /* <DEDUP_REMOVED lines=27> */
.L_x_249:
        /* <DEDUP_REMOVED lines=22> */
.L_x_250:
[----:B------:R-:W-:Y:S05]  /*0950*/  BSYNC B1 ;  /* 0x0000000000017941 */ /* 0x000fea0003800000 */
.L_x_248:
        /* <DEDUP_REMOVED lines=19> */
[----:B------:R-:W-:Y:S01]  /*0a90*/  MOV R7, R14 ;  /* 0x0000000e00077202 */ /* 0x000fe20000000f00 */
[----:B------:R-:W-:Y:S01]  /*0aa0*/  IMAD.U32 R3, RZ, RZ, UR50 ;  /* 0x00000032ff037e24 */ /* 0x000fe2000f8e00ff */
[----:B0-----:R-:W-:Y:S01]  /*0ab0*/  MOV R2, UR51 ;  /* 0x0000003300027c02 */ /* 0x001fe20008000f00 */
[----:B------:R-:W-:Y:S01]  /*0ac0*/  IMAD.MOV.U32 R0, RZ, RZ, R15 ;  /* 0x000000ffff007224 */ /* 0x000fe200078e000f */
[----:B------:R-:W-:-:S07]  /*0ad0*/  MOV R6, 0xaf0 ;  /* 0x00000af000067802 */ /* 0x000fce0000000f00 */
[----:B------:R-:W-:Y:S05]  /*0ae0*/  CALL.REL.NOINC `($__internal_10_$__cuda_sm20_div_s64) ;  /* 0x0000003000947944 */ /* 0x000fea0003c00000 */
[----:B------:R-:W-:Y:S02]  /*0af0*/  IADD3 R0, P0, RZ, -R9, RZ ;  /* 0x80000009ff007210 */ /* 0x000fe40007f1e0ff */
[----:B------:R-:W-:Y:S02]  /*0b00*/  MOV R7, UR22 ;  /* 0x0000001600077c02 */ /* 0x000fe40008000f00 */
[----:B------:R-:W-:Y:S01]  /*0b10*/  MOV R11, UR23 ;  /* 0x00000017000b7c02 */ /* 0x000fe20008000f00 */
[----:B------:R-:W-:Y:S01]  /*0b20*/  IMAD.X R2, RZ, RZ, ~R8, P0 ;  /* 0x000000ffff027224 */ /* 0x000fe200000e0e08 */
[----:B------:R-:W-:-:S03]  /*0b30*/  LOP3.LUT R9, R9, R8, RZ, 0x3c, !PT ;  /* 0x0000000809097212 */ /* 0x000fc600078e3cff */
[-C--:B------:R-:W-:Y:S01]  /*0b40*/  IMAD R6, R2, R7.reuse, RZ ;  /* 0x0000000702067224 */ /* 0x080fe200078e02ff */
[----:B------:R-:W-:Y:S01]  /*0b50*/  LOP3.LUT R8, R9, R8, RZ, 0x3c, !PT ;  /* 0x0000000809087212 */ /* 0x000fe200078e3cff */
[----:B------:R-:W-:-:S03]  /*0b60*/  IMAD.WIDE.U32 R2, R0, R7, R14 ;  /* 0x0000000700027225 */ /* 0x000fc600078e000e */
[----:B------:R-:W-:Y:S01]  /*0b70*/  LOP3.LUT R9, R9, R8, RZ, 0x3c, !PT ;  /* 0x0000000809097212 */ /* 0x000fe200078e3cff */
[----:B------:R-:W-:Y:S02]  /*0b80*/  IMAD R17, R0, R11, R6 ;  /* 0x0000000b00117224 */ /* 0x000fe400078e0206 */
[----:B------:R-:W-:-:S03]  /*0b90*/  IMAD.MOV.U32 R0, RZ, RZ, R2 ;  /* 0x000000ffff007224 */ /* 0x000fc600078e0002 */
[----:B------:R-:W-:Y:S01]  /*0ba0*/  IADD3 R2, R17, R3, RZ ;  /* 0x0000000311027210 */ /* 0x000fe20007ffe0ff */
[----:B------:R-:W-:Y:S06]  /*0bb0*/  BRA `(.L_x_253) ;  /* 0x0000000000547947 */ /* 0x000fec0003800000 */
.L_x_252:
[----:B------:R-:W1:Y:S01]  /*0bc0*/  I2F.U32.RP R6, R7 ;  /* 0x0000000700067306 */ /* 0x000e620000209000 */
[----:B------:R-:W-:-:S07]  /*0bd0*/  ISETP.NE.U32.AND P2, PT, R7, RZ, PT ;  /* 0x000000ff0700720c */ /* 0x000fce0003f45070 */
        /* <DEDUP_REMOVED lines=19> */
.L_x_253:
[----:B------:R-:W-:Y:S05]  /*0d10*/  BSYNC B1 ;  /* 0x0000000000017941 */ /* 0x000fea0003800000 */
.L_x_251:
        /* <DEDUP_REMOVED lines=16> */
[----:B--2---:R0:W-:-:S12]  /*0e20*/  STL [R1], R0 ;  /* 0x0000000001007387 */ /* 0x0041d80000100800 */
[----:B------:R-:W-:Y:S05]  /*0e30*/  @!P0 BRA `(.L_x_255) ;  /* 0x0000000000488947 */ /* 0x000fea0003800000 */
[----:B------:R-:W-:Y:S01]  /*0e40*/  ULDC.64 UR50, c[0x0][0x220] ;  /* 0x0000880000327ab9 */ /* 0x000fe20000000a00 */
[----:B------:R-:W-:Y:S01]  /*0e50*/  MOV R7, R16 ;  /* 0x0000001000077202 */ /* 0x000fe20000000f00 */
[----:B------:R-:W-:Y:S01]  /*0e60*/  IMAD.U32 R3, RZ, RZ, UR50 ;  /* 0x00000032ff037e24 */ /* 0x000fe2000f8e00ff */
[----:B------:R-:W-:Y:S01]  /*0e70*/  MOV R2, UR51 ;  /* 0x0000003300027c02 */ /* 0x000fe20008000f00 */
[----:B0-----:R-:W-:Y:S01]  /*0e80*/  IMAD.MOV.U32 R0, RZ, RZ, R17 ;  /* 0x000000ffff007224 */ /* 0x001fe200078e0011 */
[----:B------:R-:W-:-:S07]  /*0e90*/  MOV R6, 0xeb0 ;  /* 0x00000eb000067802 */ /* 0x000fce0000000f00 */
[----:B------:R-:W-:Y:S05]  /*0ea0*/  CALL.REL.NOINC `($__internal_10_$__cuda_sm20_div_s64) ;  /* 0x0000002c00a47944 */ /* 0x000fea0003c00000 */
[----:B------:R-:W-:Y:S02]  /*0eb0*/  IADD3 R7, P0, RZ, -R9, RZ ;  /* 0x80000009ff077210 */ /* 0x000fe40007f1e0ff */
[-C--:B------:R-:W-:Y:S02]  /*0ec0*/  LOP3.LUT R9, R9, R8.reuse, RZ, 0x3c, !PT ;  /* 0x0000000809097212 */ /* 0x080fe400078e3cff */
[-C--:B------:R-:W-:Y:S01]  /*0ed0*/  IADD3.X R0, RZ, ~R8.reuse, RZ, P0, !PT ;  /* 0x80000008ff007210 */ /* 0x080fe200007fe4ff */
[----:B------:R-:W-:Y:S01]  /*0ee0*/  IMAD.WIDE.U32 R2, R7, UR22, R16 ;  /* 0x0000001607027c25 */ /* 0x000fe2000f8e0010 */
[----:B------:R-:W-:-:S03]  /*0ef0*/  LOP3.LUT R8, R9, R8, RZ, 0x3c, !PT ;  /* 0x0000000809087212 */ /* 0x000fc600078e3cff */
[----:B------:R-:W-:Y:S01]  /*0f00*/  IMAD R0, R0, UR22, RZ ;  /* 0x0000001600007c24 */ /* 0x000fe2000f8e02ff */
[----:B------:R-:W-:-:S03]  /*0f10*/  LOP3.LUT R9, R9, R8, RZ, 0x3c, !PT ;  /* 0x0000000809097212 */ /* 0x000fc600078e3cff */
[----:B------:R-:W-:Y:S02]  /*0f20*/  IMAD R11, R7, UR23, R0 ;  /* 0x00000017070b7c24 */ /* 0x000fe4000f8e0200 */
[----:B------:R-:W-:-:S03]  /*0f30*/  IMAD.MOV.U32 R7, RZ, RZ, R2 ;  /* 0x000000ffff077224 */ /* 0x000fc600078e0002 */
[----:B------:R-:W-:Y:S01]  /*0f40*/  IADD3 R0, R11, R3, RZ ;  /* 0x000000030b007210 */ /* 0x000fe20007ffe0ff */
[----:B------:R-:W-:Y:S06]  /*0f50*/  BRA `(.L_x_256) ;  /* 0x0000000000587947 */ /* 0x000fec0003800000 */
.L_x_255:
[----:B------:R-:W1:Y:S01]  /*0f60*/  I2F.U32.RP R6, R7 ;  /* 0x0000000700067306 */ /* 0x000e620000209000 */
[----:B------:R-:W-:-:S07]  /*0f70*/  ISETP.NE.U32.AND P2, PT, R7, RZ, PT ;  /* 0x000000ff0700720c */ /* 0x000fce0003f45070 */
[----:B-1----:R-:W1:Y:S02]  /*0f80*/  MUFU.RCP R6, R6 ;  /* 0x0000000600067308 */ /* 0x002e640000001000 */
[----:B-1----:R-:W-:-:S06]  /*0f90*/  VIADD R2, R6, 0xffffffe ;  /* 0x0ffffffe06027836 */ /* 0x002fcc0000000000 */
[----:B------:R1:W0:Y:S02]  /*0fa0*/  F2I.FTZ.U32.TRUNC.NTZ R3, R2 ;  /* 0x0000000200037305 */ /* 0x000224000021f000 */
[----:B-1----:R-:W-:Y:S01]  /*0fb0*/  IMAD.MOV.U32 R2, RZ, RZ, RZ ;  /* 0x000000ffff027224 */ /* 0x002fe200078e00ff */
[----:B0-----:R-:W-:-:S05]  /*0fc0*/  IADD3 R0, RZ, -R3, RZ ;  /* 0x80000003ff007210 */ /* 0x001fca0007ffe0ff */
        /* <DEDUP_REMOVED lines=15> */
.L_x_256:
[----:B------:R-:W-:Y:S05]  /*10c0*/  BSYNC B1 ;  /* 0x0000000000017941 */ /* 0x000fea0003800000 */
.L_x_254:
        /* <DEDUP_REMOVED lines=11> */
[----:B------:R-:W-:Y:S01]  /*1180*/  IMAD.U32 R0, RZ, RZ, UR5 ;  /* 0x00000005ff007e24 */ /* 0x000fe2000f8e00ff */
[----:B------:R-:W-:Y:S04]  /*1190*/  BSSY B1, `(.L_x_257) ;  /* 0x000002f000017945 */ /* 0x000fe80003800000 */
        /* <DEDUP_REMOVED lines=9> */
[----:B-----5:R-:W-:Y:S05]  /*1230*/  CALL.REL.NOINC `($__internal_10_$__cuda_sm20_div_s64) ;  /* 0x0000002800c07944 */ /* 0x020fea0003c00000 */
[----:B------:R-:W-:Y:S01]  /*1240*/  IADD3 R7, P0, RZ, -R9, RZ ;  /* 0x80000009ff077210 */ /* 0x000fe20007f1e0ff */
[----:B------:R-:W-:Y:S01]  /*1250*/  IMAD.MOV.U32 R13, RZ, RZ, R22 ;  /* 0x000000ffff0d7224 */ /* 0x000fe200078e0016 */
        /* <DEDUP_REMOVED lines=8> */
[----:B------:R-:W-:-:S05]  /*12e0*/  IMAD R3, R7, R0, R3 ;  /* 0x0000000007037224 */ /* 0x000fca00078e0203 */
[----:B------:R-:W-:Y:S01]  /*12f0*/  IADD3 R3, R13, R3, RZ ;  /* 0x000000030d037210 */ /* 0x000fe20007ffe0ff */
[----:B------:R-:W-:Y:S06]  /*1300*/  BRA `(.L_x_259) ;  /* 0x00000000005c7947 */ /* 0x000fec0003800000 */
.L_x_258:
[----:B------:R-:W-:-:S04]  /*1310*/  IMAD.U32 R2, RZ, RZ, UR6 ;  /* 0x00000006ff027e24 */ /* 0x000fc8000f8e00ff */
[----:B------:R-:W0:Y:S01]  /*1320*/  I2F.U32.RP R3, R2 ;  /* 0x0000000200037306 */ /* 0x000e220000209000 */
[----:B------:R-:W-:-:S07]  /*1330*/  ISETP.NE.U32.AND P2, PT, R2, RZ, PT ;  /* 0x000000ff0200720c */ /* 0x000fce0003f45070 */
[----:B0-----:R-:W0:Y:S02]  /*1340*/  MUFU.RCP R3, R3 ;  /* 0x0000000300037308 */ /* 0x001e240000001000 */
[----:B0-----:R-:W-:Y:S02]  /*1350*/  IADD3 R6, R3, 0xffffffe, RZ ;  /* 0x0ffffffe03067810 */ /* 0x001fe40007ffe0ff */
[----:B------:R-:W-:-:S04]  /*1360*/  MOV R3, RZ ;  /* 0x000000ff00037202 */ /* 0x000fc80000000f00 */
        /* <DEDUP_REMOVED lines=17> */
.L_x_259:
[----:B------:R-:W-:Y:S05]  /*1480*/  BSYNC B1 ;  /* 0x0000000000017941 */ /* 0x000fea0003800000 */
.L_x_257:
        /* <DEDUP_REMOVED lines=10> */
[----:B------:R0:W5:Y:S01]  /*1530*/  LDG.E.U16 R13, desc[UR10][R8.64] ;  /* 0x0000000a080d7981 */ /* 0x000162000c1e1500 */
[----:B------:R-:W-:Y:S01]  /*1540*/  LOP3.LUT R3, R15, R0, RZ, 0xfc, !PT ;  /* 0x000000000f037212 */ /* 0x000fe200078efcff */
[----:B------:R-:W-:Y:S03]  /*1550*/  BSSY B1, `(.L_x_260) ;  /* 0x000002c000017945 */ /* 0x000fe60003800000 */
        /* <DEDUP_REMOVED lines=21> */
.L_x_261:
[----:B------:R-:W0:Y:S01]  /*16b0*/  I2F.U32.RP R9, R2 ;  /* 0x0000000200097306 */ /* 0x000e220000209000 */
[----:B------:R-:W-:-:S07]  /*16c0*/  ISETP.NE.U32.AND P2, PT, R2, RZ, PT ;  /* 0x000000ff0200720c */ /* 0x000fce0003f45070 */
[----:B0-----:R-:W0:Y:S02]  /*16d0*/  MUFU.RCP R9, R9 ;  /* 0x0000000900097308 */ /* 0x001e240000001000 */
[----:B0-----:R-:W-:Y:S01]  /*16e0*/  IADD3 R6, R9, 0xffffffe, RZ ;  /* 0x0ffffffe09067810 */ /* 0x001fe20007ffe0ff */
[----:B------:R-:W-:-:S05]  /*16f0*/  IMAD.MOV.U32 R9, RZ, RZ, RZ ;  /* 0x000000ffff097224 */ /* 0x000fca00078e00ff */
        /* <DEDUP_REMOVED lines=16> */
[----:B------:R-:W-:-:S07]  /*1800*/  IMAD R14, R2, R7, R14 ;  /* 0x00000007020e7224 */ /* 0x000fce00078e020e */
.L_x_262:
[----:B------:R-:W-:Y:S05]  /*1810*/  BSYNC B1 ;  /* 0x0000000000017941 */ /* 0x000fea0003800000 */
.L_x_260:
        /* <DEDUP_REMOVED lines=35> */
.L_x_264:
[----:B------:R-:W0:Y:S01]  /*1a50*/  I2F.U32.RP R0, R2 ;  /* 0x0000000200007306 */ /* 0x000e220000209000 */
[----:B------:R-:W-:Y:S01]  /*1a60*/  ISETP.NE.U32.AND P2, PT, R2, RZ, PT ;  /* 0x000000ff0200720c */ /* 0x000fe20003f45070 */
[----:B------:R-:W-:-:S06]  /*1a70*/  HFMA2.MMA R9, -RZ, RZ, 0, 0 ;  /* 0x00000000ff097435 */ /* 0x000fcc00000001ff */
[----:B0-----:R-:W0:Y:S02]  /*1a80*/  MUFU.RCP R0, R0 ;  /* 0x0000000000007308 */ /* 0x001e240000001000 */
        /* <DEDUP_REMOVED lines=18> */
.L_x_265:
[----:B------:R-:W-:Y:S05]  /*1bb0*/  BSYNC B1 ;  /* 0x0000000000017941 */ /* 0x000fea0003800000 */
.L_x_263:
[----:B------:R-:W-:Y:S01]  /*1bc0*/  IMAD R7, R0, UR32, RZ ;  /* 0x0000002000077c24 */ /* 0x000fe2000f8e02ff */
[----:B------:R-:W-:Y:S01]  /*1bd0*/  ULDC UR50, c[0x0][0x8a4] ;  /* 0x0002290000327ab9 */ /* 0x000fe20000000800 */
        /* <DEDUP_REMOVED lines=20> */
[----:B-----5:R-:W-:Y:S05]  /*1d20*/  CALL.REL.NOINC `($__internal_10_$__cuda_sm20_div_s64) ;  /* 0x0000002000047944 */ /* 0x020fea0003c00000 */
        /* <DEDUP_REMOVED lines=13> */
.L_x_267:
        /* <DEDUP_REMOVED lines=21> */
.L_x_268:
[----:B------:R-:W-:Y:S05]  /*1f50*/  BSYNC B1 ;  /* 0x0000000000017941 */ /* 0x000fea0003800000 */
.L_x_266:
        /* <DEDUP_REMOVED lines=35> */
.L_x_270:
        /* <DEDUP_REMOVED lines=21> */
.L_x_271:
[----:B------:R-:W-:Y:S05]  /*22e0*/  BSYNC B1 ;  /* 0x0000000000017941 */ /* 0x000fea0003800000 */
.L_x_269:
[----:B------:R-:W-:Y:S01]  /*22f0*/  ULDC.64 UR50, c[0x0][0xb08] ;  /* 0x0002c20000327ab9 */ /* 0x000fe20000000a00 */
[----:B------:R-:W-:Y:S01]  /*2300*/  ULDC.64 UR52, c[0x0][0xb00] ;  /* 0x0002c00000347ab9 */ /* 0x000fe20000000a00 */
[----:B------:R-:W-:Y:S02]  /*2310*/  IMAD R7, R2, UR50, RZ ;  /* 0x0000003202077c24 */ /* 0x000fe4000f8e02ff */
[----:B------:R-:W-:-:S04]  /*2320*/  IMAD.WIDE.U32 R2, R0, UR50, RZ ;  /* 0x0000003200027c25 */ /* 0x000fc8000f8e00ff */
[----:B------:R-:W-:Y:S01]  /*2330*/  IMAD R7, R0, UR51, R7 ;  /* 0x0000003300077c24 */ /* 0x000fe2000f8e0207 */
[----:B------:R-:W-:Y:S01]  /*2340*/  ULDC.64 UR50, c[0x0][0x550] ;  /* 0x0001540000327ab9 */ /* 0x000fe20000000a00 */
[----:B------:R-:W-:Y:S01]  /*2350*/  IMAD R9, R9, UR52, RZ ;  /* 0x0000003409097c24 */ /* 0x000fe2000f8e02ff */
[----:B------:R-:W-:Y:S01]  /*2360*/  ISETP.NE.U32.AND P0, PT, RZ, UR50, PT ;  /* 0x00000032ff007c0c */ /* 0x000fe2000bf05070 */
[----:B------:R-:W-:Y:S02]  /*2370*/  IMAD.IADD R3, R3, 0x1, R7 ;  /* 0x0000000103037824 */ /* 0x000fe400078e0207 */
[C---:B------:R-:W-:Y:S01]  /*2380*/  IMAD R9, R8.reuse, UR53, R9 ;  /* 0x0000003508097c24 */ /* 0x040fe2000f8e0209 */
[----:B------:R-:W-:Y:S01]  /*2390*/  ISETP.NE.AND.EX P0, PT, RZ, UR51, PT, P0 ;  /* 0x00000033ff007c0c */ /* 0x000fe2000bf05300 */
[----:B------:R-:W-:-:S05]  /*23a0*/  IMAD.WIDE.U32 R2, R8, UR52, R2 ;  /* 0x0000003408027c25 */ /* 0x000fca000f8e0002 */
[----:B------:R-:W-:-:S07]  /*23b0*/  IADD3 R0, R3, R9, RZ ;  /* 0x0000000903007210 */ /* 0x000fce0007ffe0ff */
[----:B------:R-:W-:Y:S05]  /*23c0*/  @!P0 BRA `(.L_x_272) ;  /* 0x0000000000a88947 */ /* 0x000fea0003800000 */
[----:B------:R-:W-:Y:S02]  /*23d0*/  ULDC.64 UR52, c[0x0][0x620] ;  /* 0x0001880000347ab9 */ /* 0x000fe40000000a00 */
[----:B------:R-:W-:Y:S01]  /*23e0*/  IMAD R7, R21, UR52, RZ ;  /* 0x0000003415077c24 */ /* 0x000fe2000f8e02ff */
[----:B------:R-:W-:Y:S02]  /*23f0*/  UIMAD UR60, UR53, UR12, URZ ;  /* 0x0000000c353c72a4 */ /* 0x000fe4000f8e023f */
[----:B------:R-:W-:Y:S01]  /*2400*/  UIMAD.WIDE.U32 UR54, UR52, UR12, URZ ;  /* 0x0000000c343672a5 */ /* 0x000fe2000f8e003f */
[C---:B------:R-:W-:Y:S01]  /*2410*/  IMAD R9, R20.reuse, UR53, R7 ;  /* 0x0000003514097c24 */ /* 0x040fe2000f8e0207 */
[----:B------:R-:W-:Y:S02]  /*2420*/  UIMAD UR53, UR13, UR52, UR60 ;  /* 0x000000340d3572a4 */ /* 0x000fe4000f8e023c */
[----:B------:R-:W-:Y:S02]  /*2430*/  IMAD.WIDE.U32 R6, R20, UR52, RZ ;  /* 0x0000003414067c25 */ /* 0x000fe4000f8e00ff */
[----:B------:R-:W-:-:S02]  /*2440*/  UIADD3 UR53, UR55, UR53, URZ ;  /* 0x0000003537357290 */ /* 0x000fc4000fffe03f */
[----:B------:R-:W-:Y:S01]  /*2450*/  IMAD.IADD R7, R7, 0x1, R9 ;  /* 0x0000000107077824 */ /* 0x000fe200078e0209 */
[----:B------:R-:W-:Y:S01]  /*2460*/  USHF.L.U32 UR55, UR54, 0x1, URZ ;  /* 0x0000000136377899 */ /* 0x000fe2000800063f */
[----:B------:R-:W-:Y:S01]  /*2470*/  LEA R10, P0, R6, UR50, 0x1 ;  /* 0x00000032060a7c11 */ /* 0x000fe2000f8008ff */
[----:B------:R-:W-:-:S03]  /*2480*/  USHF.L.U64.HI UR54, UR54, 0x1, UR53 ;  /* 0x0000000136367899 */ /* 0x000fc60008010235 */
[----:B------:R-:W-:Y:S01]  /*2490*/  ULDC.64 UR52, c[0x0][0x7c0] ;  /* 0x0001f00000347ab9 */ /* 0x000fe20000000a00 */
[----:B------:R-:W-:Y:S01]  /*24a0*/  LEA.HI.X R11, R6, UR51, R7, 0x1, P0 ;  /* 0x00000033060b7c11 */ /* 0x000fe200080f0c07 */
[----:B------:R-:W-:Y:S01]  /*24b0*/  UIMAD UR60, UR53, UR12, URZ ;  /* 0x0000000c353c72a4 */ /* 0x000fe2000f8e023f */
[----:B------:R-:W-:Y:S01]  /*24c0*/  IMAD R9, R21, UR52, RZ ;  /* 0x0000003415097c24 */ /* 0x000fe2000f8e02ff */
[----:B------:R-:W-:Y:S02]  /*24d0*/  UIMAD.WIDE.U32 UR50, UR52, UR12, URZ ;  /* 0x0000000c343272a5 */ /* 0x000fe4000f8e003f */
[----:B------:R-:W-:Y:S01]  /*24e0*/  IMAD.WIDE.U32 R14, R20, UR52, RZ ;  /* 0x00000034140e7c25 */ /* 0x000fe2000f8e00ff */
[----:B------:R-:W-:Y:S01]  /*24f0*/  UIMAD UR60, UR13, UR52, UR60 ;  /* 0x000000340d3c72a4 */ /* 0x000fe2000f8e023c */
[----:B------:R-:W-:Y:S01]  /*2500*/  IADD3 R6, P0, R10, UR55, RZ ;  /* 0x000000370a067c10 */ /* 0x000fe2000ff1e0ff */
[----:B------:R-:W-:Y:S01]  /*2510*/  USHF.L.U32 UR52, UR50, 0x1, URZ ;  /* 0x0000000132347899 */ /* 0x000fe2000800063f */
[----:B------:R-:W-:Y:S01]  /*2520*/  IMAD R7, R20, UR53, R9 ;  /* 0x0000003514077c24 */ /* 0x000fe2000f8e0209 */
[----:B------:R-:W-:-:S04]  /*2530*/  UIADD3 UR51, UR51, UR60, URZ ;  /* 0x0000003c33337290 */ /* 0x000fc8000fffe03f */
[----:B------:R-:W-:Y:S01]  /*2540*/  USHF.L.U64.HI UR53, UR50, 0x1, UR51 ;  /* 0x0000000132357899 */ /* 0x000fe20008010233 */
[----:B------:R-:W-:Y:S02]  /*2550*/  IADD3 R7, R15, R7, RZ ;  /* 0x000000070f077210 */ /* 0x000fe40007ffe0ff */
[----:B------:R-:W-:Y:S02]  /*2560*/  ULDC.64 UR50, c[0x0][0x6f0] ;  /* 0x0001bc0000327ab9 */ /* 0x000fe40000000a00 */
[----:B------:R-:W-:-:S04]  /*2570*/  LEA R8, P1, R14, UR50, 0x1 ;  /* 0x000000320e087c11 */ /* 0x000fc8000f8208ff */
[----:B------:R-:W-:Y:S02]  /*2580*/  LEA.HI.X R9, R14, UR51, R7, 0x1, P1 ;  /* 0x000000330e097c11 */ /* 0x000fe400088f0c07 */
[----:B------:R-:W-:Y:S02]  /*2590*/  IADD3.X R7, R11, UR54, RZ, P0, !PT ;  /* 0x000000360b077c10 */ /* 0x000fe400087fe4ff */
[----:B------:R-:W-:Y:S01]  /*25a0*/  IADD3 R14, P1, R8, UR52, RZ ;  /* 0x00000034080e7c10 */ /* 0x000fe2000ff3e0ff */
[----:B------:R-:W5:Y:S03]  /*25b0*/  LDG.E.U16 R11, desc[UR10][R10.64] ;  /* 0x0000000a0a0b7981 */ /* 0x000f66000c1e1500 */
[----:B------:R-:W-:Y:S01]  /*25c0*/  IADD3.X R15, R9, UR53, RZ, P1, !PT ;  /* 0x00000035090f7c10 */ /* 0x000fe20008ffe4ff */
[----:B------:R0:W5:Y:S04]  /*25d0*/  LDG.E.U16 R16, desc[UR10][R6.64] ;  /* 0x0000000a06107981 */ /* 0x000168000c1e1500 */
[----:B------:R-:W5:Y:S04]  /*25e0*/  LDG.E.U16 R18, desc[UR10][R14.64] ;  /* 0x0000000a0e127981 */ /* 0x000f68000c1e1500 */
[----:B------:R1:W5:Y:S01]  /*25f0*/  LDG.E.U16 R10, desc[UR10][R8.64] ;  /* 0x0000000a080a7981 */ /* 0x000362000c1e1500 */
[----:B0-----:R-:W-:-:S04]  /*2600*/  IADD3 R6, P0, R6, UR55, RZ ;  /* 0x0000003706067c10 */ /* 0x001fc8000ff1e0ff */
[----:B------:R-:W-:Y:S02]  /*2610*/  IADD3.X R7, R7, UR54, RZ, P0, !PT ;  /* 0x0000003607077c10 */ /* 0x000fe400087fe4ff */
[----:B-1----:R-:W-:-:S03]  /*2620*/  IADD3 R8, P1, R14, UR52, RZ ;  /* 0x000000340e087c10 */ /* 0x002fc6000ff3e0ff */
[----:B------:R0:W5:Y:S01]  /*2630*/  LDG.E.U16 R19, desc[UR10][R6.64] ;  /* 0x0000000a06137981 */ /* 0x000162000c1e1500 */
[----:B------:R-:W-:-:S05]  /*2640*/  IADD3.X R9, R15, UR53, RZ, P1, !PT ;  /* 0x000000350f097c10 */ /* 0x000fca0008ffe4ff */
[----:B------:R0:W5:Y:S01]  /*2650*/  LDG.E.U16 R15, desc[UR10][R8.64] ;  /* 0x0000000a080f7981 */ /* 0x000162000c1e1500 */
[----:B------:R-:W-:Y:S05]  /*2660*/  BRA `(.L_x_273) ;  /* 0x0000000000187947 */ /* 0x000fea0003800000 */
.L_x_272:
[----:B------:R-:W-:Y:S02]  /*2670*/  PRMT R11, RZ, 0x7610, R11 ;  /* 0x00007610ff0b7816 */ /* 0x000fe4000000000b */
[----:B------:R-:W-:Y:S02]  /*2680*/  PRMT R16, RZ, 0x7610, R16 ;  /* 0x00007610ff107816 */ /* 0x000fe40000000010 */
[----:B------:R-:W-:Y:S02]  /*2690*/  PRMT R19, RZ, 0x7610, R19 ;  /* 0x00007610ff137816 */ /* 0x000fe40000000013 */
[----:B------:R-:W-:Y:S02]  /*26a0*/  PRMT R10, RZ, 0x7610, R10 ;  /* 0x00007610ff0a7816 */ /* 0x000fe4000000000a */
[----:B------:R-:W-:Y:S02]  /*26b0*/  PRMT R18, RZ, 0x7610, R18 ;  /* 0x00007610ff127816 */ /* 0x000fe40000000012 */
[----:B------:R-:W-:-:S07]  /*26c0*/  PRMT R15, RZ, 0x7610, R15 ;  /* 0x00007610ff0f7816 */ /* 0x000fce000000000f */
.L_x_273:
[----:B0-----:R-:W2:Y:S01]  /*26d0*/  LDL.LU R6, [R1+0x4] ;  /* 0x0000040001067983 */ /* 0x001ea20000300800 */
[----:B-----5:R-:W-:Y:S01]  /*26e0*/  IMAD.U32 R8, R11, 0x10000, RZ ;  /* 0x000100000b087824 */ /* 0x020fe200078e00ff */
[----:B------:R-:W-:Y:S02]  /*26f0*/  SHF.L.U32 R10, R10, 0x10, RZ ;  /* 0x000000100a0a7819 */ /* 0x000fe400000006ff */
[----:B------:R-:W-:Y:S01]  /*2700*/  SHF.L.U32 R12, R12, 0x10, RZ ;  /* 0x000000100c0c7819 */ /* 0x000fe200000006ff */
[----:B------:R-:W3:Y:S01]  /*2710*/  LDL.LU R7, [R1] ;  /* 0x0000000001077983 */ /* 0x000ee20000300800 */
[----:B------:R-:W-:Y:S01]  /*2720*/  IMAD.U32 R16, R16, 0x10000, RZ ;  /* 0x0001000010107824 */ /* 0x000fe200078e00ff */
[----:B------:R-:W-:Y:S01]  /*2730*/  SHF.L.U32 R9, R15, 0x10, RZ ;  /* 0x000000100f097819 */ /* 0x000fe200000006ff */
[----:B------:R-:W-:Y:S01]  /*2740*/  IMAD.U32 R29, R29, 0x10000, RZ ;  /* 0x000100001d1d7824 */ /* 0x000fe200078e00ff */
[----:B------:R-:W-:Y:S01]  /*2750*/  ULDC.64 UR50, c[0x0][0xa30] ;  /* 0x00028c0000327ab9 */ /* 0x000fe20000000a00 */
[----:B------:R-:W-:Y:S01]  /*2760*/  IMAD.U32 R11, R17, 0x10000, RZ ;  /* 0x00010000110b7824 */ /* 0x000fe200078e00ff */
[----:B------:R-:W-:Y:S01]  /*2770*/  BSSY B1, `(.L_x_274) ;  /* 0x0000053000017945 */ /* 0x000fe20003800000 */
[----:B--2---:R-:W-:Y:S01]  /*2780*/  IMAD.U32 R3, R6, 0x10000, RZ ;  /* 0x0001000006037824 */ /* 0x004fe200078e00ff */
[----:B------:R-:W-:-:S05]  /*2790*/  SHF.L.U32 R6, R13, 0x10, RZ ;  /* 0x000000100d067819 */ /* 0x000fca00000006ff */
[----:B------:R-:W-:-:S04]  /*27a0*/  FADD.FTZ R3, R3, R6 ;  /* 0x0000000603037221 */ /* 0x000fc80000010000 */
[----:B------:R-:W-:Y:S01]  /*27b0*/  FADD.FTZ R3, R3, R8 ;  /* 0x0000000803037221 */ /* 0x000fe20000010000 */
[----:B------:R-:W-:-:S03]  /*27c0*/  IMAD.U32 R8, R22, 0x10000, RZ ;  /* 0x0001000016087824 */ /* 0x000fc600078e00ff */
[----:B------:R-:W-:Y:S01]  /*27d0*/  FADD.FTZ R3, R3, R10 ;  /* 0x0000000a03037221 */ /* 0x000fe20000010000 */
[----:B------:R-:W-:-:S03]  /*27e0*/  FADD.FTZ R9, R8, R9 ;  /* 0x0000000908097221 */ /* 0x000fc60000010000 */
[----:B------:R-:W-:Y:S01]  /*27f0*/  FMUL.FTZ R6, R3, -1.4426950216293334961 ;  /* 0xbfb8aa3b03067820 */ /* 0x000fe20000410000 */
[----:B---3--:R-:W-:Y:S01]  /*2800*/  IMAD.U32 R3, R7, 0x10000, RZ ;  /* 0x0001000007037824 */ /* 0x008fe200078e00ff */
[----:B------:R-:W-:-:S03]  /*2810*/  SHF.L.U32 R7, R18, 0x10, RZ ;  /* 0x0000001012077819 */ /* 0x000fc600000006ff */
[----:B------:R-:W-:Y:S01]  /*2820*/  FADD.FTZ R3, R3, R12 ;  /* 0x0000000c03037221 */ /* 0x000fe20000010000 */
[----:B------:R-:W0:Y:S01]  /*2830*/  MUFU.EX2 R6, R6 ;  /* 0x0000000600067308 */ /* 0x000e220000000800 */
[----:B------:R-:W-:-:S04]  /*2840*/  IMAD.WIDE.U32 R12, R26, 0x5, R20 ;  /* 0x000000051a0c7825 */ /* 0x000fc800078e0014 */
[----:B------:R-:W-:-:S04]  /*2850*/  FADD.FTZ R16, R3, R16 ;  /* 0x0000001003107221 */ /* 0x000fc80000010000 */
[----:B------:R-:W-:-:S04]  /*2860*/  FADD.FTZ R7, R16, R7 ;  /* 0x0000000710077221 */ /* 0x000fc80000010000 */
[----:B------:R-:W-:Y:S01]  /*2870*/  FMUL.FTZ R7, R7, -1.4426950216293334961 ;  /* 0xbfb8aa3b07077820 */ /* 0x000fe20000410000 */
[----:B0-----:R-:W-:-:S05]  /*2880*/  FADD.FTZ R3, R6, 1 ;  /* 0x3f80000006037421 */ /* 0x001fca0000010000 */
[----:B------:R-:W-:Y:S01]  /*2890*/  MUFU.EX2 R7, R7 ;  /* 0x0000000700077308 */ /* 0x000fe20000000800 */
[----:B------:R-:W-:-:S05]  /*28a0*/  SHF.L.U32 R6, R19, 0x10, RZ ;  /* 0x0000001013067819 */ /* 0x000fca00000006ff */
[----:B------:R-:W-:Y:S02]  /*28b0*/  FADD.FTZ R6, R29, R6 ;  /* 0x000000061d067221 */ /* 0x000fe40000010000 */
[----:B------:R-:W0:Y:S02]  /*28c0*/  MUFU.RCP R3, R3 ;  /* 0x0000000300037308 */ /* 0x000e240000001000 */
[----:B0-----:R-:W-:Y:S01]  /*28d0*/  FFMA.FTZ R14, R9, R3, R6 ;  /* 0x00000003090e7223 */ /* 0x001fe20000010006 */
[----:B------:R-:W-:Y:S01]  /*28e0*/  FADD.FTZ R9, R7, 1 ;  /* 0x3f80000007097421 */ /* 0x000fe20000010000 */
[----:B------:R-:W-:Y:S01]  /*28f0*/  FADD.FTZ R16, R3, -RZ ;  /* 0x800000ff03107221 */ /* 0x000fe20000010000 */
[----:B------:R-:W-:Y:S01]  /*2900*/  LEA R6, P0, R2, UR50, 0x1 ;  /* 0x0000003202067c11 */ /* 0x000fe2000f8008ff */
[----:B------:R-:W-:Y:S02]  /*2910*/  IMAD R3, R28, 0x5, RZ ;  /* 0x000000051c037824 */ /* 0x000fe400078e02ff */
[----:B------:R-:W0:Y:S01]  /*2920*/  MUFU.TANH R14, R14 ;  /* 0x0000000e000e7308 */ /* 0x000e220000002400 */
[----:B------:R-:W-:Y:S01]  /*2930*/  LEA.HI.X R7, R2, UR51, R0, 0x1, P0 ;  /* 0x0000003302077c11 */ /* 0x000fe200080f0c00 */
[----:B------:R-:W-:-:S06]  /*2940*/  IMAD.IADD R0, R13, 0x1, R3 ;  /* 0x000000010d007824 */ /* 0x000fcc00078e0203 */
[----:B------:R-:W1:Y:S01]  /*2950*/  MUFU.RCP R9, R9 ;  /* 0x0000000900097308 */ /* 0x000e620000001000 */
[----:B0-----:R-:W-:-:S04]  /*2960*/  FADD.FTZ R11, -R14, R11 ;  /* 0x0000000b0e0b7221 */ /* 0x001fc80000010100 */
[----:B-1----:R-:W-:Y:S01]  /*2970*/  FFMA.FTZ R11, R11, R9, R14 ;  /* 0x000000090b0b7223 */ /* 0x002fe2000001000e */
[----:B------:R-:W-:-:S04]  /*2980*/  FADD.FTZ R20, R9, -RZ ;  /* 0x800000ff09147221 */ /* 0x000fc80000010000 */
[----:B------:R-:W-:Y:S02]  /*2990*/  F2FP.BF16.F32.PACK_AB R16, R16, R11 ;  /* 0x0000000b1010723e */ /* 0x000fe400000010ff */
[----:B------:R-:W-:-:S03]  /*29a0*/  MOV R11, UR9 ;  /* 0x00000009000b7c02 */ /* 0x000fc60008000f00 */
[----:B------:R0:W-:Y:S01]  /*29b0*/  STG.E.U16 desc[UR10][R6.64], R16 ;  /* 0x0000001006007986 */ /* 0x0001e2000c10150a */
[----:B------:R-:W-:-:S04]  /*29c0*/  LOP3.LUT R2, R0, R11, RZ, 0xfc, !PT ;  /* 0x0000000b00027212 */ /* 0x000fc800078efcff */
[----:B------:R-:W-:-:S13]  /*29d0*/  ISETP.NE.U32.AND P0, PT, R2, RZ, PT ;  /* 0x000000ff0200720c */ /* 0x000fda0003f05070 */
[----:B0-----:R-:W-:Y:S05]  /*29e0*/  @!P0 BRA `(.L_x_275) ;  /* 0x0000000000548947 */ /* 0x001fea0003800000 */
[----:B------:R-:W-:Y:S01]  /*29f0*/  ULDC.64 UR50, c[0x0][0xbe0] ;  /* 0x0002f80000327ab9 */ /* 0x000fe20000000a00 */
[----:B------:R-:W-:Y:S01]  /*2a00*/  MOV R7, R12 ;  /* 0x0000000c00077202 */ /* 0x000fe20000000f00 */
[----:B------:R-:W-:Y:S01]  /*2a10*/  IMAD.U32 R3, RZ, RZ, UR50 ;  /* 0x00000032ff037e24 */ /* 0x000fe2000f8e00ff */
[----:B------:R-:W-:Y:S02]  /*2a20*/  MOV R2, UR51 ;  /* 0x0000003300027c02 */ /* 0x000fe40008000f00 */
[----:B------:R-:W-:-:S07]  /*2a30*/  MOV R6, 0x2a50 ;  /* 0x00002a5000067802 */ /* 0x000fce0000000f00 */
        /* <DEDUP_REMOVED lines=16> */
.L_x_275:
        /* <DEDUP_REMOVED lines=22> */
.L_x_276:
[----:B------:R-:W-:Y:S05]  /*2ca0*/  BSYNC B1 ;  /* 0x0000000000017941 */ /* 0x000fea0003800000 */
.L_x_274:
[----:B------:R-:W-:Y:S01]  /*2cb0*/  IMAD R13, R6, UR16, RZ ;  /* 0x00000010060d7c24 */ /* 0x000fe2000f8e02ff */
[----:B------:R-:W-:Y:S01]  /*2cc0*/  BSSY B1, `(.L_x_277) ;  /* 0x000003c000017945 */ /* 0x000fe20003800000 */
[----:B------:R-:W-:-:S04]  /*2cd0*/  IMAD.WIDE.U32 R6, R2, UR16, RZ ;  /* 0x0000001002067c25 */ /* 0x000fc8000f8e00ff */
[----:B------:R-:W-:Y:S01]  /*2ce0*/  IMAD R13, R2, UR17, R13 ;  /* 0x00000011020d7c24 */ /* 0x000fe2000f8e020d */
[----:B------:R-:W-:Y:S01]  /*2cf0*/  PRMT R2, R16, 0x7632, R2 ;  /* 0x0000763210027816 */ /* 0x000fe20000000002 */
[----:B------:R-:W-:Y:S01]  /*2d00*/  IMAD R9, R9, UR18, RZ ;  /* 0x0000001209097c24 */ /* 0x000fe2000f8e02ff */
[----:B------:R-:W-:Y:S02]  /*2d10*/  F2FP.BF16.F32.PACK_AB R16, RZ, R20 ;  /* 0x00000014ff10723e */ /* 0x000fe400000010ff */
[----:B------:R-:W-:Y:S01]  /*2d20*/  IADD3 R7, R7, R13, RZ ;  /* 0x0000000d07077210 */ /* 0x000fe20007ffe0ff */
[C---:B------:R-:W-:Y:S02]  /*2d30*/  IMAD R13, R8.reuse, UR19, R9 ;  /* 0x00000013080d7c24 */ /* 0x040fe4000f8e0209 */
[----:B------:R-:W-:-:S04]  /*2d40*/  IMAD.WIDE.U32 R8, R8, UR18, R6 ;  /* 0x0000001208087c25 */ /* 0x000fc8000f8e0006 */
[----:B------:R-:W-:Y:S01]  /*2d50*/  IMAD.IADD R7, R9, 0x1, R13 ;  /* 0x0000000109077824 */ /* 0x000fe200078e020d */
        /* <DEDUP_REMOVED lines=14> */
[----:B------:R-:W-:Y:S05]  /*2e40*/  CALL.REL.NOINC `($__internal_10_$__cuda_sm20_div_s64) ;  /* 0x0000000c00bc7944 */ /* 0x000fea0003c00000 */
        /* <DEDUP_REMOVED lines=9> */
[----:B------:R-:W-:Y:S02]  /*2ee0*/  IMAD R19, R0, R11, R2 ;  /* 0x0000000b00137224 */ /* 0x000fe400078e0202 */
[----:B------:R-:W-:-:S03]  /*2ef0*/  IMAD.MOV.U32 R0, RZ, RZ, R6 ;  /* 0x000000ffff007224 */ /* 0x000fc600078e0006 */
[----:B------:R-:W-:Y:S01]  /*2f00*/  IADD3 R2, R19, R7, RZ ;  /* 0x0000000713027210 */ /* 0x000fe20007ffe0ff */
[----:B------:R-:W-:Y:S06]  /*2f10*/  BRA `(.L_x_279) ;  /* 0x0000000000587947 */ /* 0x000fec0003800000 */
.L_x_278:
[----:B------:R-:W0:Y:S01]  /*2f20*/  I2F.U32.RP R2, R3 ;  /* 0x0000000300027306 */ /* 0x000e220000209000 */
[----:B------:R-:W-:-:S07]  /*2f30*/  ISETP.NE.U32.AND P2, PT, R3, RZ, PT ;  /* 0x000000ff0300720c */ /* 0x000fce0003f45070 */
        /* <DEDUP_REMOVED lines=20> */
.L_x_279:
[----:B------:R-:W-:Y:S05]  /*3080*/  BSYNC B1 ;  /* 0x0000000000017941 */ /* 0x000fea0003800000 */
.L_x_277:
        /* <DEDUP_REMOVED lines=24> */
[----:B------:R-:W-:Y:S05]  /*3210*/  CALL.REL.NOINC `($__internal_10_$__cuda_sm20_div_s64) ;  /* 0x0000000800c87944 */ /* 0x000fea0003c00000 */
        /* <DEDUP_REMOVED lines=13> */
.L_x_281:
        /* <DEDUP_REMOVED lines=11> */
[----:B------:R-:W-:Y:S02]  /*33a0*/  IMAD.MOV R0, RZ, RZ, -R8 ;  /* 0x000000ffff007224 */ /* 0x000fe400078e0a08 */
[----:B------:R-:W-:Y:S02]  /*33b0*/  IMAD.MOV.U32 R9, RZ, RZ, RZ ;  /* 0x000000ffff097224 */ /* 0x000fe400078e00ff */
        /* <DEDUP_REMOVED lines=9> */
.L_x_282:
[----:B------:R-:W-:Y:S05]  /*3450*/  BSYNC B1 ;  /* 0x0000000000017941 */ /* 0x000fea0003800000 */
.L_x_280:
        /* <DEDUP_REMOVED lines=37> */
.L_x_284:
        /* <DEDUP_REMOVED lines=22> */
.L_x_285:
[----:B------:R-:W-:Y:S05]  /*3810*/  BSYNC B1 ;  /* 0x0000000000017941 */ /* 0x000fea0003800000 */
.L_x_283:
[----:B------:R-:W-:Y:S01]  /*3820*/  IMAD R19, R2, UR16, RZ ;  /* 0x0000001002137c24 */ /* 0x000fe2000f8e02ff */
[----:B------:R-:W-:Y:S01]  /*3830*/  SHF.L.U32 R15, R15, 0x10, RZ ;  /* 0x000000100f0f7819 */ /* 0x000fe200000006ff */
[C---:B------:R-:W-:Y:S01]  /*3840*/  IMAD.WIDE.U32 R6, R0.reuse, UR16, RZ ;  /* 0x0000001000067c25 */ /* 0x040fe2000f8e00ff */
[----:B------:R-:W-:Y:S03]  /*3850*/  BSSY B1, `(.L_x_286) ;  /* 0x0000039000017945 */ /* 0x000fe60003800000 */
[----:B------:R-:W-:Y:S02]  /*3860*/  IMAD R19, R0, UR17, R19 ;  /* 0x0000001100137c24 */ /* 0x000fe4000f8e0213 */
[----:B------:R-:W-:Y:S02]  /*3870*/  IMAD R9, R9, UR18, RZ ;  /* 0x0000001209097c24 */ /* 0x000fe4000f8e02ff */
[----:B------:R-:W-:-:S02]  /*3880*/  IMAD.IADD R7, R7, 0x1, R19 ;  /* 0x0000000107077824 */ /* 0x000fc400078e0213 */
[C---:B------:R-:W-:Y:S02]  /*3890*/  IMAD R19, R8.reuse, UR19, R9 ;  /* 0x0000001308137c24 */ /* 0x040fe4000f8e0209 */
[----:B------:R-:W-:-:S04]  /*38a0*/  IMAD.WIDE.U32 R8, R8, UR18, R6 ;  /* 0x0000001208087c25 */ /* 0x000fc8000f8e0006 */
[----:B------:R-:W-:Y:S01]  /*38b0*/  IMAD.U32 R22, R22, 0x10000, RZ ;  /* 0x0001000016167824 */ /* 0x000fe200078e00ff */
[----:B------:R-:W-:Y:S02]  /*38c0*/  IADD3 R7, R9, R19, RZ ;  /* 0x0000001309077210 */ /* 0x000fe40007ffe0ff */
[----:B------:R-:W-:Y:S01]  /*38d0*/  LEA R6, P0, R8, UR20, 0x1 ;  /* 0x0000001408067c11 */ /* 0x000fe2000f8008ff */
[----:B------:R-:W-:-:S03]  /*38e0*/  FADD.FTZ R14, R22, R15 ;  /* 0x0000000f160e7221 */ /* 0x000fc60000010000 */
[----:B------:R-:W-:Y:S02]  /*38f0*/  LEA.HI.X R7, R8, UR21, R7, 0x1, P0 ;  /* 0x0000001508077c11 */ /* 0x000fe400080f0c07 */
[----:B------:R-:W-:Y:S02]  /*3900*/  IADD3 R12, P0, R12, UR12, RZ ;  /* 0x0000000c0c0c7c10 */ /* 0x000fe4000ff1e0ff */
[----:B------:R-:W-:Y:S01]  /*3910*/  F2FP.BF16.F32.PACK_AB R14, RZ, R14 ;  /* 0x0000000eff0e723e */ /* 0x000fe200000010ff */
        /* <DEDUP_REMOVED lines=22> */
.L_x_287:
        /* <DEDUP_REMOVED lines=22> */
.L_x_288:
[----:B------:R-:W-:Y:S05]  /*3be0*/  BSYNC B1 ;  /* 0x0000000000017941 */ /* 0x000fea0003800000 */
.L_x_286:
[----:B------:R-:W-:Y:S01]  /*3bf0*/  IMAD R7, R0, UR16, RZ ;  /* 0x0000001000077c24 */ /* 0x000fe2000f8e02ff */
[----:B------:R-:W-:Y:S01]  /*3c00*/  ULDC UR50, c[0x0][0x0] ;  /* 0x0000000000327ab9 */ /* 0x000fe20000000800 */
[----:B------:R-:W0:Y:S01]  /*3c10*/  LDC R0, c[0x0][0xc] ;  /* 0x00000300ff007b82 */ /* 0x000e220000000800 */
[----:B------:R-:W-:-:S04]  /*3c20*/  IMAD.WIDE.U32 R2, R12, UR16, RZ ;  /* 0x000000100c027c25 */ /* 0x000fc8000f8e00ff */
[----:B------:R-:W-:Y:S02]  /*3c30*/  IMAD R7, R12, UR17, R7 ;  /* 0x000000110c077c24 */ /* 0x000fe4000f8e0207 */
[----:B------:R-:W-:Y:S02]  /*3c40*/  IMAD R9, R9, UR18, RZ ;  /* 0x0000001209097c24 */ /* 0x000fe4000f8e02ff */
[----:B------:R-:W-:Y:S02]  /*3c50*/  IMAD.IADD R3, R3, 0x1, R7 ;  /* 0x0000000103037824 */ /* 0x000fe400078e0207 */
[C---:B------:R-:W-:Y:S02]  /*3c60*/  IMAD R7, R8.reuse, UR19, R9 ;  /* 0x0000001308077c24 */ /* 0x040fe4000f8e0209 */
[----:B------:R-:W-:-:S05]  /*3c70*/  IMAD.WIDE.U32 R8, R8, UR18, R2 ;  /* 0x0000001208087c25 */ /* 0x000fca000f8e0002 */
[----:B------:R-:W-:Y:S02]  /*3c80*/  IADD3 R3, R9, R7, RZ ;  /* 0x0000000709037210 */ /* 0x000fe40007ffe0ff */
[----:B------:R-:W-:Y:S01]  /*3c90*/  LEA R2, P0, R8, UR20, 0x1 ;  /* 0x0000001408027c11 */ /* 0x000fe2000f8008ff */
[----:B0-----:R-:W-:-:S03]  /*3ca0*/  IMAD R0, R0, UR50, RZ ;  /* 0x0000003200007c24 */ /* 0x001fc6000f8e02ff */
[----:B------:R-:W-:Y:S02]  /*3cb0*/  LEA.HI.X R3, R8, UR21, R3, 0x1, P0 ;  /* 0x0000001508037c11 */ /* 0x000fe400080f0c03 */
[----:B------:R-:W-:-:S03]  /*3cc0*/  IADD3 R5, P0, R0, R5, RZ ;  /* 0x0000000500057210 */ /* 0x000fc60007f1e0ff */
[----:B------:R0:W-:Y:S02]  /*3cd0*/  STG.E.U16 desc[UR10][R2.64], R14 ;  /* 0x0000000e02007986 */ /* 0x0001e4000c10150a */
[----:B------:R-:W-:Y:S01]  /*3ce0*/  IMAD.X R4, RZ, RZ, R4, P0 ;  /* 0x000000ffff047224 */ /* 0x000fe200000e0604 */
[----:B------:R-:W-:-:S04]  /*3cf0*/  ISETP.GE.U32.AND P0, PT, R5, UR38, PT ;  /* 0x0000002605007c0c */ /* 0x000fc8000bf06070 */
[----:B------:R-:W-:-:S13]  /*3d00*/  ISETP.GE.AND.EX P0, PT, R4, UR39, PT, P0 ;  /* 0x0000002704007c0c */ /* 0x000fda000bf06300 */
[----:B0-----:R-:W-:Y:S05]  /*3d10*/  @!P0 BRA `(.L_x_289) ;  /* 0xffffffc400648947 */ /* 0x001fea000383ffff */
[----:B------:R-:W-:Y:S05]  /*3d20*/  BSYNC B0 ;  /* 0x0000000000007941 */ /* 0x000fea0003800000 */
.L_x_244:
[----:B------:R-:W-:Y:S05]  /*3d30*/  EXIT ;  /* 0x000000000000794d */ /* 0x000fea0003800000 */
        .weak           $__internal_10_$__cuda_sm20_div_s64
        .type           $__internal_10_$__cuda_sm20_div_s64,@function
        .size           $__internal_10_$__cuda_sm20_div_s64,(.L_x_1270 - $__internal_10_$__cuda_sm20_div_s64)
$__internal_10_$__cuda_sm20_div_s64:
        /* <DEDUP_REMOVED lines=36> */
[----:B------:R-:W-:-:S05]  /*3f80*/  IMAD.HI.U32 R18, R8, R9, RZ ;  /* 0x0000000908127227 */ /* 0x000fca00078e00ff */
[----:B------:R-:W-:Y:S01]  /*3f90*/  IADD3.X R24, R18, R8, RZ, P1, !PT ;  /* 0x0000000812187210 */ /* 0x000fe20000ffe4ff */
[----:B------:R-:W-:Y:S01]  /*3fa0*/  IMAD R18, R8, R9, RZ ;  /* 0x0000000908127224 */ /* 0x000fe200078e02ff */
[----:B------:R-:W-:-:S04]  /*3fb0*/  MOV R9, RZ ;  /* 0x000000ff00097202 */ /* 0x000fc80000000f00 */
        /* <DEDUP_REMOVED lines=20> */
[----:B------:R-:W-:Y:S02]  /*4100*/  IADD3.X R10, R7, ~R11, RZ, P2, !PT ;  /* 0x8000000b070a7210 */ /* 0x000fe400017fe4ff */
[----:B------:R-:W-:Y:S02]  /*4110*/  IADD3 R18, P2, R8, 0x1, RZ ;  /* 0x0000000108127810 */ /* 0x000fe40007f5e0ff */
[----:B------:R-:W-:Y:S02]  /*4120*/  SEL R10, R10, R7, P0 ;  /* 0x000000070a0a7207 */ /* 0x000fe40000000000 */
[----:B------:R-:W-:Y:S01]  /*4130*/  SEL R8, R18, R8, P0 ;  /* 0x0000000812087207 */ /* 0x000fe20000000000 */
[----:B------:R-:W-:-:S05]  /*4140*/  IMAD.X R7, RZ, RZ, R9, P2 ;  /* 0x000000ffff077224 */ /* 0x000fca00010e0609 */
[----:B------:R-:W-:Y:S02]  /*4150*/  SEL R9, R7, R9, P0 ;  /* 0x0000000907097207 */ /* 0x000fe40000000000 */
[----:B------:R-:W-:Y:S02]  /*4160*/  ISETP.GE.U32.AND.EX P0, PT, R10, R11, PT, P1 ;  /* 0x0000000b0a00720c */ /* 0x000fe40003f06110 */
[----:B------:R-:W-:-:S04]  /*4170*/  IADD3 R10, P1, R8, 0x1, RZ ;  /* 0x00000001080a7810 */ /* 0x000fc80007f3e0ff */
[-C--:B------:R-:W-:Y:S02]  /*4180*/  IADD3.X R7, RZ, R9.reuse, RZ, P1, !PT ;  /* 0x00000009ff077210 */ /* 0x080fe40000ffe4ff */
[----:B------:R-:W-:Y:S02]  /*4190*/  SEL R10, R10, R8, P0 ;  /* 0x000000080a0a7207 */ /* 0x000fe40000000000 */
[----:B------:R-:W-:Y:S02]  /*41a0*/  SEL R7, R7, R9, P0 ;  /* 0x0000000907077207 */ /* 0x000fe40000000000 */
[----:B------:R-:W-:Y:S02]  /*41b0*/  IADD3 R9, P2, RZ, -R10, RZ ;  /* 0x8000000aff097210 */ /* 0x000fe40007f5e0ff */
[----:B------:R-:W-:Y:S02]  /*41c0*/  LOP3.LUT R8, R2, R0, RZ, 0x3c, !PT ;  /* 0x0000000002087212 */ /* 0x000fe400078e3cff */
[----:B------:R-:W-:Y:S01]  /*41d0*/  ISETP.NE.U32.AND P0, PT, R3, RZ, PT ;  /* 0x000000ff0300720c */ /* 0x000fe20003f05070 */
[----:B------:R-:W-:Y:S01]  /*41e0*/  IMAD.X R3, RZ, RZ, ~R7, P2 ;  /* 0x000000ffff037224 */ /* 0x000fe200010e0e07 */
[----:B------:R-:W-:-:S02]  /*41f0*/  ISETP.GE.AND P1, PT, R8, RZ, PT ;  /* 0x000000ff0800720c */ /* 0x000fc40003f26270 */
[----:B------:R-:W-:Y:S02]  /*4200*/  ISETP.NE.AND.EX P0, PT, R2, RZ, PT, P0 ;  /* 0x000000ff0200720c */ /* 0x000fe40003f05300 */
[----:B------:R-:W-:Y:S01]  /*4210*/  SEL R3, R3, R7, !P1 ;  /* 0x0000000703037207 */ /* 0x000fe20004800000 */
[----:B------:R-:W-:Y:S01]  /*4220*/  HFMA2.MMA R7, -RZ, RZ, 0, 0 ;  /* 0x00000000ff077435 */ /* 0x000fe200000001ff */
[----:B------:R-:W-:Y:S02]  /*4230*/  SEL R9, R9, R10, !P1 ;  /* 0x0000000a09097207 */ /* 0x000fe40004800000 */
[----:B------:R-:W-:Y:S02]  /*4240*/  SEL R8, R3, 0xffffffff, P0 ;  /* 0xffffffff03087807 */ /* 0x000fe40000000000 */
[----:B------:R-:W-:Y:S01]  /*4250*/  SEL R9, R9, 0xffffffff, P0 ;  /* 0xffffffff09097807 */ /* 0x000fe20000000000 */
[----:B------:R-:W-:Y:S06]  /*4260*/  RET.REL.NODEC R6 `(_ZN2at6native38_GLOBAL__N__9a469cfd_6_RNN_cu_eca79a6d6kernel16gru_cell_forwardIN3c108BFloat16EflLi2EEEvNS_4cuda6detail10TensorInfoIT_T1_EESB_SB_SB_SB_SB_SB_SA_SA_) ;  /* 0xffffffbc06647950 */ /* 0x000fec0003c3ffff */
.L_x_290:
        /* <DEDUP_REMOVED lines=9> */
.L_x_1270:


//--------------------- .text._ZN2at6native38_GLOBAL__N__9a469cfd_6_RNN_cu_eca79a6d6kernel16gru_cell_forwardIN3c108BFloat16EflLi1EEEvNS_4cuda6detail10TensorInfoIT_T1_EESB_SB_SB_SB_SB_SB_SA_SA_ --------------------------
	.section	.text._ZN2at6native38_GLOBAL__N__9a469cfd_6_RNN_cu_eca79a6d6kernel16gru_cell_forwardIN3c108BFloat16EflLi1EEEvNS_4cuda6detail10TensorInfoIT_T1_EESB_SB_SB_SB_SB_SB_SA_SA_,"ax",@progbits
	.align	128
.text._ZN2at6native38_GLOBAL__N__9a469cfd_6_RNN_cu_eca79a6d6kernel16gru_cell_forwardIN3c108BFloat16EflLi1EEEvNS_4cuda6detail10TensorInfoIT_T1_EESB_SB_SB_SB_SB_SB_SA_SA_:
        .type           _ZN2at6native38_GLOBAL__N__9a469cfd_6_RNN_cu_eca79a6d6kernel16gru_cell_forwardIN3c108BFloat16EflLi1EEEvNS_4cuda6detail10TensorInfoIT_T1_EESB_SB_SB_SB_SB_SB_SA_SA_,@function
        .size           _ZN2at6native38_GLOBAL__N__9a469cfd_6_RNN_cu_eca79a6d6kernel16gru_cell_forwardIN3c108BFloat16EflLi1EEEvNS_4cuda6detail10TensorInfoIT_T1_EESB_SB_SB_SB_SB_SB_SA_SA_,(.L_x_1272 - _ZN2at6native38_GLOBAL__N__9a469cfd_6_RNN_cu_eca79a6d6kernel16gru_cell_forwardIN3c108BFloat16EflLi1EEEvNS_4cuda6detail10TensorInfoIT_T1_EESB_SB_SB_SB_SB_SB_SA_SA_)
        .other          _ZN2at6native38_GLOBAL__N__9a469cfd_6_RNN_cu_eca79a6d6kernel16gru_cell_forwardIN3c108BFloat16EflLi1EEEvNS_4cuda6detail10TensorInfoIT_T1_EESB_SB_SB_SB_SB_SB_SA_SA_,@"STO_CUDA_ENTRY STV_DEFAULT"
_ZN2at6native38_GLOBAL__N__9a469cfd_6_RNN_cu_eca79a6d6kernel16gru_cell_forwardIN3c108BFloat16EflLi1EEEvNS_4cuda6detail10TensorInfoIT_T1_EESB_SB_SB_SB_SB_SB_SA_SA_:
        /* <DEDUP_REMOVED lines=10> */
[----:B------:R-:W-:Y:S01]  /*00a0*/  BSSY B0, `(.L_x_291) ;  /* 0x00000f7000007945 */ /* 0x000fe20003800000 */
[----:B------:R-:W-:Y:S01]  /*00b0*/  ULDC UR4, c[0x0][0xc] ;  /* 0x0000030000047ab9 */ /* 0x000fe20000000800 */
        /* <DEDUP_REMOVED lines=12> */
[----:B------:R-:W-:Y:S01]  /*0180*/  UIMAD UR6, UR6, UR4, URZ ;  /* 0x00000004060672a4 */ /* 0x000fe2000f8e023f */
[----:B------:R-:W-:Y:S01]  /*0190*/  ULDC.64 UR24, c[0x0][0x620] ;  /* 0x0001880000187ab9 */ /* 0x000fe20000000a00 */
[----:B------:R-:W-:Y:S01]  /*01a0*/  ULDC.64 UR26, c[0x0][0x7c0] ;  /* 0x0001f000001a7ab9 */ /* 0x000fe20000000a00 */
[----:B------:R-:W-:Y:S01]  /*01b0*/  ULDC.64 UR28, c[0x0][0x6f0] ;  /* 0x0001bc00001c7ab9 */ /* 0x000fe20000000a00 */
[----:B------:R-:W-:Y:S01]  /*01c0*/  ULDC.64 UR30, c[0x0][0xb00] ;  /* 0x0002c000001e7ab9 */ /* 0x000fe20000000a00 */
[----:B------:R-:W-:Y:S01]  /*01d0*/  ULDC.64 UR32, c[0x0][0xa30] ;  /* 0x00028c0000207ab9 */ /* 0x000fe20000000a00 */
[----:B------:R-:W-:Y:S01]  /*01e0*/  ULDC.64 UR34, c[0x0][0xca0] ;  /* 0x0003280000227ab9 */ /* 0x000fe20000000a00 */
[----:B------:R-:W-:-:S05]  /*01f0*/  ULDC.64 UR36, c[0x0][0xbd0] ;  /* 0x0002f40000247ab9 */ /* 0x000fca0000000a00 */
.L_x_297:
[----:B0-----:R-:W-:Y:S01]  /*0200*/  MOV R2, UR7 ;  /* 0x0000000700027c02 */ /* 0x001fe20008000f00 */
[----:B------:R-:W-:Y:S03]  /*0210*/  BSSY B1, `(.L_x_292) ;  /* 0x000002a000017945 */ /* 0x000fe60003800000 */
[----:B------:R-:W-:-:S04]  /*0220*/  LOP3.LUT R4, R3, R2, RZ, 0xfc, !PT ;  /* 0x0000000203047212 */ /* 0x000fc800078efcff */
[----:B------:R-:W-:-:S13]  /*0230*/  ISETP.NE.U32.AND P0, PT, R4, RZ, PT ;  /* 0x000000ff0400720c */ /* 0x000fda0003f05070 */
[----:B------:R-:W-:Y:S05]  /*0240*/  @!P0 BRA `(.L_x_293) ;  /* 0x00000000003c8947 */ /* 0x000fea0003800000 */
[----:B------:R-:W-:-:S07]  /*0250*/  MOV R2, 0x270 ;  /* 0x0000027000027802 */ /* 0x000fce0000000f00 */
[----:B------:R-:W-:Y:S05]  /*0260*/  CALL.REL.NOINC `($__internal_11_$__cuda_sm20_div_s64) ;  /* 0x0000000c00707944 */ /* 0x000fea0003c00000 */
        /* <DEDUP_REMOVED lines=8> */
[----:B------:R-:W-:Y:S01]  /*02f0*/  IMAD.WIDE.U32 R10, R4, R5, R6 ;  /* 0x00000005040a7225 */ /* 0x000fe200078e0006 */
[----:B------:R-:W-:-:S03]  /*0300*/  MOV R7, R9 ;  /* 0x0000000900077202 */ /* 0x000fc60000000f00 */
[----:B------:R-:W-:Y:S01]  /*0310*/  IMAD.MOV.U32 R6, RZ, RZ, R8 ;  /* 0x000000ffff067224 */ /* 0x000fe200078e0008 */
[----:B------:R-:W-:Y:S01]  /*0320*/  IADD3 R11, R11, R13, RZ ;  /* 0x0000000d0b0b7210 */ /* 0x000fe20007ffe0ff */
[----:B------:R-:W-:Y:S06]  /*0330*/  BRA `(.L_x_294) ;  /* 0x00000000005c7947 */ /* 0x000fec0003800000 */
.L_x_293:
[----:B------:R-:W-:Y:S01]  /*0340*/  IMAD.U32 R5, RZ, RZ, UR44 ;  /* 0x0000002cff057e24 */ /* 0x000fe2000f8e00ff */
[----:B------:R-:W-:-:S03]  /*0350*/  MOV R11, RZ ;  /* 0x000000ff000b7202 */ /* 0x000fc60000000f00 */
        /* <DEDUP_REMOVED lines=21> */
.L_x_294:
[----:B------:R-:W-:Y:S05]  /*04b0*/  BSYNC B1 ;  /* 0x0000000000017941 */ /* 0x000fea0003800000 */
.L_x_292:
[-C--:B------:R-:W-:Y:S02]  /*04c0*/  IMAD R7, R7, R5.reuse, RZ ;  /* 0x0000000507077224 */ /* 0x080fe400078e02ff */
[----:B------:R-:W-:-:S04]  /*04d0*/  IMAD.WIDE.U32 R12, R6, R5, RZ ;  /* 0x00000005060c7225 */ /* 0x000fc800078e00ff */
[----:B------:R-:W-:Y:S02]  /*04e0*/  IMAD R7, R6, R2, R7 ;  /* 0x0000000206077224 */ /* 0x000fe400078e0207 */
[----:B------:R-:W-:-:S03]  /*04f0*/  IMAD.WIDE.U32 R14, R12, 0x3, R10 ;  /* 0x000000030c0e7825 */ /* 0x000fc600078e000a */
[----:B------:R-:W-:Y:S01]  /*0500*/  IADD3 R4, R13, R7, RZ ;  /* 0x000000070d047210 */ /* 0x000fe20007ffe0ff */
[----:B------:R-:W-:Y:S02]  /*0510*/  IMAD R9, R3, UR18, RZ ;  /* 0x0000001203097c24 */ /* 0x000fe4000f8e02ff */
[----:B------:R-:W-:Y:S02]  /*0520*/  IMAD R21, R5, UR15, RZ ;  /* 0x0000000f05157c24 */ /* 0x000fe4000f8e02ff */
[----:B------:R-:W-:Y:S02]  /*0530*/  IMAD R7, R4, 0x3, RZ ;  /* 0x0000000304077824 */ /* 0x000fe400078e02ff */
[C---:B------:R-:W-:Y:S02]  /*0540*/  IMAD R19, R0.reuse, UR19, R9 ;  /* 0x0000001300137c24 */ /* 0x040fe4000f8e0209 */
[----:B------:R-:W-:Y:S02]  /*0550*/  IMAD.IADD R15, R15, 0x1, R7 ;  /* 0x000000010f0f7824 */ /* 0x000fe400078e0207 */
[----:B------:R-:W-:-:S04]  /*0560*/  IMAD.WIDE.U32 R6, R0, UR18, RZ ;  /* 0x0000001200067c25 */ /* 0x000fc8000f8e00ff */
[----:B------:R-:W-:Y:S01]  /*0570*/  IMAD R17, R15, UR10, RZ ;  /* 0x0000000a0f117c24 */ /* 0x000fe2000f8e02ff */
[----:B------:R-:W-:Y:S01]  /*0580*/  LEA R28, P1, R6, UR20, 0x1 ;  /* 0x00000014061c7c11 */ /* 0x000fe2000f8208ff */
[----:B------:R-:W-:Y:S01]  /*0590*/  IMAD.WIDE.U32 R8, R14, UR10, RZ ;  /* 0x0000000a0e087c25 */ /* 0x000fe2000f8e00ff */
[----:B------:R-:W-:-:S03]  /*05a0*/  IADD3 R7, R7, R19, RZ ;  /* 0x0000001307077210 */ /* 0x000fc60007ffe0ff */
[----:B------:R-:W-:Y:S01]  /*05b0*/  IMAD R17, R14, UR11, R17 ;  /* 0x0000000b0e117c24 */ /* 0x000fe2000f8e0211 */
[----:B------:R-:W-:Y:S01]  /*05c0*/  LEA R26, P0, R8, UR12, 0x1 ;  /* 0x0000000c081a7c11 */ /* 0x000fe2000f8008ff */
[----:B------:R-:W-:Y:S01]  /*05d0*/  IMAD R19, R15, UR14, RZ ;  /* 0x0000000e0f137c24 */ /* 0x000fe2000f8e02ff */
[----:B------:R-:W-:Y:S01]  /*05e0*/  LEA.HI.X R29, R6, UR21, R7, 0x1, P1 ;  /* 0x00000015061d7c11 */ /* 0x000fe200088f0c07 */
[----:B------:R-:W-:Y:S02]  /*05f0*/  IMAD.IADD R9, R9, 0x1, R17 ;  /* 0x0000000109097824 */ /* 0x000fe400078e0211 */
[C---:B------:R-:W-:Y:S02]  /*0600*/  IMAD R7, R5.reuse, UR11, RZ ;  /* 0x0000000b05077c24 */ /* 0x040fe4000f8e02ff */
[----:B------:R-:W-:Y:S01]  /*0610*/  IMAD R19, R14, UR15, R19 ;  /* 0x0000000f0e137c24 */ /* 0x000fe2000f8e0213 */
[----:B------:R-:W-:Y:S01]  /*0620*/  LEA.HI.X R27, R8, UR13, R9, 0x1, P0 ;  /* 0x0000000d081b7c11 */ /* 0x000fe200080f0c09 */
[----:B------:R-:W-:-:S04]  /*0630*/  IMAD.WIDE.U32 R8, R5, UR10, RZ ;  /* 0x0000000a05087c25 */ /* 0x000fc8000f8e00ff */
[----:B------:R-:W-:Y:S02]  /*0640*/  IMAD R17, R2, UR10, R7 ;  /* 0x0000000a02117c24 */ /* 0x000fe4000f8e0207 */
[----:B------:R-:W-:-:S03]  /*0650*/  IMAD.WIDE.U32 R14, R14, UR14, RZ ;  /* 0x0000000e0e0e7c25 */ /* 0x000fc6000f8e00ff */
[----:B------:R-:W-:Y:S01]  /*0660*/  IADD3 R9, R9, R17, RZ ;  /* 0x0000001109097210 */ /* 0x000fe20007ffe0ff */
[----:B------:R-:W-:Y:S01]  /*0670*/  IMAD.WIDE.U32 R6, R5, UR14, RZ ;  /* 0x0000000e05067c25 */ /* 0x000fe2000f8e00ff */
[----:B------:R-:W-:Y:S02]  /*0680*/  LEA R20, P0, R14, UR16, 0x1 ;  /* 0x000000100e147c11 */ /* 0x000fe4000f8008ff */
[----:B------:R-:W-:Y:S01]  /*0690*/  SHF.L.U32 R17, R8, 0x1, RZ ;  /* 0x0000000108117819 */ /* 0x000fe200000006ff */
[----:B------:R-:W-:Y:S01]  /*06a0*/  IMAD R21, R2, UR14, R21 ;  /* 0x0000000e02157c24 */ /* 0x000fe2000f8e0215 */
[----:B------:R-:W-:Y:S01]  /*06b0*/  SHF.L.U32 R25, R6, 0x1, RZ ;  /* 0x0000000106197819 */ /* 0x000fe200000006ff */
[----:B------:R-:W-:Y:S01]  /*06c0*/  IMAD.IADD R19, R15, 0x1, R19 ;  /* 0x000000010f137824 */ /* 0x000fe200078e0213 */
[----:B------:R-:W-:Y:S01]  /*06d0*/  SHF.L.U64.HI R9, R8, 0x1, R9 ;  /* 0x0000000108097819 */ /* 0x000fe20000010209 */
[----:B------:R-:W-:Y:S01]  /*06e0*/  IMAD.IADD R23, R7, 0x1, R21 ;  /* 0x0000000107177824 */ /* 0x000fe200078e0215 */
[----:B------:R-:W-:Y:S01]  /*06f0*/  IADD3 R16, P2, R25, R20, RZ ;  /* 0x0000001419107210 */ /* 0x000fe20007f5e0ff */
[----:B------:R0:W5:Y:S01]  /*0700*/  LDG.E.U16 R7, desc[UR8][R26.64] ;  /* 0x000000081a077981 */ /* 0x000162000c1e1500 */
[----:B------:R-:W-:-:S02]  /*0710*/  LEA.HI.X R21, R14, UR17, R19, 0x1, P0 ;  /* 0x000000110e157c11 */ /* 0x000fc400080f0c13 */
[----:B------:R-:W-:Y:S02]  /*0720*/  IADD3 R18, P0, R17, R26, RZ ;  /* 0x0000001a11127210 */ /* 0x000fe40007f1e0ff */
[----:B------:R-:W-:Y:S01]  /*0730*/  SHF.L.U64.HI R23, R6, 0x1, R23 ;  /* 0x0000000106177819 */ /* 0x000fe20000010217 */
[----:B------:R0:W5:Y:S01]  /*0740*/  LDG.E.U16 R8, desc[UR8][R20.64] ;  /* 0x0000000814087981 */ /* 0x000162000c1e1500 */
[----:B------:R-:W-:Y:S01]  /*0750*/  IADD3 R14, P1, R18, R17, RZ ;  /* 0x00000011120e7210 */ /* 0x000fe20007f3e0ff */
[----:B------:R-:W-:Y:S01]  /*0760*/  IMAD.X R19, R9, 0x1, R27, P0 ;  /* 0x0000000109137824 */ /* 0x000fe200000e061b */
[----:B------:R-:W-:Y:S01]  /*0770*/  IADD3 R24, P0, R16, R25, RZ ;  /* 0x0000001910187210 */ /* 0x000fe20007f1e0ff */
[----:B------:R0:W5:Y:S01]  /*0780*/  LDG.E.U16 R6, desc[UR8][R28.64] ;  /* 0x000000081c067981 */ /* 0x000162000c1e1500 */
[----:B------:R-:W-:Y:S01]  /*0790*/  IADD3.X R17, R23, R21, RZ, P2, !PT ;  /* 0x0000001517117210 */ /* 0x000fe200017fe4ff */
[----:B------:R-:W-:Y:S02]  /*07a0*/  IMAD.X R15, R19, 0x1, R9, P1 ;  /* 0x00000001130f7824 */ /* 0x000fe400008e0609 */
[----:B------:R0:W5:Y:S01]  /*07b0*/  LDG.E.U16 R9, desc[UR8][R18.64] ;  /* 0x0000000812097981 */ /* 0x000162000c1e1500 */
[----:B------:R-:W-:-:S03]  /*07c0*/  IADD3.X R25, R17, R23, RZ, P0, !PT ;  /* 0x0000001711197210 */ /* 0x000fc600007fe4ff */
[----:B------:R0:W5:Y:S04]  /*07d0*/  LDG.E.U16 R22, desc[UR8][R16.64] ;  /* 0x0000000810167981 */ /* 0x000168000c1e1500 */
[----:B------:R0:W5:Y:S04]  /*07e0*/  LDG.E.U16 R23, desc[UR8][R14.64] ;  /* 0x000000080e177981 */ /* 0x000168000c1e1500 */
[----:B------:R0:W5:Y:S01]  /*07f0*/  LDG.E.U16 R24, desc[UR8][R24.64] ;  /* 0x0000000818187981 */ /* 0x000162000c1e1500 */
[----:B------:R-:W-:-:S04]  /*0800*/  ISETP.NE.U32.AND P0, PT, RZ, UR22, PT ;  /* 0x00000016ff007c0c */ /* 0x000fc8000bf05070 */
[----:B------:R-:W-:-:S13]  /*0810*/  ISETP.NE.AND.EX P0, PT, RZ, UR23, PT, P0 ;  /* 0x00000017ff007c0c */ /* 0x000fda000bf05300 */
[----:B0-----:R-:W-:Y:S05]  /*0820*/  @!P0 BRA `(.L_x_295) ;  /* 0x00000000009c8947 */ /* 0x001fea0003800000 */
[----:B------:R-:W-:Y:S02]  /*0830*/  IMAD R17, R11, UR24, RZ ;  /* 0x000000180b117c24 */ /* 0x000fe4000f8e02ff */
[----:B------:R-:W-:-:S04]  /*0840*/  IMAD.WIDE.U32 R14, R10, UR24, RZ ;  /* 0x000000180a0e7c25 */ /* 0x000fc8000f8e00ff */
[----:B------:R-:W-:Y:S01]  /*0850*/  IMAD R17, R10, UR25, R17 ;  /* 0x000000190a117c24 */ /* 0x000fe2000f8e0211 */
[----:B------:R-:W-:Y:S01]  /*0860*/  LEA R28, P0, R14, UR22, 0x1 ;  /* 0x000000160e1c7c11 */ /* 0x000fe2000f8008ff */
[----:B------:R-:W-:Y:S02]  /*0870*/  IMAD R19, R11, UR26, RZ ;  /* 0x0000001a0b137c24 */ /* 0x000fe4000f8e02ff */
[----:B------:R-:W-:Y:S02]  /*0880*/  IMAD.IADD R15, R15, 0x1, R17 ;  /* 0x000000010f0f7824 */ /* 0x000fe400078e0211 */
[C---:B------:R-:W-:Y:S02]  /*0890*/  IMAD R25, R10.reuse, UR27, R19 ;  /* 0x0000001b0a197c24 */ /* 0x040fe4000f8e0213 */
[----:B------:R-:W-:Y:S01]  /*08a0*/  IMAD.WIDE.U32 R18, R10, UR26, RZ ;  /* 0x0000001a0a127c25 */ /* 0x000fe2000f8e00ff */
[----:B------:R-:W-:-:S03]  /*08b0*/  LEA.HI.X R29, R14, UR23, R15, 0x1, P0 ;  /* 0x000000170e1d7c11 */ /* 0x000fc600080f0c0f */
[----:B------:R-:W-:Y:S01]  /*08c0*/  IMAD R21, R5, UR25, RZ ;  /* 0x0000001905157c24 */ /* 0x000fe2000f8e02ff */
[----:B------:R-:W-:Y:S01]  /*08d0*/  IADD3 R15, R19, R25, RZ ;  /* 0x00000019130f7210 */ /* 0x000fe20007ffe0ff */
[C---:B------:R-:W-:Y:S01]  /*08e0*/  IMAD.WIDE.U32 R16, R5.reuse, UR24, RZ ;  /* 0x0000001805107c25 */ /* 0x040fe2000f8e00ff */
[----:B------:R-:W-:Y:S01]  /*08f0*/  LEA R14, P0, R18, UR28, 0x1 ;  /* 0x0000001c120e7c11 */ /* 0x000fe2000f8008ff */
[----:B------:R0:W5:Y:S02]  /*0900*/  LDG.E.U16 R25, desc[UR8][R28.64] ;  /* 0x000000081c197981 */ /* 0x000164000c1e1500 */
[----:B------:R-:W-:Y:S01]  /*0910*/  IMAD R21, R2, UR24, R21 ;  /* 0x0000001802157c24 */ /* 0x000fe2000f8e0215 */
[----:B------:R-:W-:Y:S01]  /*0920*/  LEA.HI.X R15, R18, UR29, R15, 0x1, P0 ;  /* 0x0000001d120f7c11 */ /* 0x000fe200080f0c0f */
[----:B------:R-:W-:Y:S01]  /*0930*/  IMAD R19, R5, UR27, RZ ;  /* 0x0000001b05137c24 */ /* 0x000fe2000f8e02ff */
[----:B------:R-:W-:Y:S01]  /*0940*/  SHF.L.U32 R27, R16, 0x1, RZ ;  /* 0x00000001101b7819 */ /* 0x000fe200000006ff */
[----:B------:R-:W-:-:S02]  /*0950*/  IMAD.IADD R17, R17, 0x1, R21 ;  /* 0x0000000111117824 */ /* 0x000fc400078e0215 */
[----:B------:R-:W-:Y:S02]  /*0960*/  IMAD R21, R2, UR26, R19 ;  /* 0x0000001a02157c24 */ /* 0x000fe4000f8e0213 */
[----:B------:R-:W-:Y:S01]  /*0970*/  IMAD.WIDE.U32 R18, R5, UR26, RZ ;  /* 0x0000001a05127c25 */ /* 0x000fe2000f8e00ff */
[----:B------:R-:W-:Y:S02]  /*0980*/  IADD3 R26, P0, R27, R28, RZ ;  /* 0x0000001c1b1a7210 */ /* 0x000fe40007f1e0ff */
[----:B------:R-:W-:Y:S01]  /*0990*/  SHF.L.U64.HI R17, R16, 0x1, R17 ;  /* 0x0000000110117819 */ /* 0x000fe20000010211 */
[----:B------:R-:W-:Y:S02]  /*09a0*/  IMAD.IADD R21, R19, 0x1, R21 ;  /* 0x0000000113157824 */ /* 0x000fe400078e0215 */
[----:B------:R-:W-:Y:S01]  /*09b0*/  IMAD.SHL.U32 R19, R18, 0x2, RZ ;  /* 0x0000000212137824 */ /* 0x000fe200078e00ff */
[----:B------:R-:W-:Y:S02]  /*09c0*/  IADD3 R16, P1, R26, R27, RZ ;  /* 0x0000001b1a107210 */ /* 0x000fe40007f3e0ff */
[----:B------:R-:W-:-:S02]  /*09d0*/  IADD3.X R27, R17, R29, RZ, P0, !PT ;  /* 0x0000001d111b7210 */ /* 0x000fc400007fe4ff */
[----:B------:R-:W-:Y:S02]  /*09e0*/  SHF.L.U64.HI R21, R18, 0x1, R21 ;  /* 0x0000000112157819 */ /* 0x000fe40000010215 */
[----:B------:R-:W-:Y:S01]  /*09f0*/  IADD3 R18, P0, R19, R14, RZ ;  /* 0x0000000e13127210 */ /* 0x000fe20007f1e0ff */
[----:B------:R0:W5:Y:S01]  /*0a00*/  LDG.E.U16 R26, desc[UR8][R26.64] ;  /* 0x000000081a1a7981 */ /* 0x000162000c1e1500 */
[----:B------:R-:W-:Y:S02]  /*0a10*/  IADD3.X R17, R27, R17, RZ, P1, !PT ;  /* 0x000000111b117210 */ /* 0x000fe40000ffe4ff */
[----:B------:R-:W-:Y:S01]  /*0a20*/  IADD3 R20, P1, R18, R19, RZ ;  /* 0x0000001312147210 */ /* 0x000fe20007f3e0ff */
[----:B------:R-:W-:Y:S01]  /*0a30*/  IMAD.X R19, R21, 0x1, R15, P0 ;  /* 0x0000000115137824 */ /* 0x000fe200000e060f */
[----:B------:R0:W5:Y:S04]  /*0a40*/  LDG.E.U16 R14, desc[UR8][R14.64] ;  /* 0x000000080e0e7981 */ /* 0x000168000c1e1500 */
[----:B------:R-:W-:Y:S01]  /*0a50*/  IADD3.X R21, R19, R21, RZ, P1, !PT ;  /* 0x0000001513157210 */ /* 0x000fe20000ffe4ff */
[----:B------:R0:W5:Y:S04]  /*0a60*/  LDG.E.U16 R18, desc[UR8][R18.64] ;  /* 0x0000000812127981 */ /* 0x000168000c1e1500 */
[----:B------:R0:W5:Y:S04]  /*0a70*/  LDG.E.U16 R16, desc[UR8][R16.64] ;  /* 0x0000000810107981 */ /* 0x000168000c1e1500 */
[----:B------:R0:W5:Y:S01]  /*0a80*/  LDG.E.U16 R20, desc[UR8][R20.64] ;  /* 0x0000000814147981 */ /* 0x000162000c1e1500 */
[----:B------:R-:W-:Y:S05]  /*0a90*/  BRA `(.L_x_296) ;  /* 0x0000000000187947 */ /* 0x000fea0003800000 */
.L_x_295:
[----:B------:R-:W-:Y:S02]  /*0aa0*/  PRMT R25, RZ, 0x7610, R25 ;  /* 0x00007610ff197816 */ /* 0x000fe40000000019 */
[----:B------:R-:W-:Y:S02]  /*0ab0*/  PRMT R26, RZ, 0x7610, R26 ;  /* 0x00007610ff1a7816 */ /* 0x000fe4000000001a */
[----:B------:R-:W-:Y:S02]  /*0ac0*/  PRMT R16, RZ, 0x7610, R16 ;  /* 0x00007610ff107816 */ /* 0x000fe40000000010 */
[----:B------:R-:W-:Y:S02]  /*0ad0*/  PRMT R14, RZ, 0x7610, R14 ;  /* 0x00007610ff0e7816 */ /* 0x000fe4000000000e */
[----:B------:R-:W-:Y:S02]  /*0ae0*/  PRMT R18, RZ, 0x7610, R18 ;  /* 0x00007610ff127816 */ /* 0x000fe40000000012 */
[----:B------:R-:W-:-:S07]  /*0af0*/  PRMT R20, RZ, 0x7610, R20 ;  /* 0x00007610ff147816 */ /* 0x000fce0000000014 */
.L_x_296:
[----:B-----5:R-:W-:Y:S01]  /*0b00*/  SHF.L.U32 R8, R8, 0x10, RZ ;  /* 0x0000001008087819 */ /* 0x020fe200000006ff */
[----:B------:R-:W-:Y:S01]  /*0b10*/  IMAD.U32 R7, R7, 0x10000, RZ ;  /* 0x0001000007077824 */ /* 0x000fe200078e00ff */
[----:B------:R-:W-:Y:S01]  /*0b20*/  SHF.L.U32 R14, R14, 0x10, RZ ;  /* 0x000000100e0e7819 */ /* 0x000fe200000006ff */
[----:B0-----:R-:W-:Y:S01]  /*0b30*/  IMAD.U32 R28, R25, 0x10000, RZ ;  /* 0x00010000191c7824 */ /* 0x001fe200078e00ff */
[----:B------:R-:W-:Y:S01]  /*0b40*/  SHF.L.U32 R22, R22, 0x10, RZ ;  /* 0x0000001016167819 */ /* 0x000fe200000006ff */
[----:B------:R-:W-:Y:S01]  /*0b50*/  FADD.FTZ R7, R7, R8 ;  /* 0x0000000807077221 */ /* 0x000fe20000010000 */
[----:B------:R-:W-:Y:S01]  /*0b60*/  IMAD.U32 R9, R9, 0x10000, RZ ;  /* 0x0001000009097824 */ /* 0x000fe200078e00ff */
[----:B------:R-:W-:Y:S01]  /*0b70*/  SHF.L.U32 R18, R18, 0x10, RZ ;  /* 0x0000001012127819 */ /* 0x000fe200000006ff */
[----:B------:R-:W-:Y:S02]  /*0b80*/  IMAD.U32 R26, R26, 0x10000, RZ ;  /* 0x000100001a1a7824 */ /* 0x000fe400078e00ff */
[----:B------:R-:W-:Y:S01]  /*0b90*/  FADD.FTZ R7, R7, R28 ;  /* 0x0000001c07077221 */ /* 0x000fe20000010000 */
[----:B------:R-:W-:Y:S01]  /*0ba0*/  FADD.FTZ R9, R9, R22 ;  /* 0x0000001609097221 */ /* 0x000fe20000010000 */
[----:B------:R-:W-:Y:S01]  /*0bb0*/  SHF.L.U32 R16, R16, 0x10, RZ ;  /* 0x0000001010107819 */ /* 0x000fe200000006ff */
[----:B------:R-:W-:-:S02]  /*0bc0*/  IMAD.U32 R23, R23, 0x10000, RZ ;  /* 0x0001000017177824 */ /* 0x000fc400078e00ff */
[----:B------:R-:W-:Y:S01]  /*0bd0*/  FADD.FTZ R7, R7, R14 ;  /* 0x0000000e07077221 */ /* 0x000fe20000010000 */
[----:B------:R-:W-:Y:S01]  /*0be0*/  FADD.FTZ R9, R9, R26 ;  /* 0x0000001a09097221 */ /* 0x000fe20000010000 */
[----:B------:R-:W-:Y:S01]  /*0bf0*/  SHF.L.U32 R20, R20, 0x10, RZ ;  /* 0x0000001014147819 */ /* 0x000fe200000006ff */
[----:B------:R-:W-:Y:S01]  /*0c00*/  FADD.FTZ R16, R23, R16 ;  /* 0x0000001017107221 */ /* 0x000fe20000010000 */
[----:B------:R-:W-:Y:S01]  /*0c10*/  FMUL.FTZ R7, R7, -1.4426950216293334961 ;  /* 0xbfb8aa3b07077820 */ /* 0x000fe20000410000 */
[----:B------:R-:W-:Y:S01]  /*0c20*/  FADD.FTZ R9, R9, R18 ;  /* 0x0000001209097221 */ /* 0x000fe20000010000 */
[----:B------:R-:W-:-:S04]  /*0c30*/  IMAD.WIDE.U32 R10, R12, 0x5, R10 ;  /* 0x000000050c0a7825 */ /* 0x000fc800078e000a */
[----:B------:R-:W-:Y:S01]  /*0c40*/  FMUL.FTZ R13, R9, -1.4426950216293334961 ;  /* 0xbfb8aa3b090d7820 */ /* 0x000fe20000410000 */
[----:B------:R-:W0:Y:S01]  /*0c50*/  MUFU.EX2 R7, R7 ;  /* 0x0000000700077308 */ /* 0x000e220000000800 */
[----:B------:R-:W-:Y:S02]  /*0c60*/  IMAD R17, R4, 0x5, RZ ;  /* 0x0000000504117824 */ /* 0x000fe400078e02ff */
[----:B------:R-:W-:Y:S02]  /*0c70*/  IMAD R19, R3, UR30, RZ ;  /* 0x0000001e03137c24 */ /* 0x000fe4000f8e02ff */
[----:B------:R-:W-:Y:S01]  /*0c80*/  IMAD.U32 R15, R6, 0x10000, RZ ;  /* 0x00010000060f7824 */ /* 0x000fe200078e00ff */
[----:B------:R-:W-:Y:S01]  /*0c90*/  IADD3 R11, R11, R17, RZ ;  /* 0x000000110b0b7210 */ /* 0x000fe20007ffe0ff */
[----:B------:R-:W-:Y:S01]  /*0ca0*/  IMAD R19, R0, UR31, R19 ;  /* 0x0000001f00137c24 */ /* 0x000fe2000f8e0213 */
[----:B------:R-:W1:Y:S01]  /*0cb0*/  MUFU.EX2 R13, R13 ;  /* 0x0000000d000d7308 */ /* 0x000e620000000800 */
[----:B------:R-:W-:-:S04]  /*0cc0*/  IMAD R21, R5, UR35, RZ ;  /* 0x0000002305157c24 */ /* 0x000fc8000f8e02ff */
[----:B------:R-:W-:Y:S02]  /*0cd0*/  IMAD R23, R2, UR34, R21 ;  /* 0x0000002202177c24 */ /* 0x000fe4000f8e0215 */
[----:B0-----:R-:W-:Y:S01]  /*0ce0*/  FADD.FTZ R14, R7, 1 ;  /* 0x3f800000070e7421 */ /* 0x001fe20000010000 */
[----:B------:R-:W-:-:S04]  /*0cf0*/  IMAD.U32 R7, R24, 0x10000, RZ ;  /* 0x0001000018077824 */ /* 0x000fc800078e00ff */
[----:B------:R-:W-:Y:S01]  /*0d00*/  FADD.FTZ R7, R7, R20 ;  /* 0x0000001407077221 */ /* 0x000fe20000010000 */
[----:B------:R-:W0:Y:S01]  /*0d10*/  MUFU.RCP R14, R14 ;  /* 0x0000000e000e7308 */ /* 0x000e220000001000 */
[----:B-1----:R-:W-:Y:S01]  /*0d20*/  FADD.FTZ R9, R13, 1 ;  /* 0x3f8000000d097421 */ /* 0x002fe20000010000 */
[----:B------:R-:W-:-:S04]  /*0d30*/  IMAD.WIDE.U32 R12, R0, UR30, RZ ;  /* 0x0000001e000c7c25 */ /* 0x000fc8000f8e00ff */
[----:B------:R-:W-:Y:S02]  /*0d40*/  IMAD.IADD R13, R13, 0x1, R19 ;  /* 0x000000010d0d7824 */ /* 0x000fe400078e0213 */
[----:B------:R-:W-:Y:S01]  /*0d50*/  MUFU.RCP R9, R9 ;  /* 0x0000000900097308 */ /* 0x000fe20000001000 */
[----:B------:R-:W-:Y:S01]  /*0d60*/  IMAD R19, R11, UR34, RZ ;  /* 0x000000220b137c24 */ /* 0x000fe2000f8e02ff */
[----:B------:R-:W-:-:S03]  /*0d70*/  LEA R4, P0, R12, UR32, 0x1 ;  /* 0x000000200c047c11 */ /* 0x000fc6000f8008ff */
[----:B------:R-:W-:Y:S02]  /*0d80*/  IMAD R21, R10, UR35, R19 ;  /* 0x000000230a157c24 */ /* 0x000fe4000f8e0213 */
[----:B0-----:R-:W-:Y:S01]  /*0d90*/  FFMA.FTZ R8, R7, R14, R16 ;  /* 0x0000000e07087223 */ /* 0x001fe20000010010 */
[----:B------:R-:W-:Y:S01]  /*0da0*/  FADD.FTZ R2, R14, -RZ ;  /* 0x800000ff0e027221 */ /* 0x000fe20000010000 */
[----:B------:R-:W-:Y:S01]  /*0db0*/  IMAD.WIDE.U32 R16, R5, UR34, RZ ;  /* 0x0000002205107c25 */ /* 0x000fe2000f8e00ff */
[----:B------:R-:W-:Y:S02]  /*0dc0*/  LEA.HI.X R5, R12, UR33, R13, 0x1, P0 ;  /* 0x000000210c057c11 */ /* 0x000fe400080f0c0d */
[----:B------:R-:W-:Y:S01]  /*0dd0*/  F2FP.BF16.F32.PACK_AB R7, RZ, R7 ;  /* 0x00000007ff07723e */ /* 0x000fe200000010ff */
[----:B------:R-:W0:Y:S01]  /*0de0*/  MUFU.TANH R8, R8 ;  /* 0x0000000800087308 */ /* 0x000e220000002400 */
[----:B------:R-:W-:Y:S02]  /*0df0*/  IADD3 R19, R17, R23, RZ ;  /* 0x0000001711137210 */ /* 0x000fe40007ffe0ff */
[----:B------:R-:W-:-:S02]  /*0e00*/  SHF.L.U32 R17, R16, 0x1, RZ ;  /* 0x0000000110117819 */ /* 0x000fc400000006ff */
[----:B------:R-:W-:Y:S01]  /*0e10*/  SHF.L.U64.HI R19, R16, 0x1, R19 ;  /* 0x0000000110137819 */ /* 0x000fe20000010213 */
[----:B0-----:R-:W-:-:S04]  /*0e20*/  FADD.FTZ R15, -R8, R15 ;  /* 0x0000000f080f7221 */ /* 0x001fc80000010100 */
[----:B------:R-:W-:Y:S01]  /*0e30*/  FFMA.FTZ R11, R15, R9, R8 ;  /* 0x000000090f0b7223 */ /* 0x000fe20000010008 */
[----:B------:R-:W-:-:S04]  /*0e40*/  IMAD.WIDE.U32 R14, R10, UR34, RZ ;  /* 0x000000220a0e7c25 */ /* 0x000fc8000f8e00ff */
[----:B------:R-:W-:Y:S01]  /*0e50*/  FADD.FTZ R9, R9, -RZ ;  /* 0x800000ff09097221 */ /* 0x000fe20000010000 */
[----:B------:R-:W-:Y:S01]  /*0e60*/  F2FP.BF16.F32.PACK_AB R2, R2, R11 ;  /* 0x0000000b0202723e */ /* 0x000fe200000010ff */
[----:B------:R-:W-:Y:S01]  /*0e70*/  IMAD.IADD R11, R15, 0x1, R21 ;  /* 0x000000010f0b7824 */ /* 0x000fe200078e0215 */
[----:B------:R-:W-:-:S03]  /*0e80*/  LEA R12, P0, R14, UR36, 0x1 ;  /* 0x000000240e0c7c11 */ /* 0x000fc6000f8008ff */
[----:B------:R0:W-:Y:S01]  /*0e90*/  STG.E.U16 desc[UR8][R4.64], R2 ;  /* 0x0000000204007986 */ /* 0x0001e2000c101508 */
[----:B------:R-:W-:Y:S02]  /*0ea0*/  LEA.HI.X R13, R14, UR37, R11, 0x1, P0 ;  /* 0x000000250e0d7c11 */ /* 0x000fe400080f0c0b */
[----:B------:R-:W-:-:S04]  /*0eb0*/  IADD3 R10, P0, R17, R12, RZ ;  /* 0x0000000c110a7210 */ /* 0x000fc80007f1e0ff */
[----:B------:R-:W-:Y:S01]  /*0ec0*/  IADD3 R14, P1, R10, R17, RZ ;  /* 0x000000110a0e7210 */ /* 0x000fe20007f3e0ff */
[----:B------:R-:W-:Y:S01]  /*0ed0*/  IMAD.X R11, R19, 0x1, R13, P0 ;  /* 0x00000001130b7824 */ /* 0x000fe200000e060d */
[----:B0-----:R-:W-:Y:S02]  /*0ee0*/  PRMT R5, R2, 0x7632, R5 ;  /* 0x0000763202057816 */ /* 0x001fe40000000005 */
[----:B------:R-:W-:Y:S02]  /*0ef0*/  F2FP.BF16.F32.PACK_AB R2, R8, R9 ;  /* 0x000000090802723e */ /* 0x000fe400000010ff */
[----:B------:R-:W-:Y:S01]  /*0f00*/  IADD3 R8, P0, R14, R17, RZ ;  /* 0x000000110e087210 */ /* 0x000fe20007f1e0ff */
[----:B------:R0:W-:Y:S01]  /*0f10*/  STG.E.U16 desc[UR8][R12.64], R5 ;  /* 0x000000050c007986 */ /* 0x0001e2000c101508 */
[----:B------:R-:W-:Y:S02]  /*0f20*/  IADD3.X R15, R11, R19, RZ, P1, !PT ;  /* 0x000000130b0f7210 */ /* 0x000fe40000ffe4ff */
[----:B------:R-:W-:-:S03]  /*0f30*/  IADD3 R4, P1, R8, R17, RZ ;  /* 0x0000001108047210 */ /* 0x000fc60007f3e0ff */
[----:B------:R-:W-:Y:S01]  /*0f40*/  IMAD.X R9, R15, 0x1, R19, P0 ;  /* 0x000000010f097824 */ /* 0x000fe200000e0613 */
[----:B------:R-:W-:Y:S02]  /*0f50*/  IADD3 R0, P0, R0, UR6, RZ ;  /* 0x0000000600007c10 */ /* 0x000fe4000ff1e0ff */
[----:B0-----:R-:W-:-:S03]  /*0f60*/  PRMT R13, R2, 0x7610, R13 ;  /* 0x00007610020d7816 */ /* 0x001fc6000000000d */
[----:B------:R-:W-:Y:S01]  /*0f70*/  IMAD.X R3, RZ, RZ, R3, P0 ;  /* 0x000000ffff037224 */ /* 0x000fe200000e0603 */
[----:B------:R-:W-:Y:S02]  /*0f80*/  PRMT R2, R2, 0x7632, R2 ;  /* 0x0000763202027816 */ /* 0x000fe40000000002 */
[----:B------:R-:W-:Y:S01]  /*0f90*/  IADD3.X R5, R9, R19, RZ, P1, !PT ;  /* 0x0000001309057210 */ /* 0x000fe20000ffe4ff */
[----:B------:R0:W-:Y:S01]  /*0fa0*/  STG.E.U16 desc[UR8][R10.64], R13 ;  /* 0x0000000d0a007986 */ /* 0x0001e2000c101508 */
[----:B------:R-:W-:-:S03]  /*0fb0*/  ISETP.GE.U32.AND P0, PT, R0, UR40, PT ;  /* 0x0000002800007c0c */ /* 0x000fc6000bf06070 */
[----:B------:R0:W-:Y:S01]  /*0fc0*/  STG.E.U16 desc[UR8][R14.64], R2 ;  /* 0x000000020e007986 */ /* 0x0001e2000c101508 */
[----:B------:R-:W-:-:S03]  /*0fd0*/  ISETP.GE.AND.EX P0, PT, R3, UR41, PT, P0 ;  /* 0x0000002903007c0c */ /* 0x000fc6000bf06300 */
[----:B------:R0:W-:Y:S04]  /*0fe0*/  STG.E.U16 desc[UR8][R8.64], R6 ;  /* 0x0000000608007986 */ /* 0x0001e8000c101508 */
[----:B------:R0:W-:Y:S06]  /*0ff0*/  STG.E.U16 desc[UR8][R4.64], R7 ;  /* 0x0000000704007986 */ /* 0x0001ec000c101508 */
[----:B------:R-:W-:Y:S05]  /*1000*/  @!P0 BRA `(.L_x_297) ;  /* 0xfffffff0007c8947 */ /* 0x000fea000383ffff */
[----:B------:R-:W-:Y:S05]  /*1010*/  BSYNC B0 ;  /* 0x0000000000007941 */ /* 0x000fea0003800000 */
.L_x_291:
[----:B------:R-:W-:Y:S05]  /*1020*/  EXIT ;  /* 0x000000000000794d */ /* 0x000fea0003800000 */
        .weak           $__internal_11_$__cuda_sm20_div_s64
        .type           $__internal_11_$__cuda_sm20_div_s64,@function
        .size           $__internal_11_$__cuda_sm20_div_s64,(.L_x_1272 - $__internal_11_$__cuda_sm20_div_s64)
$__internal_11_$__cuda_sm20_div_s64:
        /* <DEDUP_REMOVED lines=21> */
[----:B------:R-:W-:-:S05]  /*1180*/  IMAD.HI.U32 R6, P1, R5, R9, R6 ;  /* 0x0000000905067227 */ /* 0x000fca0007820006 */
[----:B------:R-:W-:Y:S01]  /*1190*/  IADD3 R7, P2, R13, R6, RZ ;  /* 0x000000060d077210 */ /* 0x000fe20007f5e0ff */
[----:B------:R-:W-:Y:S01]  /*11a0*/  IMAD.X R6, R11, 0x1, R5, P0 ;  /* 0x000000010b067824 */ /* 0x000fe200000e0605 */
[----:B------:R-:W-:-:S03]  /*11b0*/  IADD3 R11, P4, RZ, -R0, RZ ;  /* 0x80000000ff0b7210 */ /* 0x000fc60007f9e0ff */
[----:B------:R-:W-:Y:S01]  /*11c0*/  IMAD.WIDE.U32 R4, R7, UR4, RZ ;  /* 0x0000000407047c25 */ /* 0x000fe2000f8e00ff */
[----:B------:R-:W-:Y:S02]  /*11d0*/  IADD3.X R9, RZ, RZ, R6, P2, P1 ;  /* 0x000000ffff097210 */ /* 0x000fe400017e2406 */
[----:B------:R-:W-:Y:S01]  /*11e0*/  SEL R11, R11, R0, !P3 ;  /* 0x000000000b0b7207 */ /* 0x000fe20005800000 */
[----:B------:R-:W-:Y:S01]  /*11f0*/  IMAD R6, R7, UR5, R5 ;  /* 0x0000000507067c24 */ /* 0x000fe2000f8e0205 */
[----:B------:R-:W-:Y:S01]  /*1200*/  IADD3 R5, P0, RZ, -R4, RZ ;  /* 0x80000004ff057210 */ /* 0x000fe20007f1e0ff */
[----:B------:R-:W-:Y:S02]  /*1210*/  IMAD.X R10, RZ, RZ, ~R3, P4 ;  /* 0x000000ffff0a7224 */ /* 0x000fe400020e0e03 */
[----:B------:R-:W-:Y:S02]  /*1220*/  IMAD R4, R9, UR4, R6 ;  /* 0x0000000409047c24 */ /* 0x000fe4000f8e0206 */
[----:B------:R-:W-:Y:S01]  /*1230*/  IMAD.HI.U32 R6, R7, R5, RZ ;  /* 0x0000000507067227 */ /* 0x000fe200078e00ff */
[----:B------:R-:W-:-:S02]  /*1240*/  SEL R10, R10, R3, !P3 ;  /* 0x000000030a0a7207 */ /* 0x000fc40005800000 */
[----:B------:R-:W-:-:S05]  /*1250*/  IADD3.X R4, RZ, ~R4, RZ, P0, !PT ;  /* 0x80000004ff047210 */ /* 0x000fca00007fe4ff */
[----:B------:R-:W-:-:S04]  /*1260*/  IMAD.WIDE.U32 R6, P0, R7, R4, R6 ;  /* 0x0000000407067225 */ /* 0x000fc80007800006 */
[----:B------:R-:W-:-:S04]  /*1270*/  IMAD.HI.U32 R7, P1, R9, R5, R6 ;  /* 0x0000000509077227 */ /* 0x000fc80007820006 */
[CC--:B------:R-:W-:Y:S02]  /*1280*/  IMAD R6, R9.reuse, R4.reuse, RZ ;  /* 0x0000000409067224 */ /* 0x0c0fe400078e02ff */
[----:B------:R-:W-:-:S03]  /*1290*/  IMAD.HI.U32 R4, R9, R4, RZ ;  /* 0x0000000409047227 */ /* 0x000fc600078e00ff */
[----:B------:R-:W-:Y:S01]  /*12a0*/  IADD3 R7, P2, R6, R7, RZ ;  /* 0x0000000706077210 */ /* 0x000fe20007f5e0ff */
[----:B------:R-:W-:Y:S01]  /*12b0*/  IMAD.MOV.U32 R5, RZ, RZ, RZ ;  /* 0x000000ffff057224 */ /* 0x000fe200078e00ff */
[----:B------:R-:W-:-:S03]  /*12c0*/  IADD3.X R9, R4, R9, RZ, P0, !PT ;  /* 0x0000000904097210 */ /* 0x000fc600007fe4ff */
[----:B------:R-:W-:Y:S01]  /*12d0*/  IMAD.HI.U32 R4, R7, R11, RZ ;  /* 0x0000000b07047227 */ /* 0x000fe200078e00ff */
        /* <DEDUP_REMOVED lines=10> */
[C---:B------:R-:W-:Y:S01]  /*1380*/  IMAD R5, R7.reuse, UR5, R5 ;  /* 0x0000000507057c24 */ /* 0x040fe2000f8e0205 */
[----:B------:R-:W-:Y:S02]  /*1390*/  IADD3 R4, P2, R7, 0x1, RZ ;  /* 0x0000000107047810 */ /* 0x000fe40007f5e0ff */
[----:B------:R-:W-:Y:S01]  /*13a0*/  ISETP.GE.U32.AND P0, PT, R11, UR4, PT ;  /* 0x000000040b007c0c */ /* 0x000fe2000bf06070 */
[----:B------:R-:W-:-:S05]  /*13b0*/  IMAD R5, R6, UR4, R5 ;  /* 0x0000000406057c24 */ /* 0x000fca000f8e0205 */
[----:B------:R-:W-:Y:S01]  /*13c0*/  IADD3.X R10, ~R5, R10, RZ, P1, !PT ;  /* 0x0000000a050a7210 */ /* 0x000fe20000ffe5ff */
[----:B------:R-:W-:Y:S01]  /*13d0*/  IMAD.X R5, RZ, RZ, R6, P2 ;  /* 0x000000ffff057224 */ /* 0x000fe200010e0606 */
[----:B------:R-:W-:Y:S02]  /*13e0*/  IADD3 R8, P1, R11, -UR4, RZ ;  /* 0x800000040b087c10 */ /* 0x000fe4000ff3e0ff */
[C---:B------:R-:W-:Y:S02]  /*13f0*/  ISETP.GE.U32.AND.EX P0, PT, R10.reuse, UR5, PT, P0 ;  /* 0x000000050a007c0c */ /* 0x040fe4000bf06100 */
[----:B------:R-:W-:Y:S02]  /*1400*/  IADD3.X R9, R10, ~UR5, RZ, P1, !PT ;  /* 0x800000050a097c10 */ /* 0x000fe40008ffe4ff */
[----:B------:R-:W-:Y:S02]  /*1410*/  SEL R8, R8, R11, P0 ;  /* 0x0000000b08087207 */ /* 0x000fe40000000000 */
        /* <DEDUP_REMOVED lines=21> */
[----:B------:R-:W-:Y:S06]  /*1570*/  RET.REL.NODEC R4 `(_ZN2at6native38_GLOBAL__N__9a469cfd_6_RNN_cu_eca79a6d6kernel16gru_cell_forwardIN3c108BFloat16EflLi1EEEvNS_4cuda6detail10TensorInfoIT_T1_EESB_SB_SB_SB_SB_SB_SA_SA_) ;  /* 0xffffffe804a07950 */ /* 0x000fec0003c3ffff */
.L_x_298:
        /* <DEDUP_REMOVED lines=16> */
.L_x_1272:


//--------------------- .text._ZN2at6native38_GLOBAL__N__9a469cfd_6_RNN_cu_eca79a6d6kernel16gru_cell_forwardIN3c108BFloat16EfiLi2EEEvNS_4cuda6detail10TensorInfoIT_T1_EESB_SB_SB_SB_SB_SB_SA_SA_ --------------------------
	.section	.text._ZN2at6native38_GLOBAL__N__9a469cfd_6_RNN_cu_eca79a6d6kernel16gru_cell_forwardIN3c108BFloat16EfiLi2EEEvNS_4cuda6detail10TensorInfoIT_T1_EESB_SB_SB_SB_SB_SB_SA_SA_,"ax",@progbits
	.align	128
.text._ZN2at6native38_GLOBAL__N__9a469cfd_6_RNN_cu_eca79a6d6kernel16gru_cell_forwardIN3c108BFloat16EfiLi2EEEvNS_4cuda6detail10TensorInfoIT_T1_EESB_SB_SB_SB_SB_SB_SA_SA_:
        .type           _ZN2at6native38_GLOBAL__N__9a469cfd_6_RNN_cu_eca79a6d6kernel16gru_cell_forwardIN3c108BFloat16EfiLi2EEEvNS_4cuda6detail10TensorInfoIT_T1_EESB_SB_SB_SB_SB_SB_SA_SA_,@function
        .size           _ZN2at6native38_GLOBAL__N__9a469cfd_6_RNN_cu_eca79a6d6kernel16gru_cell_forwardIN3c108BFloat16EfiLi2EEEvNS_4cuda6detail10TensorInfoIT_T1_EESB_SB_SB_SB_SB_SB_SA_SA_,(.L_x_1274 - _ZN2at6native38_GLOBAL__N__9a469cfd_6_RNN_cu_eca79a6d6kernel16gru_cell_forwardIN3c108BFloat16EfiLi2EEEvNS_4cuda6detail10TensorInfoIT_T1_EESB_SB_SB_SB_SB_SB_SA_SA_)
        .other          _ZN2at6native38_GLOBAL__N__9a469cfd_6_RNN_cu_eca79a6d6kernel16gru_cell_forwardIN3c108BFloat16EfiLi2EEEvNS_4cuda6detail10TensorInfoIT_T1_EESB_SB_SB_SB_SB_SB_SA_SA_,@"STO_CUDA_ENTRY STV_DEFAULT"
_ZN2at6native38_GLOBAL__N__9a469cfd_6_RNN_cu_eca79a6d6kernel16gru_cell_forwardIN3c108BFloat16EfiLi2EEEvNS_4cuda6detail10TensorInfoIT_T1_EESB_SB_SB_SB_SB_SB_SA_SA_:
        /* <DEDUP_REMOVED lines=25> */
[----:B0-----:R-:W-:-:S04]  /*0190*/  IABS R0, R7 ;  /* 0x0000000700007213 */ /* 0x001fc80000000000 */
[----:B------:R-:W0:Y:S08]  /*01a0*/  I2F.RP R6, R0 ;  /* 0x0000000000067306 */ /* 0x000e300000209400 */
[----:B0-----:R-:W0:Y:S02]  /*01b0*/  MUFU.RCP R6, R6 ;  /* 0x0000000600067308 */ /* 0x001e240000001000 */
[----:B0-----:R-:W-:-:S06]  /*01c0*/  IADD3 R4, R6, 0xffffffe, RZ ;  /* 0x0ffffffe06047810 */ /* 0x001fcc0007ffe0ff */
[----:B------:R0:W1:Y:S02]  /*01d0*/  F2I.FTZ.U32.TRUNC.NTZ R5, R4 ;  /* 0x0000000400057305 */ /* 0x000064000021f000 */
[----:B0-----:R-:W-:Y:S01]  /*01e0*/  HFMA2.MMA R4, -RZ, RZ, 0, 0 ;  /* 0x00000000ff047435 */ /* 0x001fe200000001ff */
[----:B-1----:R-:W-:-:S04]  /*01f0*/  IMAD.MOV R3, RZ, RZ, -R5 ;  /* 0x000000ffff037224 */ /* 0x002fc800078e0a05 */
[----:B------:R-:W-:-:S05]  /*0200*/  IMAD R3, R3, R0, RZ ;  /* 0x0000000003037224 */ /* 0x000fca00078e02ff */
[----:B------:R-:W-:-:S04]  /*0210*/  IMAD.HI.U32 R3, R5, R3, R4 ;  /* 0x0000000305037227 */ /* 0x000fc800078e0004 */
[----:B------:R-:W-:-:S07]  /*0220*/  IMAD R4, R7, 0x3, RZ ;  /* 0x0000000307047824 */ /* 0x000fce00078e02ff */
.L_x_302:
[----:B------:R-:W0:Y:S01]  /*0230*/  LDC R5, c[0x0][0x7f8] ;  /* 0x0001fe00ff057b82 */ /* 0x000e220000000800 */
[----:B------:R-:W-:-:S05]  /*0240*/  IABS R20, R2 ;  /* 0x0000000200147213 */ /* 0x000fca0000000000 */
[----:B------:R-:W-:Y:S02]  /*0250*/  IMAD.HI.U32 R7, R3, R20, RZ ;  /* 0x0000001403077227 */ /* 0x000fe400078e00ff */
[----:B------:R-:W1:Y:S02]  /*0260*/  LDC R14, c[0x0][0x21c] ;  /* 0x00008700ff0e7b82 */ /* 0x000e640000000800 */
[----:B------:R-:W-:-:S06]  /*0270*/  IMAD.MOV R9, RZ, RZ, -R7 ;  /* 0x000000ffff097224 */ /* 0x000fcc00078e0a07 */
[----:B------:R-:W2:Y:S01]  /*0280*/  LDC R10, c[0x0][0x2f4] ;  /* 0x0000bd00ff0a7b82 */ /* 0x000ea20000000800 */
[----:B0-----:R-:W-:-:S05]  /*0290*/  IABS R6, R5 ;  /* 0x0000000500067213 */ /* 0x001fca0000000000 */
[----:B------:R-:W-:Y:S01]  /*02a0*/  IMAD R9, R6, R9, R20 ;  /* 0x0000000906097224 */ /* 0x000fe200078e0214 */
[----:B-1----:R-:W-:-:S04]  /*02b0*/  IABS R16, R14 ;  /* 0x0000000e00107213 */ /* 0x002fc80000000000 */
[----:B------:R-:W-:Y:S01]  /*02c0*/  ISETP.GT.U32.AND P1, PT, R0, R9, PT ;  /* 0x000000090000720c */ /* 0x000fe20003f24070 */
[----:B------:R-:W0:Y:S01]  /*02d0*/  I2F.RP R11, R16 ;  /* 0x00000010000b7306 */ /* 0x000e220000209400 */
[----:B--2---:R-:W-:-:S07]  /*02e0*/  IABS R12, R10 ;  /* 0x0000000a000c7213 */ /* 0x004fce0000000000 */
[----:B------:R-:W1:Y:S04]  /*02f0*/  I2F.RP R22, R12 ;  /* 0x0000000c00167306 */ /* 0x000e680000209400 */
[----:B------:R-:W-:Y:S01]  /*0300*/  @!P1 IADD3 R9, R9, -R6, RZ ;  /* 0x8000000609099210 */ /* 0x000fe20007ffe0ff */
[----:B------:R-:W-:Y:S01]  /*0310*/  @!P1 VIADD R7, R7, 0x1 ;  /* 0x0000000107079836 */ /* 0x000fe20000000000 */
[----:B------:R-:W-:Y:S02]  /*0320*/  LOP3.LUT R6, R2, R5, RZ, 0x3c, !PT ;  /* 0x0000000502067212 */ /* 0x000fe400078e3cff */
[----:B------:R-:W-:Y:S01]  /*0330*/  ISETP.GE.U32.AND P0, PT, R9, R0, PT ;  /* 0x000000000900720c */ /* 0x000fe20003f06070 */
[----:B0-----:R-:W0:Y:S01]  /*0340*/  MUFU.RCP R11, R11 ;  /* 0x0000000b000b7308 */ /* 0x001e220000001000 */
[----:B------:R-:W-:-:S02]  /*0350*/  ISETP.GE.AND P2, PT, R6, RZ, PT ;  /* 0x000000ff0600720c */ /* 0x000fc40003f46270 */
[----:B------:R-:W-:-:S05]  /*0360*/  ISETP.NE.AND P1, PT, R5, RZ, PT ;  /* 0x000000ff0500720c */ /* 0x000fca0003f25270 */
[----:B-1----:R-:W-:Y:S04]  /*0370*/  MUFU.RCP R22, R22 ;  /* 0x0000001600167308 */ /* 0x002fe80000001000 */
[----:B------:R-:W-:Y:S01]  /*0380*/  @P0 VIADD R7, R7, 0x1 ;  /* 0x0000000107070836 */ /* 0x000fe20000000000 */
[----:B0-----:R-:W-:-:S04]  /*0390*/  IADD3 R8, R11, 0xffffffe, RZ ;  /* 0x0ffffffe0b087810 */ /* 0x001fc80007ffe0ff */
[----:B------:R-:W-:Y:S01]  /*03a0*/  @!P2 IADD3 R7, -R7, RZ, RZ ;  /* 0x000000ff0707a210 */ /* 0x000fe20007ffe1ff */
[----:B------:R0:W1:Y:S01]  /*03b0*/  F2I.FTZ.U32.TRUNC.NTZ R9, R8 ;  /* 0x0000000800097305 */ /* 0x000062000021f000 */
[----:B------:R-:W-:-:S05]  /*03c0*/  @!P1 LOP3.LUT R7, RZ, R5, RZ, 0x33, !PT ;  /* 0x00000005ff079212 */ /* 0x000fca00078e33ff */
[----:B------:R-:W-:Y:S02]  /*03d0*/  IMAD.MOV R6, RZ, RZ, -R7 ;  /* 0x000000ffff067224 */ /* 0x000fe400078e0a07 */
[----:B0-----:R-:W-:Y:S02]  /*03e0*/  IMAD.MOV.U32 R8, RZ, RZ, RZ ;  /* 0x000000ffff087224 */ /* 0x001fe400078e00ff */
[----:B------:R-:W-:Y:S01]  /*03f0*/  IMAD R6, R5, R6, R2 ;  /* 0x0000000605067224 */ /* 0x000fe200078e0202 */
[----:B-1----:R-:W-:-:S03]  /*0400*/  IADD3 R15, RZ, -R9, RZ ;  /* 0x80000009ff0f7210 */ /* 0x002fc60007ffe0ff */
[----:B------:R-:W-:Y:S02]  /*0410*/  IMAD R11, R4, R7, R6 ;  /* 0x00000007040b7224 */ /* 0x000fe400078e0206 */
[----:B------:R-:W-:-:S03]  /*0420*/  IMAD R15, R15, R16, RZ ;  /* 0x000000100f0f7224 */ /* 0x000fc600078e02ff */
[----:B------:R-:W-:Y:S02]  /*0430*/  IADD3 R13, R11, R5, RZ ;  /* 0x000000050b0d7210 */ /* 0x000fe40007ffe0ff */
[----:B------:R-:W-:Y:S01]  /*0440*/  IABS R27, R11 ;  /* 0x0000000b001b7213 */ /* 0x000fe20000000000 */
[----:B------:R-:W-:Y:S01]  /*0450*/  IMAD.HI.U32 R8, R9, R15, R8 ;  /* 0x0000000f09087227 */ /* 0x000fe200078e0008 */
[----:B------:R-:W-:-:S03]  /*0460*/  IABS R21, R13 ;  /* 0x0000000d00157213 */ /* 0x000fc60000000000 */
[----:B------:R-:W-:Y:S02]  /*0470*/  IMAD.IADD R15, R13, 0x1, R5 ;  /* 0x000000010d0f7824 */ /* 0x000fe400078e0205 */
[----:B------:R-:W-:-:S03]  /*0480*/  IMAD.HI.U32 R18, R8, R27, RZ ;  /* 0x0000001b08127227 */ /* 0x000fc600078e00ff */
[----:B------:R-:W-:Y:S01]  /*0490*/  IABS R19, R15 ;  /* 0x0000000f00137213 */ /* 0x000fe20000000000 */
[----:B------:R-:W-:Y:S01]  /*04a0*/  IMAD.HI.U32 R17, R8, R21, RZ ;  /* 0x0000001508117227 */ /* 0x000fe200078e00ff */
[----:B------:R-:W-:-:S03]  /*04b0*/  IADD3 R23, -R18, RZ, RZ ;  /* 0x000000ff12177210 */ /* 0x000fc60007ffe1ff */
[----:B------:R-:W-:-:S04]  /*04c0*/  IMAD.HI.U32 R8, R8, R19, RZ ;  /* 0x0000001308087227 */ /* 0x000fc800078e00ff */
[----:B------:R-:W-:Y:S01]  /*04d0*/  IMAD.MOV R25, RZ, RZ, -R17 ;  /* 0x000000ffff197224 */ /* 0x000fe200078e0a11 */
[----:B------:R-:W-:Y:S01]  /*04e0*/  IADD3 R29, -R8, RZ, RZ ;  /* 0x000000ff081d7210 */ /* 0x000fe20007ffe1ff */
[C---:B------:R-:W-:Y:S02]  /*04f0*/  IMAD R23, R16.reuse, R23, R27 ;  /* 0x0000001710177224 */ /* 0x040fe400078e021b */
[C---:B------:R-:W-:Y:S02]  /*0500*/  IMAD R25, R16.reuse, R25, R21 ;  /* 0x0000001910197224 */ /* 0x040fe400078e0215 */
[C---:B------:R-:W-:Y:S01]  /*0510*/  IMAD R29, R16.reuse, R29, R19 ;  /* 0x0000001d101d7224 */ /* 0x040fe200078e0213 */
[----:B------:R-:W-:Y:S01]  /*0520*/  ISETP.GT.U32.AND P5, PT, R16, R23, PT ;  /* 0x000000171000720c */ /* 0x000fe20003fa4070 */
[----:B------:R-:W-:Y:S01]  /*0530*/  VIADD R9, R22, 0xffffffe ;  /* 0x0ffffffe16097836 */ /* 0x000fe20000000000 */
[C---:B------:R-:W-:Y:S02]  /*0540*/  ISETP.GT.U32.AND P6, PT, R16.reuse, R25, PT ;  /* 0x000000191000720c */ /* 0x040fe40003fc4070 */
[----:B------:R-:W-:-:S02]  /*0550*/  ISETP.GT.U32.AND P0, PT, R16, R29, PT ;  /* 0x0000001d1000720c */ /* 0x000fc40003f04070 */
[-C--:B------:R-:W-:Y:S01]  /*0560*/  LOP3.LUT R22, R11, R14.reuse, RZ, 0x3c, !PT ;  /* 0x0000000e0b167212 */ /* 0x080fe200078e3cff */
[----:B------:R-:W0:Y:S03]  /*0570*/  F2I.FTZ.U32.TRUNC.NTZ R9, R9 ;  /* 0x0000000900097305 */ /* 0x000e26000021f000 */
[----:B------:R-:W-:Y:S02]  /*0580*/  ISETP.GE.AND P4, PT, R22, RZ, PT ;  /* 0x000000ff1600720c */ /* 0x000fe40003f86270 */
[----:B------:R-:W-:Y:S01]  /*0590*/  LOP3.LUT R22, R15, R14, RZ, 0x3c, !PT ;  /* 0x0000000e0f167212 */ /* 0x000fe200078e3cff */
[----:B------:R-:W-:Y:S01]  /*05a0*/  @!P5 VIADD R18, R18, 0x1 ;  /* 0x000000011212d836 */ /* 0x000fe20000000000 */
[----:B------:R-:W-:Y:S01]  /*05b0*/  @!P5 IADD3 R23, R23, -R16, RZ ;  /* 0x800000101717d210 */ /* 0x000fe20007ffe0ff */
[----:B------:R-:W-:Y:S01]  /*05c0*/  @!P6 IMAD.IADD R25, R25, 0x1, -R16 ;  /* 0x000000011919e824 */ /* 0x000fe200078e0a10 */
[----:B------:R-:W-:-:S02]  /*05d0*/  @!P6 IADD3 R17, R17, 0x1, RZ ;  /* 0x000000011111e810 */ /* 0x000fc40007ffe0ff */
[-C--:B------:R-:W-:Y:S02]  /*05e0*/  @!P0 IADD3 R29, R29, -R16.reuse, RZ ;  /* 0x800000101d1d8210 */ /* 0x080fe40007ffe0ff */
[-C--:B------:R-:W-:Y:S02]  /*05f0*/  ISETP.GE.U32.AND P1, PT, R23, R16.reuse, PT ;  /* 0x000000101700720c */ /* 0x080fe40003f26070 */
[-C--:B------:R-:W-:Y:S01]  /*0600*/  ISETP.GE.U32.AND P2, PT, R25, R16.reuse, PT ;  /* 0x000000101900720c */ /* 0x080fe20003f46070 */
[----:B0-----:R-:W-:Y:S01]  /*0610*/  IMAD.MOV R23, RZ, RZ, -R9 ;  /* 0x000000ffff177224 */ /* 0x001fe200078e0a09 */
[----:B------:R-:W-:Y:S02]  /*0620*/  ISETP.GE.U32.AND P3, PT, R29, R16, PT ;  /* 0x000000101d00720c */ /* 0x000fe40003f66070 */
[----:B------:R-:W-:Y:S02]  /*0630*/  LOP3.LUT R16, R13, R14, RZ, 0x3c, !PT ;  /* 0x0000000e0d107212 */ /* 0x000fe400078e3cff */
[----:B------:R-:W-:Y:S01]  /*0640*/  ISETP.GE.AND P6, PT, R22, RZ, PT ;  /* 0x000000ff1600720c */ /* 0x000fe20003fc6270 */
[----:B------:R-:W-:Y:S01]  /*0650*/  IMAD R22, R23, R12, RZ ;  /* 0x0000000c17167224 */ /* 0x000fe200078e02ff */
[----:B------:R-:W-:-:S02]  /*0660*/  ISETP.GE.AND P5, PT, R16, RZ, PT ;  /* 0x000000ff1000720c */ /* 0x000fc40003fa6270 */
[----:B------:R-:W-:Y:S01]  /*0670*/  @!P0 IADD3 R8, R8, 0x1, RZ ;  /* 0x0000000108088810 */ /* 0x000fe20007ffe0ff */
[----:B------:R-:W-:Y:S01]  /*0680*/  @P1 VIADD R18, R18, 0x1 ;  /* 0x0000000112121836 */ /* 0x000fe20000000000 */
[----:B------:R-:W-:Y:S02]  /*0690*/  ISETP.NE.AND P0, PT, R14, RZ, PT ;  /* 0x000000ff0e00720c */ /* 0x000fe40003f05270 */
[----:B------:R-:W-:Y:S01]  /*06a0*/  @P2 IADD3 R17, R17, 0x1, RZ ;  /* 0x0000000111112810 */ /* 0x000fe20007ffe0ff */
[----:B------:R-:W-:Y:S01]  /*06b0*/  @P3 VIADD R8, R8, 0x1 ;  /* 0x0000000108083836 */ /* 0x000fe20000000000 */
[----:B------:R-:W-:Y:S02]  /*06c0*/  LOP3.LUT R25, RZ, R14, RZ, 0x33, !PT ;  /* 0x0000000eff197212 */ /* 0x000fe400078e33ff */
[----:B------:R-:W-:Y:S02]  /*06d0*/  @!P4 IADD3 R18, -R18, RZ, RZ ;  /* 0x000000ff1212c210 */ /* 0x000fe40007ffe1ff */
[----:B------:R-:W-:Y:S01]  /*06e0*/  @!P6 IADD3 R8, -R8, RZ, RZ ;  /* 0x000000ff0808e210 */ /* 0x000fe20007ffe1ff */
[----:B------:R-:W-:Y:S01]  /*06f0*/  @!P5 IMAD.MOV R17, RZ, RZ, -R17 ;  /* 0x000000ffff11d224 */ /* 0x000fe200078e0a11 */
[----:B------:R-:W-:-:S04]  /*0700*/  SEL R29, R25, R18, !P0 ;  /* 0x00000012191d7207 */ /* 0x000fc80004000000 */
[C---:B------:R-:W-:Y:S02]  /*0710*/  SEL R23, R25.reuse, R17, !P0 ;  /* 0x0000001119177207 */ /* 0x040fe40004000000 */
[----:B------:R-:W-:Y:S01]  /*0720*/  SEL R25, R25, R8, !P0 ;  /* 0x0000000819197207 */ /* 0x000fe20004000000 */
[----:B------:R-:W-:Y:S01]  /*0730*/  IMAD.MOV.U32 R8, RZ, RZ, RZ ;  /* 0x000000ffff087224 */ /* 0x000fe200078e00ff */
[----:B------:R-:W0:Y:S03]  /*0740*/  LDC R17, c[0x0][0x57c] ;  /* 0x00015f00ff117b82 */ /* 0x000e260000000800 */
[----:B------:R-:W-:Y:S01]  /*0750*/  IMAD.HI.U32 R22, R9, R22, R8 ;  /* 0x0000001609167227 */ /* 0x000fe200078e0008 */
[----:B------:R-:W-:-:S03]  /*0760*/  IADD3 R8, -R29, RZ, RZ ;  /* 0x000000ff1d087210 */ /* 0x000fc60007ffe1ff */
[----:B------:R-:W-:Y:S02]  /*0770*/  IMAD.MOV R9, RZ, RZ, -R23 ;  /* 0x000000ffff097224 */ /* 0x000fe400078e0a17 */
[C---:B------:R-:W-:Y:S02]  /*0780*/  IMAD R8, R14.reuse, R8, R11 ;  /* 0x000000080e087224 */ /* 0x040fe400078e020b */
[----:B------:R-:W-:Y:S02]  /*0790*/  IMAD R9, R14, R9, R13 ;  /* 0x000000090e097224 */ /* 0x000fe400078e020d */
[----:B------:R-:W-:Y:S02]  /*07a0*/  IMAD R16, R8, UR5, RZ ;  /* 0x0000000508107c24 */ /* 0x000fe4000f8e02ff */
[----:B------:R-:W-:-:S04]  /*07b0*/  IMAD.HI.U32 R8, R22, R27, RZ ;  /* 0x0000001b16087227 */ /* 0x000fc800078e00ff */
[----:B------:R-:W-:Y:S01]  /*07c0*/  IMAD R18, R9, UR5, RZ ;  /* 0x0000000509127c24 */ /* 0x000fe2000f8e02ff */
[----:B------:R-:W-:Y:S01]  /*07d0*/  IADD3 R9, -R8, RZ, RZ ;  /* 0x000000ff08097210 */ /* 0x000fe20007ffe1ff */
[----:B------:R-:W-:Y:S02]  /*07e0*/  IMAD R29, R29, UR8, R16 ;  /* 0x000000081d1d7c24 */ /* 0x000fe4000f8e0210 */
[----:B------:R-:W-:Y:S02]  /*07f0*/  IMAD R23, R23, UR8, R18 ;  /* 0x0000000817177c24 */ /* 0x000fe4000f8e0212 */
[----:B------:R-:W-:-:S04]  /*0800*/  IMAD.HI.U32 R18, R22, R21, RZ ;  /* 0x0000001516127227 */ /* 0x000fc800078e00ff */
[----:B------:R-:W-:-:S04]  /*0810*/  IMAD.HI.U32 R22, R22, R19, RZ ;  /* 0x0000001316167227 */ /* 0x000fc800078e00ff */
[----:B------:R-:W-:Y:S01]  /*0820*/  IMAD R27, R12, R9, R27 ;  /* 0x000000090c1b7224 */ /* 0x000fe200078e021b */
[----:B------:R-:W-:Y:S01]  /*0830*/  IADD3 R16, -R22, RZ, RZ ;  /* 0x000000ff16107210 */ /* 0x000fe20007ffe1ff */
[----:B------:R-:W-:-:S03]  /*0840*/  IMAD.MOV R9, RZ, RZ, -R18 ;  /* 0x000000ffff097224 */ /* 0x000fc600078e0a12 */
[C---:B------:R-:W-:Y:S01]  /*0850*/  ISETP.GT.U32.AND P2, PT, R12.reuse, R27, PT ;  /* 0x0000001b0c00720c */ /* 0x040fe20003f44070 */
[C---:B------:R-:W-:Y:S01]  /*0860*/  IMAD R9, R12.reuse, R9, R21 ;  /* 0x000000090c097224 */ /* 0x040fe200078e0215 */
[----:B0-----:R-:W-:Y:S01]  /*0870*/  IABS R21, R17 ;  /* 0x0000001100157213 */ /* 0x001fe20000000000 */
[----:B------:R-:W-:-:S03]  /*0880*/  IMAD R19, R12, R16, R19 ;  /* 0x000000100c137224 */ /* 0x000fc600078e0213 */
[----:B------:R-:W0:Y:S01]  /*0890*/  I2F.RP R16, R21 ;  /* 0x0000001500107306 */ /* 0x000e220000209400 */
[C---:B------:R-:W-:Y:S02]  /*08a0*/  ISETP.GT.U32.AND P6, PT, R12.reuse, R9, PT ;  /* 0x000000090c00720c */ /* 0x040fe40003fc4070 */
[----:B------:R-:W-:-:S04]  /*08b0*/  ISETP.GT.U32.AND P5, PT, R12, R19, PT ;  /* 0x000000130c00720c */ /* 0x000fc80003fa4070 */
[----:B------:R-:W-:Y:S01]  /*08c0*/  @!P2 IMAD.IADD R27, R27, 0x1, -R12 ;  /* 0x000000011b1ba824 */ /* 0x000fe200078e0a0c */
[----:B------:R-:W-:-:S04]  /*08d0*/  @!P2 IADD3 R8, R8, 0x1, RZ ;  /* 0x000000010808a810 */ /* 0x000fc80007ffe0ff */
[-C--:B------:R-:W-:Y:S02]  /*08e0*/  ISETP.GE.U32.AND P1, PT, R27, R12.reuse, PT ;  /* 0x0000000c1b00720c */ /* 0x080fe40003f26070 */
[-C--:B------:R-:W-:Y:S01]  /*08f0*/  @!P6 IADD3 R9, R9, -R12.reuse, RZ ;  /* 0x8000000c0909e210 */ /* 0x080fe20007ffe0ff */
[----:B0-----:R-:W0:Y:S01]  /*0900*/  MUFU.RCP R16, R16 ;  /* 0x0000001000107308 */ /* 0x001e220000001000 */
[-C--:B------:R-:W-:Y:S01]  /*0910*/  @!P5 IADD3 R19, R19, -R12.reuse, RZ ;  /* 0x8000000c1313d210 */ /* 0x080fe20007ffe0ff */
[----:B------:R-:W-:Y:S01]  /*0920*/  @!P5 VIADD R22, R22, 0x1 ;  /* 0x000000011616d836 */ /* 0x000fe20000000000 */
[----:B------:R-:W-:Y:S02]  /*0930*/  ISETP.GE.U32.AND P4, PT, R9, R12, PT ;  /* 0x0000000c0900720c */ /* 0x000fe40003f86070 */
[----:B------:R-:W-:Y:S02]  /*0940*/  LOP3.LUT R9, R11, R10, RZ, 0x3c, !PT ;  /* 0x0000000a0b097212 */ /* 0x000fe400078e3cff */
[----:B------:R-:W-:-:S02]  /*0950*/  ISETP.GE.U32.AND P3, PT, R19, R12, PT ;  /* 0x0000000c1300720c */ /* 0x000fc40003f66070 */
[----:B------:R-:W-:Y:S01]  /*0960*/  ISETP.GE.AND P0, PT, R9, RZ, PT ;  /* 0x000000ff0900720c */ /* 0x000fe20003f06270 */
[----:B------:R-:W-:Y:S01]  /*0970*/  @P1 VIADD R8, R8, 0x1 ;  /* 0x0000000108081836 */ /* 0x000fe20000000000 */
[----:B------:R-:W-:Y:S02]  /*0980*/  ISETP.NE.AND P1, PT, R10, RZ, PT ;  /* 0x000000ff0a00720c */ /* 0x000fe40003f25270 */
[----:B------:R-:W-:Y:S02]  /*0990*/  LOP3.LUT R12, RZ, R10, RZ, 0x33, !PT ;  /* 0x0000000aff0c7212 */ /* 0x000fe400078e33ff */
[----:B------:R-:W-:Y:S01]  /*09a0*/  @!P6 IADD3 R18, R18, 0x1, RZ ;  /* 0x000000011212e810 */ /* 0x000fe20007ffe0ff */
[----:B0-----:R-:W-:Y:S02]  /*09b0*/  VIADD R24, R16, 0xffffffe ;  /* 0x0ffffffe10187836 */ /* 0x001fe40000000000 */
[----:B------:R-:W-:Y:S02]  /*09c0*/  IMAD.MOV R16, RZ, RZ, -R25 ;  /* 0x000000ffff107224 */ /* 0x000fe400078e0a19 */
[----:B------:R-:W-:Y:S01]  /*09d0*/  @P3 IADD3 R22, R22, 0x1, RZ ;  /* 0x0000000116163810 */ /* 0x000fe20007ffe0ff */
[----:B------:R0:W1:Y:S01]  /*09e0*/  F2I.FTZ.U32.TRUNC.NTZ R9, R24 ;  /* 0x0000001800097305 */ /* 0x000062000021f000 */
[----:B------:R-:W-:Y:S01]  /*09f0*/  @!P0 IADD3 R8, -R8, RZ, RZ ;  /* 0x000000ff08088210 */ /* 0x000fe20007ffe1ff */
[----:B------:R-:W-:Y:S01]  /*0a00*/  IMAD R14, R14, R16, R15 ;  /* 0x000000100e0e7224 */ /* 0x000fe200078e020f */
[----:B------:R-:W-:Y:S01]  /*0a10*/  LOP3.LUT R16, R13, R10, RZ, 0x3c, !PT ;  /* 0x0000000a0d107212 */ /* 0x000fe200078e3cff */
[----:B------:R-:W-:Y:S01]  /*0a20*/  @P4 VIADD R18, R18, 0x1 ;  /* 0x0000000112124836 */ /* 0x000fe20000000000 */
[----:B------:R-:W-:-:S02]  /*0a30*/  SEL R19, R12, R8, !P1 ;  /* 0x000000080c137207 */ /* 0x000fc40004800000 */
[----:B------:R-:W-:Y:S02]  /*0a40*/  ISETP.GE.AND P0, PT, R16, RZ, PT ;  /* 0x000000ff1000720c */ /* 0x000fe40003f06270 */
[----:B0-----:R-:W-:-:S04]  /*0a50*/  LOP3.LUT R24, R15, R10, RZ, 0x3c, !PT ;  /* 0x0000000a0f187212 */ /* 0x001fc800078e3cff */
[----:B------:R-:W-:Y:S01]  /*0a60*/  ISETP.GE.AND P2, PT, R24, RZ, PT ;  /* 0x000000ff1800720c */ /* 0x000fe20003f46270 */
[----:B-1----:R-:W-:-:S05]  /*0a70*/  IMAD.MOV R16, RZ, RZ, -R9 ;  /* 0x000000ffff107224 */ /* 0x002fca00078e0a09 */
[----:B------:R-:W-:Y:S01]  /*0a80*/  MOV R8, R16 ;  /* 0x0000001000087202 */ /* 0x000fe20000000f00 */
[----:B------:R-:W-:Y:S02]  /*0a90*/  IMAD.MOV R16, RZ, RZ, -R19 ;  /* 0x000000ffff107224 */ /* 0x000fe400078e0a13 */
[----:B------:R-:W-:Y:S01]  /*0aa0*/  @!P0 IMAD.MOV R18, RZ, RZ, -R18 ;  /* 0x000000ffff128224 */ /* 0x000fe200078e0a12 */
[----:B------:R-:W-:Y:S01]  /*0ab0*/  ISETP.NE.AND P0, PT, R17, RZ, PT ;  /* 0x000000ff1100720c */ /* 0x000fe20003f05270 */
[----:B------:R-:W-:Y:S01]  /*0ac0*/  IMAD R27, R8, R21, RZ ;  /* 0x00000015081b7224 */ /* 0x000fe200078e02ff */
[----:B------:R-:W-:Y:S01]  /*0ad0*/  MOV R8, RZ ;  /* 0x000000ff00087202 */ /* 0x000fe20000000f00 */
[----:B------:R-:W-:Y:S01]  /*0ae0*/  IMAD R16, R10, R16, R11 ;  /* 0x000000100a107224 */ /* 0x000fe200078e020b */
[----:B------:R-:W-:-:S03]  /*0af0*/  @!P2 IADD3 R22, -R22, RZ, RZ ;  /* 0x000000ff1616a210 */ /* 0x000fc60007ffe1ff */
[----:B------:R-:W-:Y:S02]  /*0b00*/  IMAD.HI.U32 R9, R9, R27, R8 ;  /* 0x0000001b09097227 */ /* 0x000fe400078e0008 */
[----:B------:R-:W0:Y:S02]  /*0b10*/  LDC.64 R26, c[0x0][0x570] ;  /* 0x00015c00ff1a7b82 */ /* 0x000e240000000a00 */
[----:B------:R-:W-:Y:S02]  /*0b20*/  IMAD R16, R16, UR9, RZ ;  /* 0x0000000910107c24 */ /* 0x000fe4000f8e02ff */
[----:B------:R-:W-:-:S04]  /*0b30*/  IMAD.HI.U32 R11, R9, R20, RZ ;  /* 0x00000014090b7227 */ /* 0x000fc800078e00ff */
[----:B------:R-:W-:Y:S02]  /*0b40*/  IMAD.MOV R8, RZ, RZ, -R11 ;  /* 0x000000ffff087224 */ /* 0x000fe400078e0a0b */
[----:B------:R-:W-:Y:S02]  /*0b50*/  IMAD R19, R19, UR10, R16 ;  /* 0x0000000a13137c24 */ /* 0x000fe4000f8e0210 */
[----:B------:R-:W-:-:S05]  /*0b60*/  IMAD R8, R21, R8, R20 ;  /* 0x0000000815087224 */ /* 0x000fca00078e0214 */
[----:B------:R-:W-:-:S13]  /*0b70*/  ISETP.GT.U32.AND P6, PT, R21, R8, PT ;  /* 0x000000081500720c */ /* 0x000fda0003fc4070 */
[----:B------:R-:W-:Y:S01]  /*0b80*/  @!P6 IADD3 R8, R8, -R21, RZ ;  /* 0x800000150808e210 */ /* 0x000fe20007ffe0ff */
[----:B------:R-:W-:-:S03]  /*0b90*/  @!P6 VIADD R11, R11, 0x1 ;  /* 0x000000010b0be836 */ /* 0x000fc60000000000 */
[----:B------:R-:W-:Y:S02]  /*0ba0*/  ISETP.GE.U32.AND P3, PT, R8, R21, PT ;  /* 0x000000150800720c */ /* 0x000fe40003f66070 */
[----:B------:R-:W-:Y:S02]  /*0bb0*/  LOP3.LUT R8, R2, R17, RZ, 0x3c, !PT ;  /* 0x0000001102087212 */ /* 0x000fe400078e3cff */
[----:B------:R-:W-:Y:S02]  /*0bc0*/  SEL R21, R12, R22, !P1 ;  /* 0x000000160c157207 */ /* 0x000fe40004800000 */
[----:B------:R-:W-:Y:S02]  /*0bd0*/  ISETP.GE.AND P2, PT, R8, RZ, PT ;  /* 0x000000ff0800720c */ /* 0x000fe40003f46270 */
[----:B------:R-:W-:Y:S01]  /*0be0*/  SEL R8, R12, R18, !P1 ;  /* 0x000000120c087207 */ /* 0x000fe20004800000 */
[----:B------:R-:W-:Y:S02]  /*0bf0*/  IMAD.MOV R22, RZ, RZ, -R21 ;  /* 0x000000ffff167224 */ /* 0x000fe400078e0a15 */
[----:B------:R-:W-:-:S02]  /*0c00*/  IMAD R18, R14, UR5, RZ ;  /* 0x000000050e127c24 */ /* 0x000fc4000f8e02ff */
[----:B------:R-:W-:Y:S01]  /*0c10*/  IMAD.MOV R9, RZ, RZ, -R8 ;  /* 0x000000ffff097224 */ /* 0x000fe200078e0a08 */
[----:B------:R-:W-:Y:S01]  /*0c20*/  @P3 IADD3 R11, R11, 0x1, RZ ;  /* 0x000000010b0b3810 */ /* 0x000fe20007ffe0ff */
[----:B------:R-:W-:Y:S02]  /*0c30*/  IMAD R25, R25, UR8, R18 ;  /* 0x0000000819197c24 */ /* 0x000fe4000f8e0212 */
[C---:B------:R-:W-:Y:S02]  /*0c40*/  IMAD R9, R10.reuse, R9, R13 ;  /* 0x000000090a097224 */ /* 0x040fe400078e020d */
[----:B------:R-:W-:Y:S01]  /*0c50*/  IMAD R10, R10, R22, R15 ;  /* 0x000000160a0a7224 */ /* 0x000fe200078e020f */
[----:B------:R-:W-:Y:S01]  /*0c60*/  @!P2 IADD3 R11, -R11, RZ, RZ ;  /* 0x000000ff0b0ba210 */ /* 0x000fe20007ffe1ff */
[----:B------:R-:W1:Y:S01]  /*0c70*/  LDC.64 R14, c[0x0][0x2e8] ;  /* 0x0000ba00ff0e7b82 */ /* 0x000e620000000a00 */
[----:B------:R-:W-:Y:S01]  /*0c80*/  @!P0 LOP3.LUT R11, RZ, R17, RZ, 0x33, !PT ;  /* 0x00000011ff0b8212 */ /* 0x000fe200078e33ff */
[----:B------:R-:W-:-:S02]  /*0c90*/  IMAD R9, R9, UR9, RZ ;  /* 0x0000000909097c24 */ /* 0x000fc4000f8e02ff */
[----:B------:R-:W-:Y:S01]  /*0ca0*/  IMAD R10, R10, UR9, RZ ;  /* 0x000000090a0a7c24 */ /* 0x000fe2000f8e02ff */
[----:B------:R-:W-:-:S03]  /*0cb0*/  IADD3 R18, -R11, RZ, RZ ;  /* 0x000000ff0b127210 */ /* 0x000fc60007ffe1ff */
[----:B------:R-:W2:Y:S01]  /*0cc0*/  LDC.64 R12, c[0x0][0x210] ;  /* 0x00008400ff0c7b82 */ /* 0x000ea20000000a00 */
[----:B------:R-:W-:Y:S02]  /*0cd0*/  IMAD R21, R21, UR10, R10 ;  /* 0x0000000a15157c24 */ /* 0x000fe4000f8e020a */
[----:B------:R-:W-:Y:S02]  /*0ce0*/  IMAD R18, R17, R18, R2 ;  /* 0x0000001211127224 */ /* 0x000fe400078e0202 */
[----:B------:R-:W-:Y:S02]  /*0cf0*/  IMAD R17, R8, UR10, R9 ;  /* 0x0000000a08117c24 */ /* 0x000fe4000f8e0209 */
[----:B------:R-:W-:-:S04]  /*0d00*/  IMAD R18, R18, UR11, RZ ;  /* 0x0000000b12127c24 */ /* 0x000fc8000f8e02ff */
[----:B------:R-:W-:Y:S02]  /*0d10*/  IMAD R11, R11, UR12, R18 ;  /* 0x0000000c0b0b7c24 */ /* 0x000fe4000f8e0212 */
[----:B-1----:R-:W-:-:S04]  /*0d20*/  IMAD.WIDE R18, R19, 0x2, R14 ;  /* 0x0000000213127825 */ /* 0x002fc800078e020e */
[----:B------:R-:W-:-:S04]  /*0d30*/  IMAD.WIDE R16, R17, 0x2, R14 ;  /* 0x0000000211107825 */ /* 0x000fc800078e020e */
[----:B0-----:R-:W-:Y:S01]  /*0d40*/  IMAD.WIDE R26, R11, 0x2, R26 ;  /* 0x000000020b1a7825 */ /* 0x001fe200078e021a */
[----:B------:R-:W5:Y:S03]  /*0d50*/  LDG.E.U16 R24, desc[UR6][R16.64] ;  /* 0x0000000610187981 */ /* 0x000f66000c1e1500 */
[----:B--2---:R-:W-:Y:S01]  /*0d60*/  IMAD.WIDE R28, R29, 0x2, R12 ;  /* 0x000000021d1c7825 */ /* 0x004fe200078e020c */
[----:B------:R-:W5:Y:S03]  /*0d70*/  LDG.E.U16 R11, desc[UR6][R18.64] ;  /* 0x00000006120b7981 */ /* 0x000f66000c1e1500 */
[----:B------:R-:W-:Y:S01]  /*0d80*/  IMAD.WIDE R14, R21, 0x2, R14 ;  /* 0x00000002150e7825 */ /* 0x000fe200078e020e */
[----:B------:R0:W5:Y:S01]  /*0d90*/  LDG.E.U16 R8, desc[UR6][R28.64] ;  /* 0x000000061c087981 */ /* 0x000162000c1e1500 */
[----:B------:R-:W0:Y:S02]  /*0da0*/  LDC R21, c[0x0][0x654] ;  /* 0x00019500ff157b82 */ /* 0x000e240000000800 */
[----:B------:R-:W-:Y:S01]  /*0db0*/  IMAD.WIDE R22, R23, 0x2, R12 ;  /* 0x0000000217167825 */ /* 0x000fe200078e020c */
[----:B------:R-:W5:Y:S04]  /*0dc0*/  LDG.E.U16 R26, desc[UR6][R26.64] ;  /* 0x000000061a1a7981 */ /* 0x000f68000c1e1500 */
[----:B------:R1:W5:Y:S01]  /*0dd0*/  LDG.E.U16 R9, desc[UR6][R22.64] ;  /* 0x0000000616097981 */ /* 0x000362000c1e1500 */
[----:B0-----:R-:W-:-:S04]  /*0de0*/  IABS R29, R21 ;  /* 0x00000015001d7213 */ /* 0x001fc80000000000 */
[----:B-1----:R-:W0:Y:S08]  /*0df0*/  I2F.RP R22, R29 ;  /* 0x0000001d00167306 */ /* 0x002e300000209400 */
[----:B0-----:R-:W0:Y:S01]  /*0e00*/  MUFU.RCP R22, R22 ;  /* 0x0000001600167308 */ /* 0x001e220000001000 */
[----:B------:R-:W-:Y:S02]  /*0e10*/  IMAD.WIDE R12, R25, 0x2, R12 ;  /* 0x00000002190c7825 */ /* 0x000fe400078e020c */
[----:B------:R-:W5:Y:S04]  /*0e20*/  LDG.E.U16 R25, desc[UR6][R14.64] ;  /* 0x000000060e197981 */ /* 0x000f68000c1e1500 */
[----:B------:R1:W5:Y:S01]  /*0e30*/  LDG.E.U16 R10, desc[UR6][R12.64] ;  /* 0x000000060c0a7981 */ /* 0x000362000c1e1500 */
[----:B0-----:R-:W-:-:S04]  /*0e40*/  VIADD R23, R22, 0xffffffe ;  /* 0x0ffffffe16177836 */ /* 0x001fc80000000000 */
[----:B-1----:R-:W0:Y:S02]  /*0e50*/  F2I.FTZ.U32.TRUNC.NTZ R13, R23 ;  /* 0x00000017000d7305 */ /* 0x002e24000021f000 */
[----:B0-----:R-:W-:-:S05]  /*0e60*/  IADD3 R12, RZ, -R13, RZ ;  /* 0x8000000dff0c7210 */ /* 0x001fca0007ffe0ff */
[----:B------:R-:W-:Y:S02]  /*0e70*/  IMAD R15, R12, R29, RZ ;  /* 0x0000001d0c0f7224 */ /* 0x000fe400078e02ff */
[----:B------:R-:W-:-:S04]  /*0e80*/  IMAD.MOV.U32 R12, RZ, RZ, RZ ;  /* 0x000000ffff0c7224 */ /* 0x000fc800078e00ff */
[----:B------:R-:W-:-:S06]  /*0e90*/  IMAD.HI.U32 R13, R13, R15, R12 ;  /* 0x0000000f0d0d7227 */ /* 0x000fcc00078e000c */
[----:B------:R-:W-:-:S05]  /*0ea0*/  IMAD.HI.U32 R13, R13, R20, RZ ;  /* 0x000000140d0d7227 */ /* 0x000fca00078e00ff */
[----:B------:R-:W-:-:S05]  /*0eb0*/  IADD3 R12, -R13, RZ, RZ ;  /* 0x000000ff0d0c7210 */ /* 0x000fca0007ffe1ff */
[----:B------:R-:W-:-:S05]  /*0ec0*/  IMAD R20, R29, R12, R20 ;  /* 0x0000000c1d147224 */ /* 0x000fca00078e0214 */
[----:B------:R-:W-:Y:S02]  /*0ed0*/  ISETP.GT.U32.AND P1, PT, R29, R20, PT ;  /* 0x000000141d00720c */ /* 0x000fe40003f24070 */
[----:B------:R-:W-:-:S11]  /*0ee0*/  LOP3.LUT R12, R2, R21, RZ, 0x3c, !PT ;  /* 0x00000015020c7212 */ /* 0x000fd600078e3cff */
[----:B------:R-:W-:-:S05]  /*0ef0*/  @!P1 IMAD.IADD R20, R20, 0x1, -R29 ;  /* 0x0000000114149824 */ /* 0x000fca00078e0a1d */
[----:B------:R-:W-:Y:S02]  /*0f00*/  ISETP.GE.U32.AND P0, PT, R20, R29, PT ;  /* 0x0000001d1400720c */ /* 0x000fe40003f06070 */
[----:B------:R-:W-:Y:S02]  /*0f10*/  ISETP.GE.AND P2, PT, R12, RZ, PT ;  /* 0x000000ff0c00720c */ /* 0x000fe40003f46270 */
[----:B------:R-:W-:Y:S02]  /*0f20*/  @!P1 IADD3 R13, R13, 0x1, RZ ;  /* 0x000000010d0d9810 */ /* 0x000fe40007ffe0ff */
[----:B------:R-:W-:-:S07]  /*0f30*/  ISETP.NE.AND P1, PT, R21, RZ, PT ;  /* 0x000000ff1500720c */ /* 0x000fce0003f25270 */
[----:B------:R-:W-:Y:S01]  /*0f40*/  @P0 VIADD R13, R13, 0x1 ;  /* 0x000000010d0d0836 */ /* 0x000fe20000000000 */
[----:B------:R-:W-:-:S04]  /*0f50*/  ISETP.NE.U32.AND P0, PT, RZ, UR16, PT ;  /* 0x00000010ff007c0c */ /* 0x000fc8000bf05070 */
[----:B------:R-:W-:Y:S02]  /*0f60*/  @!P2 IADD3 R13, -R13, RZ, RZ ;  /* 0x000000ff0d0da210 */ /* 0x000fe40007ffe1ff */
[----:B------:R-:W-:Y:S02]  /*0f70*/  @!P1 LOP3.LUT R13, RZ, R21, RZ, 0x33, !PT ;  /* 0x00000015ff0d9212 */ /* 0x000fe400078e33ff */
[----:B------:R-:W-:-:S03]  /*0f80*/  ISETP.NE.AND.EX P0, PT, RZ, UR17, PT, P0 ;  /* 0x00000011ff007c0c */ /* 0x000fc6000bf05300 */
[----:B------:R-:W-:-:S04]  /*0f90*/  IMAD.MOV R12, RZ, RZ, -R13 ;  /* 0x000000ffff0c7224 */ /* 0x000fc800078e0a0d */
[----:B------:R-:W-:-:S04]  /*0fa0*/  IMAD R21, R21, R12, R2 ;  /* 0x0000000c15157224 */ /* 0x000fc800078e0202 */
[----:B------:R-:W-:-:S04]  /*0fb0*/  IMAD R12, R21, UR13, RZ ;  /* 0x0000000d150c7c24 */ /* 0x000fc8000f8e02ff */
[----:B------:R-:W-:Y:S01]  /*0fc0*/  IMAD R27, R13, UR14, R12 ;  /* 0x0000000e0d1b7c24 */ /* 0x000fe2000f8e020c */
[----:B------:R-:W-:Y:S06]  /*0fd0*/  @!P0 BRA `(.L_x_300) ;  /* 0x00000000004c8947 */ /* 0x000fec0003800000 */
[----:B------:R-:W0:Y:S01]  /*0fe0*/  LDC.64 R20, c[0x0][0x3c0] ;  /* 0x0000f000ff147b82 */ /* 0x000e220000000a00 */
[C---:B------:R-:W-:Y:S02]  /*0ff0*/  IMAD R15, R6.reuse, UR15, RZ ;  /* 0x0000000f060f7c24 */ /* 0x040fe4000f8e02ff */
[----:B------:R-:W-:Y:S02]  /*1000*/  IMAD R17, R6, UR18, RZ ;  /* 0x0000001206117c24 */ /* 0x000fe4000f8e02ff */
[C---:B------:R-:W-:Y:S02]  /*1010*/  IMAD R19, R5.reuse, UR15, RZ ;  /* 0x0000000f05137c24 */ /* 0x040fe4000f8e02ff */
[----:B------:R-:W-:Y:S01]  /*1020*/  IMAD R23, R5, UR18, RZ ;  /* 0x0000001205177c24 */ /* 0x000fe2000f8e02ff */
[----:B------:R-:W1:Y:S01]  /*1030*/  LDC.64 R12, c[0x0][0x498] ;  /* 0x00012600ff0c7b82 */ /* 0x000e620000000a00 */
[----:B0-----:R-:W-:-:S04]  /*1040*/  IMAD.WIDE R20, R15, 0x2, R20 ;  /* 0x000000020f147825 */ /* 0x001fc800078e0214 */
[----:B------:R-:W-:Y:S02]  /*1050*/  IMAD.WIDE R14, R19, 0x2, R20 ;  /* 0x00000002130e7825 */ /* 0x000fe400078e0214 */
[----:B------:R0:W5:Y:S02]  /*1060*/  LDG.E.U16 R20, desc[UR6][R20.64] ;  /* 0x0000000614147981 */ /* 0x000164000c1e1500 */
[----:B-1----:R-:W-:-:S04]  /*1070*/  IMAD.WIDE R12, R17, 0x2, R12 ;  /* 0x00000002110c7825 */ /* 0x002fc800078e020c */
[----:B------:R-:W-:Y:S02]  /*1080*/  IMAD.WIDE R16, R23, 0x2, R12 ;  /* 0x0000000217107825 */ /* 0x000fe400078e020c */
[----:B------:R0:W5:Y:S02]  /*1090*/  LDG.E.U16 R13, desc[UR6][R12.64] ;  /* 0x000000060c0d7981 */ /* 0x000164000c1e1500 */
[----:B------:R-:W-:Y:S02]  /*10a0*/  IMAD.WIDE R18, R19, 0x2, R14 ;  /* 0x0000000213127825 */ /* 0x000fe400078e020e */
[----:B------:R0:W5:Y:S02]  /*10b0*/  LDG.E.U16 R14, desc[UR6][R14.64] ;  /* 0x000000060e0e7981 */ /* 0x000164000c1e1500 */
[----:B------:R-:W-:Y:S02]  /*10c0*/  IMAD.WIDE R22, R23, 0x2, R16 ;  /* 0x0000000217167825 */ /* 0x000fe400078e0210 */
[----:B------:R0:W5:Y:S04]  /*10d0*/  LDG.E.U16 R18, desc[UR6][R18.64] ;  /* 0x0000000612127981 */ /* 0x000168000c1e1500 */
[----:B------:R0:W5:Y:S04]  /*10e0*/  LDG.E.U16 R16, desc[UR6][R16.64] ;  /* 0x0000000610107981 */ /* 0x000168000c1e1500 */
[----:B------:R0:W5:Y:S01]  /*10f0*/  LDG.E.U16 R22, desc[UR6][R22.64] ;  /* 0x0000000616167981 */ /* 0x000162000c1e1500 */
[----:B------:R-:W-:Y:S05]  /*1100*/  BRA `(.L_x_301) ;  /* 0x0000000000187947 */ /* 0x000fea0003800000 */
.L_x_300:
[----:B------:R-:W-:Y:S02]  /*1110*/  PRMT R20, RZ, 0x7610, R20 ;  /* 0x00007610ff147816 */ /* 0x000fe40000000014 */
[----:B------:R-:W-:Y:S02]  /*1120*/  PRMT R14, RZ, 0x7610, R14 ;  /* 0x00007610ff0e7816 */ /* 0x000fe4000000000e */
[----:B------:R-:W-:Y:S02]  /*1130*/  PRMT R18, RZ, 0x7610, R18 ;  /* 0x00007610ff127816 */ /* 0x000fe40000000012 */
[----:B------:R-:W-:Y:S02]  /*1140*/  PRMT R13, RZ, 0x7610, R13 ;  /* 0x00007610ff0d7816 */ /* 0x000fe4000000000d */
[----:B------:R-:W-:Y:S02]  /*1150*/  PRMT R16, RZ, 0x7610, R16 ;  /* 0x00007610ff107816 */ /* 0x000fe40000000010 */
[----:B------:R-:W-:-:S07]  /*1160*/  PRMT R22, RZ, 0x7610, R22 ;  /* 0x00007610ff167816 */ /* 0x000fce0000000016 */
.L_x_301:
[----:B0-----:R-:W0:Y:S01]  /*1170*/  LDC R12, c[0x0][0x72c] ;  /* 0x0001cb00ff0c7b82 */ /* 0x001e220000000800 */
[----:B-----5:R-:W-:Y:S01]  /*1180*/  SHF.L.U32 R8, R8, 0x10, RZ ;  /* 0x0000001008087819 */ /* 0x020fe200000006ff */
[----:B------:R-:W-:Y:S01]  /*1190*/  IMAD.U32 R11, R11, 0x10000, RZ ;  /* 0x000100000b0b7824 */ /* 0x000fe200078e00ff */
[----:B------:R-:W-:Y:S01]  /*11a0*/  SHF.L.U32 R15, R20, 0x10, RZ ;  /* 0x00000010140f7819 */ /* 0x000fe200000006ff */
[----:B------:R-:W-:Y:S01]  /*11b0*/  IMAD.U32 R14, R14, 0x10000, RZ ;  /* 0x000100000e0e7824 */ /* 0x000fe200078e00ff */
[----:B------:R-:W-:Y:S01]  /*11c0*/  SHF.L.U32 R24, R24, 0x10, RZ ;  /* 0x0000001018187819 */ /* 0x000fe200000006ff */
[----:B------:R-:W-:Y:S01]  /*11d0*/  FADD.FTZ R8, R8, R11 ;  /* 0x0000000b08087221 */ /* 0x000fe20000010000 */
[----:B------:R-:W-:Y:S01]  /*11e0*/  IMAD.U32 R11, R13, 0x10000, RZ ;  /* 0x000100000d0b7824 */ /* 0x000fe200078e00ff */
[----:B------:R-:W-:Y:S01]  /*11f0*/  SHF.L.U32 R19, R22, 0x10, RZ ;  /* 0x0000001016137819 */ /* 0x000fe200000006ff */
[----:B------:R-:W-:Y:S02]  /*1200*/  IMAD.U32 R10, R10, 0x10000, RZ ;  /* 0x000100000a0a7824 */ /* 0x000fe400078e00ff */
[----:B------:R-:W-:Y:S01]  /*1210*/  FADD.FTZ R8, R8, R15 ;  /* 0x0000000f08087221 */ /* 0x000fe20000010000 */
[----:B------:R-:W-:-:S02]  /*1220*/  IMAD.U32 R15, R9, 0x10000, RZ ;  /* 0x00010000090f7824 */ /* 0x000fc400078e00ff */
[----:B------:R-:W-:Y:S02]  /*1230*/  IMAD.U32 R21, R26, 0x10000, RZ ;  /* 0x000100001a157824 */ /* 0x000fe400078e00ff */
[----:B------:R-:W-:Y:S01]  /*1240*/  FADD.FTZ R8, R8, R11 ;  /* 0x0000000b08087221 */ /* 0x000fe20000010000 */
[----:B------:R-:W-:-:S03]  /*1250*/  FADD.FTZ R15, R15, R24 ;  /* 0x000000180f0f7221 */ /* 0x000fc60000010000 */
[----:B------:R-:W-:Y:S01]  /*1260*/  FMUL.FTZ R9, R8, -1.4426950216293334961 ;  /* 0xbfb8aa3b08097820 */ /* 0x000fe20000410000 */
[----:B------:R-:W-:Y:S01]  /*1270*/  FADD.FTZ R14, R15, R14 ;  /* 0x0000000e0f0e7221 */ /* 0x000fe20000010000 */
[----:B------:R-:W-:Y:S02]  /*1280*/  SHF.L.U32 R15, R18, 0x10, RZ ;  /* 0x00000010120f7819 */ /* 0x000fe400000006ff */
[----:B0-----:R-:W-:Y:S02]  /*1290*/  IABS R17, R12 ;  /* 0x0000000c00117213 */ /* 0x001fe40000000000 */
[----:B------:R-:W0:Y:S01]  /*12a0*/  MUFU.EX2 R9, R9 ;  /* 0x0000000900097308 */ /* 0x000e220000000800 */
[----:B------:R-:W-:Y:S01]  /*12b0*/  FADD.FTZ R15, R10, R15 ;  /* 0x0000000f0a0f7221 */ /* 0x000fe20000010000 */
[----:B------:R-:W-:Y:S02]  /*12c0*/  MOV R13, R17 ;  /* 0x00000011000d7202 */ /* 0x000fe40000000f00 */
[----:B------:R-:W-:Y:S01]  /*12d0*/  SHF.L.U32 R17, R16, 0x10, RZ ;  /* 0x0000001010117819 */ /* 0x000fe200000006ff */
[----:B------:R-:W-:-:S03]  /*12e0*/  IMAD.U32 R16, R25, 0x10000, RZ ;  /* 0x0001000019107824 */ /* 0x000fc600078e00ff */
[----:B------:R-:W1:Y:S01]  /*12f0*/  I2F.RP R11, R13 ;  /* 0x0000000d000b7306 */ /* 0x000e620000209400 */
[----:B------:R-:W-:Y:S01]  /*1300*/  FADD.FTZ R14, R14, R17 ;  /* 0x000000110e0e7221 */ /* 0x000fe20000010000 */
[----:B------:R-:W-:-:S03]  /*1310*/  FADD.FTZ R16, R16, R19 ;  /* 0x0000001310107221 */ /* 0x000fc60000010000 */
[----:B------:R-:W-:Y:S01]  /*1320*/  FMUL.FTZ R14, R14, -1.4426950216293334961 ;  /* 0xbfb8aa3b0e0e7820 */ /* 0x000fe20000410000 */
[----:B0-----:R-:W-:-:S03]  /*1330*/  FADD.FTZ R17, R9, 1 ;  /* 0x3f80000009117421 */ /* 0x001fc60000010000 */
[----:B------:R-:W-:Y:S08]  /*1340*/  MUFU.EX2 R8, R14 ;  /* 0x0000000e00087308 */ /* 0x000ff00000000800 */
[----:B-1----:R-:W0:Y:S08]  /*1350*/  MUFU.RCP R11, R11 ;  /* 0x0000000b000b7308 */ /* 0x002e300000001000 */
[----:B------:R-:W1:Y:S01]  /*1360*/  MUFU.RCP R17, R17 ;  /* 0x0000001100117308 */ /* 0x000e620000001000 */
[----:B0-----:R-:W-:-:S02]  /*1370*/  IADD3 R20, R11, 0xffffffe, RZ ;  /* 0x0ffffffe0b147810 */ /* 0x001fc40007ffe0ff */
[----:B------:R-:W0:Y:S05]  /*1380*/  LDC.64 R10, c[0x0][0x648] ;  /* 0x00019200ff0a7b82 */ /* 0x000e2a0000000a00 */
[----:B------:R-:W2:Y:S01]  /*1390*/  F2I.FTZ.U32.TRUNC.NTZ R9, R20 ;  /* 0x0000001400097305 */ /* 0x000ea2000021f000 */
[----:B-1----:R-:W-:Y:S01]  /*13a0*/  FFMA.FTZ R14, R16, R17, R15 ;  /* 0x00000011100e7223 */ /* 0x002fe2000001000f */
[----:B------:R-:W-:Y:S01]  /*13b0*/  FADD.FTZ R15, R8, 1 ;  /* 0x3f800000080f7421 */ /* 0x000fe20000010000 */
[----:B------:R-:W-:Y:S01]  /*13c0*/  IMAD R8, R5, 0x5, RZ ;  /* 0x0000000505087824 */ /* 0x000fe200078e02ff */
[----:B------:R-:W-:-:S03]  /*13d0*/  F2FP.BF16.F32.PACK_AB R16, RZ, R16 ;  /* 0x00000010ff10723e */ /* 0x000fc600000010ff */
[----:B------:R-:W-:Y:S01]  /*13e0*/  IMAD R7, R7, R8, R6 ;  /* 0x0000000807077224 */ /* 0x000fe200078e0206 */
[----:B------:R-:W-:Y:S01]  /*13f0*/  HFMA2.MMA R8, -RZ, RZ, 0, 0 ;  /* 0x00000000ff087435 */ /* 0x000fe200000001ff */
[----:B------:R-:W1:Y:S01]  /*1400*/  MUFU.TANH R14, R14 ;  /* 0x0000000e000e7308 */ /* 0x000e620000002400 */
[----:B--2---:R-:W-:Y:S02]  /*1410*/  IADD3 R18, RZ, -R9, RZ ;  /* 0x80000009ff127210 */ /* 0x004fe40007ffe0ff */
[----:B------:R-:W-:-:S03]  /*1420*/  IABS R6, R7 ;  /* 0x0000000700067213 */ /* 0x000fc60000000000 */
[----:B------:R-:W-:Y:S02]  /*1430*/  IMAD R19, R18, R13, RZ ;  /* 0x0000000d12137224 */ /* 0x000fe400078e02ff */
[----:B------:R-:W2:Y:S01]  /*1440*/  MUFU.RCP R15, R15 ;  /* 0x0000000f000f7308 */ /* 0x000ea20000001000 */
[----:B0-----:R-:W-:-:S04]  /*1450*/  IMAD.WIDE R10, R27, 0x2, R10 ;  /* 0x000000021b0a7825 */ /* 0x001fc800078e020a */
[----:B------:R-:W-:Y:S01]  /*1460*/  IMAD.HI.U32 R18, R9, R19, R8 ;  /* 0x0000001309127227 */ /* 0x000fe200078e0008 */
[----:B------:R-:W-:-:S03]  /*1470*/  MOV R19, R6 ;  /* 0x0000000600137202 */ /* 0x000fc60000000f00 */
[----:B------:R-:W-:Y:S01]  /*1480*/  FADD.FTZ R6, R17, -RZ ;  /* 0x800000ff11067221 */ /* 0x000fe20000010000 */
[----:B-1----:R-:W-:Y:S01]  /*1490*/  FADD.FTZ R21, -R14, R21 ;  /* 0x000000150e157221 */ /* 0x002fe20000010100 */
[----:B------:R-:W-:Y:S02]  /*14a0*/  IMAD.IADD R9, R7, 0x1, R5 ;  /* 0x0000000107097824 */ /* 0x000fe400078e0205 */
[----:B------:R-:W-:-:S03]  /*14b0*/  IMAD.HI.U32 R8, R18, R19, RZ ;  /* 0x0000001312087227 */ /* 0x000fc600078e00ff */
[----:B------:R-:W-:Y:S02]  /*14c0*/  IABS R22, R9 ;  /* 0x0000000900167213 */ /* 0x000fe40000000000 */
[----:B------:R-:W-:Y:S01]  /*14d0*/  IADD3 R28, -R8, RZ, RZ ;  /* 0x000000ff081c7210 */ /* 0x000fe20007ffe1ff */
[----:B--2---:R-:W-:Y:S01]  /*14e0*/  FFMA.FTZ R21, R21, R15, R14 ;  /* 0x0000000f15157223 */ /* 0x004fe2000001000e */
[----:B------:R-:W-:Y:S01]  /*14f0*/  IADD3 R17, R9, R5, RZ ;  /* 0x0000000509117210 */ /* 0x000fe20007ffe0ff */
[----:B------:R-:W-:-:S03]  /*1500*/  IMAD.HI.U32 R20, R18, R22, RZ ;  /* 0x0000001612147227 */ /* 0x000fc600078e00ff */
[----:B------:R-:W-:Y:S01]  /*1510*/  F2FP.BF16.F32.PACK_AB R6, R6, R21 ;  /* 0x000000150606723e */ /* 0x000fe200000010ff */
[----:B------:R-:W-:Y:S01]  /*1520*/  IMAD R28, R13, R28, R19 ;  /* 0x0000001c0d1c7224 */ /* 0x000fe200078e0213 */
[----:B------:R-:W-:Y:S01]  /*1530*/  IADD3 R21, -R20, RZ, RZ ;  /* 0x000000ff14157210 */ /* 0x000fe20007ffe1ff */
[----:B------:R-:W-:Y:S01]  /*1540*/  IMAD.IADD R19, R17, 0x1, R5 ;  /* 0x0000000111137824 */ /* 0x000fe200078e0205 */
[----:B------:R-:W-:Y:S01]  /*1550*/  IABS R23, R17 ;  /* 0x0000001100177213 */ /* 0x000fe20000000000 */
[----:B------:R0:W-:Y:S01]  /*1560*/  STG.E.U16 desc[UR6][R10.64], R6 ;  /* 0x000000060a007986 */ /* 0x0001e2000c101506 */
[C---:B------:R-:W-:Y:S01]  /*1570*/  ISETP.GT.U32.AND P2, PT, R13.reuse, R28, PT ;  /* 0x0000001c0d00720c */ /* 0x040fe20003f44070 */
[----:B------:R-:W-:Y:S01]  /*1580*/  IMAD R22, R13, R21, R22 ;  /* 0x000000150d167224 */ /* 0x000fe200078e0216 */
[----:B------:R-:W-:Y:S01]  /*1590*/  IABS R24, R19 ;  /* 0x0000001300187213 */ /* 0x000fe20000000000 */
[----:B------:R-:W-:Y:S01]  /*15a0*/  IMAD.HI.U32 R21, R18, R23, RZ ;  /* 0x0000001712157227 */ /* 0x000fe200078e00ff */
[----:B------:R-:W-:-:S02]  /*15b0*/  IADD3 R5, R19, R5, RZ ;  /* 0x0000000513057210 */ /* 0x000fc40007ffe0ff */
[----:B------:R-:W-:Y:S02]  /*15c0*/  ISETP.GT.U32.AND P5, PT, R13, R22, PT ;  /* 0x000000160d00720c */ /* 0x000fe40003fa4070 */
[----:B0-----:R-:W-:Y:S01]  /*15d0*/  IABS R11, R5 ;  /* 0x00000005000b7213 */ /* 0x001fe20000000000 */
[----:B------:R-:W-:-:S04]  /*15e0*/  IMAD.HI.U32 R10, R18, R24, RZ ;  /* 0x00000018120a7227 */ /* 0x000fc800078e00ff */
[----:B------:R-:W-:Y:S01]  /*15f0*/  @!P2 IADD3 R8, R8, 0x1, RZ ;  /* 0x000000010808a810 */ /* 0x000fe20007ffe0ff */
[----:B------:R-:W-:Y:S02]  /*1600*/  @!P2 IMAD.IADD R28, R28, 0x1, -R13 ;  /* 0x000000011c1ca824 */ /* 0x000fe400078e0a0d */
[----:B------:R-:W-:-:S03]  /*1610*/  IMAD.HI.U32 R18, R18, R11, RZ ;  /* 0x0000000b12127227 */ /* 0x000fc600078e00ff */
[----:B------:R-:W-:Y:S02]  /*1620*/  @!P5 IADD3 R20, R20, 0x1, RZ ;  /* 0x000000011414d810 */ /* 0x000fe40007ffe0ff */
[----:B------:R-:W-:Y:S01]  /*1630*/  ISETP.GE.U32.AND P4, PT, R28, R13, PT ;  /* 0x0000000d1c00720c */ /* 0x000fe20003f86070 */
[----:B------:R-:W-:Y:S01]  /*1640*/  @!P5 IMAD.IADD R22, R22, 0x1, -R13 ;  /* 0x000000011616d824 */ /* 0x000fe200078e0a0d */
[----:B------:R-:W-:-:S04]  /*1650*/  IADD3 R28, -R21, RZ, RZ ;  /* 0x000000ff151c7210 */ /* 0x000fc80007ffe1ff */
[----:B------:R-:W-:Y:S01]  /*1660*/  ISETP.GE.U32.AND P6, PT, R22, R13, PT ;  /* 0x0000000d1600720c */ /* 0x000fe20003fc6070 */
[C---:B------:R-:W-:Y:S01]  /*1670*/  IMAD R28, R13.reuse, R28, R23 ;  /* 0x0000001c0d1c7224 */ /* 0x040fe200078e0217 */
[----:B------:R-:W-:Y:S02]  /*1680*/  IADD3 R23, -R10, RZ, RZ ;  /* 0x000000ff0a177210 */ /* 0x000fe40007ffe1ff */
[----:B------:R-:W-:Y:S02]  /*1690*/  IADD3 R22, -R18, RZ, RZ ;  /* 0x000000ff12167210 */ /* 0x000fe40007ffe1ff */
[C---:B------:R-:W-:Y:S01]  /*16a0*/  ISETP.GT.U32.AND P0, PT, R13.reuse, R28, PT ;  /* 0x0000001c0d00720c */ /* 0x040fe20003f04070 */
[C---:B------:R-:W-:Y:S01]  /*16b0*/  IMAD R24, R13.reuse, R23, R24 ;  /* 0x000000170d187224 */ /* 0x040fe200078e0218 */
[----:B------:R-:W-:Y:S01]  /*16c0*/  @P4 IADD3 R8, R8, 0x1, RZ ;  /* 0x0000000108084810 */ /* 0x000fe20007ffe0ff */
[----:B------:R-:W-:Y:S01]  /*16d0*/  IMAD R22, R13, R22, R11 ;  /* 0x000000160d167224 */ /* 0x000fe200078e020b */
[----:B------:R-:W-:-:S02]  /*16e0*/  LOP3.LUT R11, R7, R12, RZ, 0x3c, !PT ;  /* 0x0000000c070b7212 */ /* 0x000fc400078e3cff */
[C---:B------:R-:W-:Y:S02]  /*16f0*/  ISETP.GT.U32.AND P1, PT, R13.reuse, R24, PT ;  /* 0x000000180d00720c */ /* 0x040fe40003f24070 */
[----:B------:R-:W-:Y:S02]  /*1700*/  ISETP.GT.U32.AND P3, PT, R13, R22, PT ;  /* 0x000000160d00720c */ /* 0x000fe40003f64070 */
[----:B------:R-:W-:Y:S02]  /*1710*/  ISETP.GE.AND P2, PT, R11, RZ, PT ;  /* 0x000000ff0b00720c */ /* 0x000fe40003f46270 */
[----:B------:R-:W-:Y:S01]  /*1720*/  LOP3.LUT R11, R9, R12, RZ, 0x3c, !PT ;  /* 0x0000000c090b7212 */ /* 0x000fe200078e3cff */
[----:B------:R-:W-:Y:S01]  /*1730*/  @!P0 IMAD.IADD R28, R28, 0x1, -R13 ;  /* 0x000000011c1c8824 */ /* 0x000fe200078e0a0d */
[----:B------:R-:W-:Y:S02]  /*1740*/  @P6 IADD3 R20, R20, 0x1, RZ ;  /* 0x0000000114146810 */ /* 0x000fe40007ffe0ff */
[----:B------:R-:W-:-:S02]  /*1750*/  @!P0 IADD3 R21, R21, 0x1, RZ ;  /* 0x0000000115158810 */ /* 0x000fc40007ffe0ff */
[-C--:B------:R-:W-:Y:S01]  /*1760*/  ISETP.GE.U32.AND P4, PT, R28, R13.reuse, PT ;  /* 0x0000000d1c00720c */ /* 0x080fe20003f86070 */
[--C-:B------:R-:W-:Y:S01]  /*1770*/  @!P1 IMAD.IADD R24, R24, 0x1, -R13.reuse ;  /* 0x0000000118189824 */ /* 0x100fe200078e0a0d */
[----:B------:R-:W-:Y:S01]  /*1780*/  ISETP.GE.AND P5, PT, R11, RZ, PT ;  /* 0x000000ff0b00720c */ /* 0x000fe20003fa6270 */
[----:B------:R-:W-:Y:S01]  /*1790*/  @!P3 IMAD.IADD R22, R22, 0x1, -R13 ;  /* 0x000000011616b824 */ /* 0x000fe200078e0a0d */
[-C--:B------:R-:W-:Y:S01]  /*17a0*/  LOP3.LUT R11, R17, R12.reuse, RZ, 0x3c, !PT ;  /* 0x0000000c110b7212 */ /* 0x080fe200078e3cff */
[----:B------:R-:W-:Y:S01]  /*17b0*/  @!P1 VIADD R10, R10, 0x1 ;  /* 0x000000010a0a9836 */ /* 0x000fe20000000000 */
[----:B------:R-:W-:Y:S02]  /*17c0*/  ISETP.GE.U32.AND P6, PT, R24, R13, PT ;  /* 0x0000000d1800720c */ /* 0x000fe40003fc6070 */
[----:B------:R-:W-:Y:S02]  /*17d0*/  LOP3.LUT R23, R19, R12, RZ, 0x3c, !PT ;  /* 0x0000000c13177212 */ /* 0x000fe400078e3cff */
[----:B------:R-:W-:-:S02]  /*17e0*/  @!P2 IADD3 R8, -R8, RZ, RZ ;  /* 0x000000ff0808a210 */ /* 0x000fc40007ffe1ff */
[----:B------:R-:W-:Y:S02]  /*17f0*/  ISETP.GE.AND P2, PT, R11, RZ, PT ;  /* 0x000000ff0b00720c */ /* 0x000fe40003f46270 */
[----:B------:R-:W-:Y:S01]  /*1800*/  @P4 IADD3 R21, R21, 0x1, RZ ;  /* 0x0000000115154810 */ /* 0x000fe20007ffe0ff */
[----:B------:R-:W-:Y:S01]  /*1810*/  @!P5 IMAD.MOV R20, RZ, RZ, -R20 ;  /* 0x000000ffff14d224 */ /* 0x000fe200078e0a14 */
[----:B------:R-:W-:Y:S02]  /*1820*/  ISETP.GE.U32.AND P4, PT, R22, R13, PT ;  /* 0x0000000d1600720c */ /* 0x000fe40003f86070 */
[----:B------:R-:W-:Y:S02]  /*1830*/  LOP3.LUT R11, R5, R12, RZ, 0x3c, !PT ;  /* 0x0000000c050b7212 */ /* 0x000fe400078e3cff */
[----:B------:R-:W-:Y:S02]  /*1840*/  ISETP.GE.AND P0, PT, R23, RZ, PT ;  /* 0x000000ff1700720c */ /* 0x000fe40003f06270 */
[----:B------:R-:W-:-:S02]  /*1850*/  @P6 IADD3 R10, R10, 0x1, RZ ;  /* 0x000000010a0a6810 */ /* 0x000fc40007ffe0ff */
[----:B------:R-:W-:Y:S02]  /*1860*/  @!P3 IADD3 R18, R18, 0x1, RZ ;  /* 0x000000011212b810 */ /* 0x000fe40007ffe0ff */
[----:B------:R-:W-:Y:S02]  /*1870*/  ISETP.NE.AND P1, PT, R12, RZ, PT ;  /* 0x000000ff0c00720c */ /* 0x000fe40003f25270 */
[----:B------:R-:W-:Y:S01]  /*1880*/  LOP3.LUT R13, RZ, R12, RZ, 0x33, !PT ;  /* 0x0000000cff0d7212 */ /* 0x000fe200078e33ff */
[----:B------:R-:W-:Y:S01]  /*1890*/  @P4 VIADD R18, R18, 0x1 ;  /* 0x0000000112124836 */ /* 0x000fe20000000000 */
[----:B------:R-:W-:Y:S02]  /*18a0*/  ISETP.GE.AND P6, PT, R11, RZ, PT ;  /* 0x000000ff0b00720c */ /* 0x000fe40003fc6270 */
[----:B------:R-:W-:Y:S02]  /*18b0*/  SEL R11, R13, R8, !P1 ;  /* 0x000000080d0b7207 */ /* 0x000fe40004800000 */
[----:B------:R-:W-:-:S02]  /*18c0*/  MOV R8, R10 ;  /* 0x0000000a00087202 */ /* 0x000fc40000000f00 */
[----:B------:R-:W-:Y:S02]  /*18d0*/  SEL R10, R13, R20, !P1 ;  /* 0x000000140d0a7207 */ /* 0x000fe40004800000 */
[----:B------:R-:W-:Y:S02]  /*18e0*/  IADD3 R20, -R11, RZ, RZ ;  /* 0x000000ff0b147210 */ /* 0x000fe40007ffe1ff */
[----:B------:R-:W-:Y:S01]  /*18f0*/  @!P2 IADD3 R21, -R21, RZ, RZ ;  /* 0x000000ff1515a210 */ /* 0x000fe20007ffe1ff */
[----:B------:R-:W-:Y:S01]  /*1900*/  IMAD.MOV R23, RZ, RZ, -R10 ;  /* 0x000000ffff177224 */ /* 0x000fe200078e0a0a */
[----:B------:R-:W-:Y:S01]  /*1910*/  MOV R22, R18 ;  /* 0x0000001200167202 */ /* 0x000fe20000000f00 */
[----:B------:R-:W-:Y:S01]  /*1920*/  IMAD R20, R12, R20, R7 ;  /* 0x000000140c147224 */ /* 0x000fe200078e0207 */
[----:B------:R-:W-:Y:S02]  /*1930*/  @!P0 IADD3 R8, -R8, RZ, RZ ;  /* 0x000000ff08088210 */ /* 0x000fe40007ffe1ff */
[C---:B------:R-:W-:Y:S01]  /*1940*/  SEL R18, R13.reuse, R21, !P1 ;  /* 0x000000150d127207 */ /* 0x040fe20004800000 */
[----:B------:R-:W-:Y:S01]  /*1950*/  IMAD R21, R12, R23, R9 ;  /* 0x000000170c157224 */ /* 0x000fe200078e0209 */
[----:B------:R-:W-:Y:S01]  /*1960*/  @!P6 IADD3 R22, -R22, RZ, RZ ;  /* 0x000000ff1616e210 */ /* 0x000fe20007ffe1ff */
[----:B------:R-:W-:Y:S01]  /*1970*/  IMAD R20, R20, UR19, RZ ;  /* 0x0000001314147c24 */ /* 0x000fe2000f8e02ff */
[C---:B------:R-:W-:Y:S01]  /*1980*/  SEL R7, R13.reuse, R8, !P1 ;  /* 0x000000080d077207 */ /* 0x040fe20004800000 */
[----:B------:R-:W-:Y:S01]  /*1990*/  IMAD.MOV R8, RZ, RZ, -R18 ;  /* 0x000000ffff087224 */ /* 0x000fe200078e0a12 */
[----:B------:R-:W-:Y:S01]  /*19a0*/  SEL R13, R13, R22, !P1 ;  /* 0x000000160d0d7207 */ /* 0x000fe20004800000 */
[----:B------:R-:W-:Y:S01]  /*19b0*/  IMAD R21, R21, UR19, RZ ;  /* 0x0000001315157c24 */ /* 0x000fe2000f8e02ff */
[----:B------:R-:W-:Y:S01]  /*19c0*/  IADD3 R9, -R7, RZ, RZ ;  /* 0x000000ff07097210 */ /* 0x000fe20007ffe1ff */
[----:B------:R-:W-:Y:S01]  /*19d0*/  IMAD R17, R12, R8, R17 ;  /* 0x000000080c117224 */ /* 0x000fe200078e0211 */
[----:B------:R-:W-:-:S03]  /*19e0*/  IADD3 R22, -R13, RZ, RZ ;  /* 0x000000ff0d167210 */ /* 0x000fc60007ffe1ff */
[C---:B------:R-:W-:Y:S02]  /*19f0*/  IMAD R19, R12.reuse, R9, R19 ;  /* 0x000000090c137224 */ /* 0x040fe400078e0213 */
[----:B------:R-:W0:Y:S01]  /*1a00*/  LDC.64 R8, c[0x0][0x720] ;  /* 0x0001c800ff087b82 */ /* 0x000e220000000a00 */
[----:B------:R-:W-:Y:S02]  /*1a10*/  IMAD R12, R12, R22, R5 ;  /* 0x000000160c0c7224 */ /* 0x000fe400078e0205 */
[----:B------:R-:W-:Y:S02]  /*1a20*/  IMAD R5, R17, UR19, RZ ;  /* 0x0000001311057c24 */ /* 0x000fe4000f8e02ff */
[----:B------:R-:W-:Y:S02]  /*1a30*/  IMAD R17, R11, UR20, R20 ;  /* 0x000000140b117c24 */ /* 0x000fe4000f8e0214 */
[----:B------:R-:W-:Y:S02]  /*1a40*/  IMAD R11, R10, UR20, R21 ;  /* 0x000000140a0b7c24 */ /* 0x000fe4000f8e0215 */
[----:B------:R-:W-:Y:S01]  /*1a50*/  FADD.FTZ R21, R15, -RZ ;  /* 0x800000ff0f157221 */ /* 0x000fe20000010000 */
[----:B------:R-:W-:Y:S01]  /*1a60*/  IMAD R15, R18, UR20, R5 ;  /* 0x00000014120f7c24 */ /* 0x000fe2000f8e0205 */
[----:B------:R-:W-:Y:S01]  /*1a70*/  PRMT R18, R6, 0x7632, R18 ;  /* 0x0000763206127816 */ /* 0x000fe20000000012 */
[----:B------:R-:W1:Y:S01]  /*1a80*/  LDC R5, c[0x0][0xc] ;  /* 0x00000300ff057b82 */ /* 0x000e620000000800 */
[----:B------:R-:W-:Y:S01]  /*1a90*/  IMAD R10, R19, UR19, RZ ;  /* 0x00000013130a7c24 */ /* 0x000fe2000f8e02ff */
[----:B------:R-:W-:Y:S01]  /*1aa0*/  F2FP.BF16.F32.PACK_AB R14, R14, R21 ;  /* 0x000000150e0e723e */ /* 0x000fe200000010ff */
[----:B------:R-:W-:-:S02]  /*1ab0*/  IMAD R12, R12, UR19, RZ ;  /* 0x000000130c0c7c24 */ /* 0x000fc4000f8e02ff */
[----:B------:R-:W-:Y:S01]  /*1ac0*/  IMAD R19, R7, UR20, R10 ;  /* 0x0000001407137c24 */ /* 0x000fe2000f8e020a */
[C---:B------:R-:W-:Y:S01]  /*1ad0*/  PRMT R20, R14.reuse, 0x7610, R20 ;  /* 0x000076100e147816 */ /* 0x040fe20000000014 */
[----:B------:R-:W-:Y:S01]  /*1ae0*/  IMAD R21, R13, UR20, R12 ;  /* 0x000000140d157c24 */ /* 0x000fe2000f8e020c */
[----:B------:R-:W-:Y:S01]  /*1af0*/  PRMT R22, R14, 0x7632, R22 ;  /* 0x000076320e167816 */ /* 0x000fe20000000016 */
[----:B0-----:R-:W-:-:S04]  /*1b00*/  IMAD.WIDE R6, R17, 0x2, R8 ;  /* 0x0000000211067825 */ /* 0x001fc800078e0208 */
[--C-:B------:R-:W-:Y:S01]  /*1b10*/  IMAD.WIDE R10, R11, 0x2, R8.reuse ;  /* 0x000000020b0a7825 */ /* 0x100fe200078e0208 */
[----:B------:R0:W-:Y:S03]  /*1b20*/  STG.E.U16 desc[UR6][R6.64], R18 ;  /* 0x0000001206007986 */ /* 0x0001e6000c101506 */
[--C-:B------:R-:W-:Y:S01]  /*1b30*/  IMAD.WIDE R12, R15, 0x2, R8.reuse ;  /* 0x000000020f0c7825 */ /* 0x100fe200078e0208 */
[----:B------:R0:W-:Y:S03]  /*1b40*/  STG.E.U16 desc[UR6][R10.64], R20 ;  /* 0x000000140a007986 */ /* 0x0001e6000c101506 */
[--C-:B------:R-:W-:Y:S01]  /*1b50*/  IMAD.WIDE R14, R19, 0x2, R8.reuse ;  /* 0x00000002130e7825 */ /* 0x100fe200078e0208 */
[----:B------:R0:W-:Y:S03]  /*1b60*/  STG.E.U16 desc[UR6][R12.64], R22 ;  /* 0x000000160c007986 */ /* 0x0001e6000c101506 */
[----:B------:R-:W-:Y:S01]  /*1b70*/  IMAD.WIDE R8, R21, 0x2, R8 ;  /* 0x0000000215087825 */ /* 0x000fe200078e0208 */
[----:B------:R0:W-:Y:S03]  /*1b80*/  STG.E.U16 desc[UR6][R14.64], R26 ;  /* 0x0000001a0e007986 */ /* 0x0001e6000c101506 */
[----:B-1----:R-:W-:Y:S01]  /*1b90*/  IMAD R2, R5, UR4, R2 ;  /* 0x0000000405027c24 */ /* 0x002fe2000f8e0202 */
[----:B------:R0:W-:Y:S04]  /*1ba0*/  STG.E.U16 desc[UR6][R8.64], R16 ;  /* 0x0000001008007986 */ /* 0x0001e8000c101506 */
[----:B------:R-:W-:-:S13]  /*1bb0*/  ISETP.GE.AND P0, PT, R2, UR21, PT ;  /* 0x0000001502007c0c */ /* 0x000fda000bf06270 */
[----:B0-----:R-:W-:Y:S05]  /*1bc0*/  @!P0 BRA `(.L_x_302) ;  /* 0xffffffe400988947 */ /* 0x001fea000383ffff */
[----:B------:R-:W-:Y:S05]  /*1bd0*/  BSYNC B0 ;  /* 0x0000000000007941 */ /* 0x000fea0003800000 */
.L_x_299:
[----:B------:R-:W-:Y:S05]  /*1be0*/  EXIT ;  /* 0x000000000000794d */ /* 0x000fea0003800000 */
.L_x_303:
        /* <DEDUP_REMOVED lines=9> */
.L_x_1274:


//--------------------- .text._ZN2at6native38_GLOBAL__N__9a469cfd_6_RNN_cu_eca79a6d6kernel16gru_cell_forwardIN3c108BFloat16EfiLi1EEEvNS_4cuda6detail10TensorInfoIT_T1_EESB_SB_SB_SB_SB_SB_SA_SA_ --------------------------
	.section	.text._ZN2at6native38_GLOBAL__N__9a469cfd_6_RNN_cu_eca79a6d6kernel16gru_cell_forwardIN3c108BFloat16EfiLi1EEEvNS_4cuda6detail10TensorInfoIT_T1_EESB_SB_SB_SB_SB_SB_SA_SA_,"ax",@progbits
	.align	128
.text._ZN2at6native38_GLOBAL__N__9a469cfd_6_RNN_cu_eca79a6d6kernel16gru_cell_forwardIN3c108BFloat16EfiLi1EEEvNS_4cuda6detail10TensorInfoIT_T1_EESB_SB_SB_SB_SB_SB_SA_SA_:
        .type           _ZN2at6native38_GLOBAL__N__9a469cfd_6_RNN_cu_eca79a6d6kernel16gru_cell_forwardIN3c108BFloat16EfiLi1EEEvNS_4cuda6detail10TensorInfoIT_T1_EESB_SB_SB_SB_SB_SB_SA_SA_,@function
        .size           _ZN2at6native38_GLOBAL__N__9a469cfd_6_RNN_cu_eca79a6d6kernel16gru_cell_forwardIN3c108BFloat16EfiLi1EEEvNS_4cuda6detail10TensorInfoIT_T1_EESB_SB_SB_SB_SB_SB_SA_SA_,(.L_x_1275 - _ZN2at6native38_GLOBAL__N__9a469cfd_6_RNN_cu_eca79a6d6kernel16gru_cell_forwardIN3c108BFloat16EfiLi1EEEvNS_4cuda6detail10TensorInfoIT_T1_EESB_SB_SB_SB_SB_SB_SA_SA_)
        .other          _ZN2at6native38_GLOBAL__N__9a469cfd_6_RNN_cu_eca79a6d6kernel16gru_cell_forwardIN3c108BFloat16EfiLi1EEEvNS_4cuda6detail10TensorInfoIT_T1_EESB_SB_SB_SB_SB_SB_SA_SA_,@"STO_CUDA_ENTRY STV_DEFAULT"
_ZN2at6native38_GLOBAL__N__9a469cfd_6_RNN_cu_eca79a6d6kernel16gru_cell_forwardIN3c108BFloat16EfiLi1EEEvNS_4cuda6detail10TensorInfoIT_T1_EESB_SB_SB_SB_SB_SB_SA_SA_:
        /* <DEDUP_REMOVED lines=23> */
[----:B0-----:R-:W-:Y:S01]  /*0170*/  IADD3 R4, R6, 0xffffffe, RZ ;  /* 0x0ffffffe06047810 */ /* 0x001fe20007ffe0ff */
[----:B------:R-:W-:Y:S01]  /*0180*/  IMAD R6, R7, UR5, RZ ;  /* 0x0000000507067c24 */ /* 0x000fe2000f8e02ff */
[----:B------:R-:W-:-:S04]  /*0190*/  ULDC UR5, c[0x0][0x6b4] ;  /* 0x0001ad0000057ab9 */ /* 0x000fc80000000800 */
[----:B------:R0:W1:Y:S02]  /*01a0*/  F2I.FTZ.U32.TRUNC.NTZ R5, R4 ;  /* 0x0000000400057305 */ /* 0x000064000021f000 */
[----:B0-----:R-:W-:Y:S01]  /*01b0*/  HFMA2.MMA R4, -RZ, RZ, 0, 0 ;  /* 0x00000000ff047435 */ /* 0x001fe200000001ff */
[----:B-1----:R-:W-:-:S05]  /*01c0*/  IADD3 R3, RZ, -R5, RZ ;  /* 0x80000005ff037210 */ /* 0x002fca0007ffe0ff */
[----:B------:R-:W-:-:S04]  /*01d0*/  IMAD R3, R3, R0, RZ ;  /* 0x0000000003037224 */ /* 0x000fc800078e02ff */
[----:B------:R-:W-:Y:S01]  /*01e0*/  IMAD.HI.U32 R3, R5, R3, R4 ;  /* 0x0000000305037227 */ /* 0x000fe200078e0004 */
[CC--:B------:R-:W-:Y:S02]  /*01f0*/  LEA R4, R7.reuse, R7.reuse, 0x1 ;  /* 0x0000000707047211 */ /* 0x0c0fe400078e08ff */
[----:B------:R-:W-:-:S07]  /*0200*/  LEA R5, R7, R7, 0x2 ;  /* 0x0000000707057211 */ /* 0x000fce00078e10ff */
.L_x_307:
[----:B-1----:R-:W0:Y:S01]  /*0210*/  LDC R17, c[0x0][0x7f8] ;  /* 0x0001fe00ff117b82 */ /* 0x002e220000000800 */
[----:B------:R-:W-:Y:S01]  /*0220*/  IABS R8, R2 ;  /* 0x0000000200087213 */ /* 0x000fe20000000000 */
[----:B------:R-:W-:-:S04]  /*0230*/  IMAD R25, R2, UR10, RZ ;  /* 0x0000000a02197c24 */ /* 0x000fc8000f8e02ff */
[----:B------:R-:W-:Y:S02]  /*0240*/  IMAD.HI.U32 R7, R3, R8, RZ ;  /* 0x0000000803077227 */ /* 0x000fe400078e00ff */
[----:B------:R-:W1:Y:S03]  /*0250*/  LDC.64 R14, c[0x0][0x210] ;  /* 0x00008400ff0e7b82 */ /* 0x000e660000000a00 */
[----:B------:R-:W-:-:S05]  /*0260*/  IADD3 R9, -R7, RZ, RZ ;  /* 0x000000ff07097210 */ /* 0x000fca0007ffe1ff */
[----:B------:R-:W2:Y:S01]  /*0270*/  LDC.64 R20, c[0x0][0x2e8] ;  /* 0x0000ba00ff147b82 */ /* 0x000ea20000000a00 */
[----:B0-----:R-:W-:-:S07]  /*0280*/  IABS R10, R17 ;  /* 0x00000011000a7213 */ /* 0x001fce0000000000 */
[----:B------:R-:W0:Y:S01]  /*0290*/  LDC.64 R12, c[0x0][0x570] ;  /* 0x00015c00ff0c7b82 */ /* 0x000e220000000a00 */
[----:B------:R-:W-:Y:S02]  /*02a0*/  IMAD R23, R17, UR8, RZ ;  /* 0x0000000811177c24 */ /* 0x000fe4000f8e02ff */
[----:B------:R-:W-:Y:S01]  /*02b0*/  IMAD R9, R10, R9, R8 ;  /* 0x000000090a097224 */ /* 0x000fe200078e0208 */
[----:B------:R-:W-:-:S04]  /*02c0*/  LOP3.LUT R8, R2, R17, RZ, 0x3c, !PT ;  /* 0x0000001102087212 */ /* 0x000fc800078e3cff */
[----:B------:R-:W-:Y:S02]  /*02d0*/  ISETP.GT.U32.AND P2, PT, R0, R9, PT ;  /* 0x000000090000720c */ /* 0x000fe40003f44070 */
[----:B------:R-:W-:-:S11]  /*02e0*/  ISETP.GE.AND P1, PT, R8, RZ, PT ;  /* 0x000000ff0800720c */ /* 0x000fd60003f26270 */
[----:B------:R-:W-:Y:S02]  /*02f0*/  @!P2 IADD3 R9, R9, -R10, RZ ;  /* 0x8000000a0909a210 */ /* 0x000fe40007ffe0ff */
[----:B------:R-:W-:Y:S02]  /*0300*/  @!P2 IADD3 R7, R7, 0x1, RZ ;  /* 0x000000010707a810 */ /* 0x000fe40007ffe0ff */
[----:B------:R-:W-:Y:S02]  /*0310*/  ISETP.GE.U32.AND P0, PT, R9, R0, PT ;  /* 0x000000000900720c */ /* 0x000fe40003f06070 */
[----:B------:R-:W-:-:S11]  /*0320*/  ISETP.NE.AND P2, PT, R17, RZ, PT ;  /* 0x000000ff1100720c */ /* 0x000fd60003f45270 */
[----:B------:R-:W-:-:S04]  /*0330*/  @P0 IADD3 R7, R7, 0x1, RZ ;  /* 0x0000000107070810 */ /* 0x000fc80007ffe0ff */
[----:B------:R-:W-:Y:S02]  /*0340*/  @!P1 IADD3 R7, -R7, RZ, RZ ;  /* 0x000000ff07079210 */ /* 0x000fe40007ffe1ff */
[----:B------:R-:W-:-:S04]  /*0350*/  @!P2 LOP3.LUT R7, RZ, R17, RZ, 0x33, !PT ;  /* 0x00000011ff07a212 */ /* 0x000fc800078e33ff */
[----:B------:R-:W-:-:S05]  /*0360*/  IADD3 R8, -R7, RZ, RZ ;  /* 0x000000ff07087210 */ /* 0x000fca0007ffe1ff */
[----:B------:R-:W-:-:S04]  /*0370*/  IMAD R8, R17, R8, R2 ;  /* 0x0000000811087224 */ /* 0x000fc800078e0202 */
[----:B------:R-:W-:-:S04]  /*0380*/  IMAD R9, R4, R7, R8 ;  /* 0x0000000704097224 */ /* 0x000fc800078e0208 */
[C---:B------:R-:W-:Y:S02]  /*0390*/  IMAD R11, R9.reuse, UR8, RZ ;  /* 0x00000008090b7c24 */ /* 0x040fe4000f8e02ff */
[----:B------:R-:W-:Y:S02]  /*03a0*/  IMAD R9, R9, UR9, RZ ;  /* 0x0000000909097c24 */ /* 0x000fe4000f8e02ff */
[----:B-1----:R-:W-:-:S04]  /*03b0*/  IMAD.WIDE R14, R11, 0x2, R14 ;  /* 0x000000020b0e7825 */ /* 0x002fc800078e020e */
[----:B--2---:R-:W-:Y:S02]  /*03c0*/  IMAD.WIDE R20, R9, 0x2, R20 ;  /* 0x0000000209147825 */ /* 0x004fe400078e0214 */
[----:B------:R1:W5:Y:S02]  /*03d0*/  LDG.E.U16 R9, desc[UR6][R14.64] ;  /* 0x000000060e097981 */ /* 0x000364000c1e1500 */
[----:B------:R-:W-:Y:S02]  /*03e0*/  IMAD R11, R17, UR9, RZ ;  /* 0x00000009110b7c24 */ /* 0x000fe4000f8e02ff */
[----:B------:R-:W-:Y:S01]  /*03f0*/  IMAD.WIDE R28, R23, 0x2, R14 ;  /* 0x00000002171c7825 */ /* 0x000fe200078e020e */
[----:B------:R2:W5:Y:S03]  /*0400*/  LDG.E.U16 R24, desc[UR6][R20.64] ;  /* 0x0000000614187981 */ /* 0x000566000c1e1500 */
[----:B------:R-:W-:Y:S01]  /*0410*/  IMAD.WIDE R18, R11, 0x2, R20 ;  /* 0x000000020b127825 */ /* 0x000fe200078e0214 */
[----:B------:R2:W5:Y:S03]  /*0420*/  LDG.E.U16 R10, desc[UR6][R28.64] ;  /* 0x000000061c0a7981 */ /* 0x000566000c1e1500 */
[----:B------:R-:W-:-:S04]  /*0430*/  IMAD.WIDE R22, R23, 0x2, R28 ;  /* 0x0000000217167825 */ /* 0x000fc800078e021c */
[----:B-1----:R-:W-:Y:S02]  /*0440*/  IMAD.WIDE R14, R11, 0x2, R18 ;  /* 0x000000020b0e7825 */ /* 0x002fe400078e0212 */
[----:B------:R2:W5:Y:S02]  /*0450*/  LDG.E.U16 R11, desc[UR6][R22.64] ;  /* 0x00000006160b7981 */ /* 0x000564000c1e1500 */
[----:B0-----:R-:W-:Y:S02]  /*0460*/  IMAD.WIDE R12, R25, 0x2, R12 ;  /* 0x00000002190c7825 */ /* 0x001fe400078e020c */
[----:B------:R2:W5:Y:S04]  /*0470*/  LDG.E.U16 R25, desc[UR6][R18.64] ;  /* 0x0000000612197981 */ /* 0x000568000c1e1500 */
[----:B------:R2:W5:Y:S04]  /*0480*/  LDG.E.U16 R26, desc[UR6][R14.64] ;  /* 0x000000060e1a7981 */ /* 0x000568000c1e1500 */
[----:B------:R2:W5:Y:S01]  /*0490*/  LDG.E.U16 R27, desc[UR6][R12.64] ;  /* 0x000000060c1b7981 */ /* 0x000562000c1e1500 */
[----:B------:R-:W-:-:S04]  /*04a0*/  ISETP.NE.U32.AND P0, PT, RZ, UR12, PT ;  /* 0x0000000cff007c0c */ /* 0x000fc8000bf05070 */
[----:B------:R-:W-:-:S13]  /*04b0*/  ISETP.NE.AND.EX P0, PT, RZ, UR13, PT, P0 ;  /* 0x0000000dff007c0c */ /* 0x000fda000bf05300 */
[----:B--2---:R-:W-:Y:S05]  /*04c0*/  @!P0 BRA `(.L_x_305) ;  /* 0x00000000004c8947 */ /* 0x004fea0003800000 */
[----:B------:R-:W0:Y:S01]  /*04d0*/  LDC.64 R20, c[0x0][0x3c0] ;  /* 0x0000f000ff147b82 */ /* 0x000e220000000a00 */
[C---:B------:R-:W-:Y:S02]  /*04e0*/  IMAD R15, R8.reuse, UR11, RZ ;  /* 0x0000000b080f7c24 */ /* 0x040fe4000f8e02ff */
[----:B------:R-:W-:Y:S02]  /*04f0*/  IMAD R23, R8, UR14, RZ ;  /* 0x0000000e08177c24 */ /* 0x000fe4000f8e02ff */
[----:B------:R-:W-:-:S03]  /*0500*/  IMAD R19, R17, UR11, RZ ;  /* 0x0000000b11137c24 */ /* 0x000fc6000f8e02ff */
[----:B------:R-:W1:Y:S01]  /*0510*/  LDC.64 R12, c[0x0][0x498] ;  /* 0x00012600ff0c7b82 */ /* 0x000e620000000a00 */
[----:B0-----:R-:W-:-:S04]  /*0520*/  IMAD.WIDE R20, R15, 0x2, R20 ;  /* 0x000000020f147825 */ /* 0x001fc800078e0214 */
[----:B------:R-:W-:Y:S02]  /*0530*/  IMAD.WIDE R14, R19, 0x2, R20 ;  /* 0x00000002130e7825 */ /* 0x000fe400078e0214 */
[----:B------:R0:W5:Y:S02]  /*0540*/  LDG.E.U16 R20, desc[UR6][R20.64] ;  /* 0x0000000614147981 */ /* 0x000164000c1e1500 */
[----:B-1----:R-:W-:-:S04]  /*0550*/  IMAD.WIDE R12, R23, 0x2, R12 ;  /* 0x00000002170c7825 */ /* 0x002fc800078e020c */
[----:B------:R-:W-:-:S04]  /*0560*/  IMAD R23, R17, UR14, RZ ;  /* 0x0000000e11177c24 */ /* 0x000fc8000f8e02ff */
        /* <DEDUP_REMOVED lines=9> */
.L_x_305:
[----:B------:R-:W-:Y:S02]  /*0600*/  PRMT R20, RZ, 0x7610, R20 ;  /* 0x00007610ff147816 */ /* 0x000fe40000000014 */
[----:B------:R-:W-:Y:S02]  /*0610*/  PRMT R14, RZ, 0x7610, R14 ;  /* 0x00007610ff0e7816 */ /* 0x000fe4000000000e */
[----:B------:R-:W-:Y:S02]  /*0620*/  PRMT R18, RZ, 0x7610, R18 ;  /* 0x00007610ff127816 */ /* 0x000fe40000000012 */
[----:B------:R-:W-:Y:S02]  /*0630*/  PRMT R12, RZ, 0x7610, R12 ;  /* 0x00007610ff0c7816 */ /* 0x000fe4000000000c */
[----:B------:R-:W-:Y:S02]  /*0640*/  PRMT R16, RZ, 0x7610, R16 ;  /* 0x00007610ff107816 */ /* 0x000fe40000000010 */
[----:B------:R-:W-:-:S07]  /*0650*/  PRMT R22, RZ, 0x7610, R22 ;  /* 0x00007610ff167816 */ /* 0x000fce0000000016 */
.L_x_306:
[----:B-----5:R-:W-:Y:S01]  /*0660*/  SHF.L.U32 R9, R9, 0x10, RZ ;  /* 0x0000001009097819 */ /* 0x020fe200000006ff */
[----:B------:R-:W-:Y:S01]  /*0670*/  IMAD R7, R7, R5, R8 ;  /* 0x0000000507077224 */ /* 0x000fe200078e0208 */
[----:B------:R-:W-:Y:S02]  /*0680*/  SHF.L.U32 R24, R24, 0x10, RZ ;  /* 0x0000001018187819 */ /* 0x000fe400000006ff */
[----:B------:R-:W-:Y:S01]  /*0690*/  SHF.L.U32 R20, R20, 0x10, RZ ;  /* 0x0000001014147819 */ /* 0x000fe200000006ff */
[----:B------:R-:W-:Y:S01]  /*06a0*/  IMAD R7, R7, UR15, RZ ;  /* 0x0000000f07077c24 */ /* 0x000fe2000f8e02ff */
[----:B------:R-:W-:Y:S01]  /*06b0*/  SHF.L.U32 R12, R12, 0x10, RZ ;  /* 0x000000100c0c7819 */ /* 0x000fe200000006ff */
[----:B------:R-:W-:Y:S01]  /*06c0*/  FADD.FTZ R9, R9, R24 ;  /* 0x0000001809097221 */ /* 0x000fe20000010000 */
[----:B------:R-:W-:Y:S02]  /*06d0*/  SHF.L.U32 R10, R10, 0x10, RZ ;  /* 0x000000100a0a7819 */ /* 0x000fe400000006ff */
[----:B------:R-:W-:Y:S01]  /*06e0*/  SHF.L.U32 R25, R25, 0x10, RZ ;  /* 0x0000001019197819 */ /* 0x000fe200000006ff */
[----:B------:R-:W-:Y:S01]  /*06f0*/  FADD.FTZ R9, R9, R20 ;  /* 0x0000001409097221 */ /* 0x000fe20000010000 */
[----:B0-----:R-:W-:-:S02]  /*0700*/  SHF.L.U32 R13, R14, 0x10, RZ ;  /* 0x000000100e0d7819 */ /* 0x001fc400000006ff */
[----:B------:R-:W-:Y:S01]  /*0710*/  SHF.L.U32 R17, R16, 0x10, RZ ;  /* 0x0000001010117819 */ /* 0x000fe200000006ff */
[----:B------:R-:W-:Y:S01]  /*0720*/  FADD.FTZ R9, R9, R12 ;  /* 0x0000000c09097221 */ /* 0x000fe20000010000 */
[----:B------:R-:W-:Y:S01]  /*0730*/  FADD.FTZ R10, R10, R25 ;  /* 0x000000190a0a7221 */ /* 0x000fe20000010000 */
[----:B------:R-:W-:Y:S02]  /*0740*/  SHF.L.U32 R11, R11, 0x10, RZ ;  /* 0x000000100b0b7819 */ /* 0x000fe400000006ff */
[----:B------:R-:W-:Y:S01]  /*0750*/  FMUL.FTZ R9, R9, -1.4426950216293334961 ;  /* 0xbfb8aa3b09097820 */ /* 0x000fe20000410000 */
[----:B------:R-:W-:Y:S01]  /*0760*/  FADD.FTZ R10, R10, R13 ;  /* 0x0000000d0a0a7221 */ /* 0x000fe20000010000 */
[----:B------:R-:W-:Y:S01]  /*0770*/  SHF.L.U32 R18, R18, 0x10, RZ ;  /* 0x0000001012127819 */ /* 0x000fe200000006ff */
[----:B------:R-:W0:Y:S01]  /*0780*/  LDC.64 R12, c[0x0][0x720] ;  /* 0x0001c800ff0c7b82 */ /* 0x000e220000000a00 */
[----:B------:R-:W-:Y:S01]  /*0790*/  SHF.L.U32 R16, R26, 0x10, RZ ;  /* 0x000000101a107819 */ /* 0x000fe200000006ff */
[----:B------:R-:W-:Y:S01]  /*07a0*/  FADD.FTZ R10, R10, R17 ;  /* 0x000000110a0a7221 */ /* 0x000fe20000010000 */
[----:B------:R-:W1:Y:S01]  /*07b0*/  MUFU.EX2 R9, R9 ;  /* 0x0000000900097308 */ /* 0x000e620000000800 */
[----:B------:R-:W-:-:S02]  /*07c0*/  FADD.FTZ R11, R11, R18 ;  /* 0x000000120b0b7221 */ /* 0x000fc40000010000 */
[----:B------:R-:W-:-:S06]  /*07d0*/  FMUL.FTZ R14, R10, -1.4426950216293334961 ;  /* 0xbfb8aa3b0a0e7820 */ /* 0x000fcc0000410000 */
[----:B------:R-:W2:Y:S01]  /*07e0*/  MUFU.EX2 R14, R14 ;  /* 0x0000000e000e7308 */ /* 0x000ea20000000800 */
[----:B-1----:R-:W-:Y:S01]  /*07f0*/  FADD.FTZ R15, R9, 1 ;  /* 0x3f800000090f7421 */ /* 0x002fe20000010000 */
[----:B------:R-:W-:-:S06]  /*0800*/  SHF.L.U32 R9, R22, 0x10, RZ ;  /* 0x0000001016097819 */ /* 0x000fcc00000006ff */
[----:B------:R-:W1:Y:S01]  /*0810*/  MUFU.RCP R15, R15 ;  /* 0x0000000f000f7308 */ /* 0x000e620000001000 */
[----:B------:R-:W-:Y:S01]  /*0820*/  FADD.FTZ R16, R16, R9 ;  /* 0x0000000910107221 */ /* 0x000fe20000010000 */
[----:B0-----:R-:W-:-:S04]  /*0830*/  IMAD.WIDE R8, R7, 0x2, R12 ;  /* 0x0000000207087825 */ /* 0x001fc800078e020c */
[----:B--2---:R-:W-:Y:S01]  /*0840*/  FADD.FTZ R18, R14, 1 ;  /* 0x3f8000000e127421 */ /* 0x004fe20000010000 */
[----:B------:R-:W-:Y:S01]  /*0850*/  SHF.L.U32 R14, R27, 0x10, RZ ;  /* 0x000000101b0e7819 */ /* 0x000fe200000006ff */
[----:B------:R-:W-:Y:S02]  /*0860*/  IMAD R7, R2, UR5, RZ ;  /* 0x0000000502077c24 */ /* 0x000fe4000f8e02ff */
[----:B------:R-:W-:Y:S02]  /*0870*/  IMAD.WIDE R12, R6, 0x2, R8 ;  /* 0x00000002060c7825 */ /* 0x000fe400078e0208 */
[----:B------:R-:W-:Y:S02]  /*0880*/  MUFU.RCP R18, R18 ;  /* 0x0000001200127308 */ /* 0x000fe40000001000 */
[----:B-1----:R-:W-:Y:S01]  /*0890*/  FFMA.FTZ R17, R16, R15, R11 ;  /* 0x0000000f10117223 */ /* 0x002fe2000001000b */
[----:B------:R-:W-:Y:S01]  /*08a0*/  FADD.FTZ R15, R15, -RZ ;  /* 0x800000ff0f0f7221 */ /* 0x000fe20000010000 */
[----:B------:R-:W0:Y:S01]  /*08b0*/  LDC.64 R10, c[0x0][0x648] ;  /* 0x00019200ff0a7b82 */ /* 0x000e220000000a00 */
[----:B------:R-:W-:-:S03]  /*08c0*/  F2FP.BF16.F32.PACK_AB R16, RZ, R16 ;  /* 0x00000010ff10723e */ /* 0x000fc600000010ff */
[----:B------:R-:W1:Y:S01]  /*08d0*/  MUFU.TANH R17, R17 ;  /* 0x0000001100117308 */ /* 0x000e620000002400 */
[----:B------:R-:W-:Y:S01]  /*08e0*/  PRMT R23, R16, 0x7610, R23 ;  /* 0x0000761010177816 */ /* 0x000fe20000000017 */
[----:B-1----:R-:W-:-:S04]  /*08f0*/  FADD.FTZ R14, -R17, R14 ;  /* 0x0000000e110e7221 */ /* 0x002fc80000010100 */
[----:B------:R-:W-:Y:S01]  /*0900*/  FFMA.FTZ R14, R14, R18, R17 ;  /* 0x000000120e0e7223 */ /* 0x000fe20000010011 */
[----:B------:R-:W-:-:S04]  /*0910*/  FADD.FTZ R18, R18, -RZ ;  /* 0x800000ff12127221 */ /* 0x000fc80000010000 */
[----:B------:R-:W-:Y:S01]  /*0920*/  F2FP.BF16.F32.PACK_AB R20, R15, R14 ;  /* 0x0000000e0f14723e */ /* 0x000fe200000010ff */
[----:B0-----:R-:W-:Y:S01]  /*0930*/  IMAD.WIDE R14, R7, 0x2, R10 ;  /* 0x00000002070e7825 */ /* 0x001fe200078e020a */
[----:B------:R-:W-:Y:S01]  /*0940*/  F2FP.BF16.F32.PACK_AB R17, R17, R18 ;  /* 0x000000121111723e */ /* 0x000fe200000010ff */
[----:B------:R-:W0:Y:S02]  /*0950*/  LDC R7, c[0x0][0xc] ;  /* 0x00000300ff077b82 */ /* 0x000e240000000800 */
[C---:B------:R-:W-:Y:S01]  /*0960*/  IMAD.WIDE R10, R6.reuse, 0x2, R12 ;  /* 0x00000002060a7825 */ /* 0x040fe200078e020c */
[----:B------:R1:W-:Y:S01]  /*0970*/  STG.E.U16 desc[UR6][R14.64], R20 ;  /* 0x000000140e007986 */ /* 0x0003e2000c101506 */
[C---:B------:R-:W-:Y:S02]  /*0980*/  PRMT R21, R17.reuse, 0x7610, R21 ;  /* 0x0000761011157816 */ /* 0x040fe40000000015 */
[----:B------:R-:W-:Y:S01]  /*0990*/  PRMT R22, R17, 0x7632, R22 ;  /* 0x0000763211167816 */ /* 0x000fe20000000016 */
[----:B------:R-:W-:-:S04]  /*09a0*/  IMAD.WIDE R18, R6, 0x2, R10 ;  /* 0x0000000206127825 */ /* 0x000fc800078e020a */
[----:B------:R-:W-:Y:S01]  /*09b0*/  IMAD.WIDE R16, R6, 0x2, R18 ;  /* 0x0000000206107825 */ /* 0x000fe200078e0212 */
[----:B-1----:R-:W-:-:S05]  /*09c0*/  PRMT R15, R20, 0x7632, R15 ;  /* 0x00007632140f7816 */ /* 0x002fca000000000f */
[----:B------:R1:W-:Y:S04]  /*09d0*/  STG.E.U16 desc[UR6][R8.64], R15 ;  /* 0x0000000f08007986 */ /* 0x0003e8000c101506 */
[----:B------:R1:W-:Y:S01]  /*09e0*/  STG.E.U16 desc[UR6][R12.64], R21 ;  /* 0x000000150c007986 */ /* 0x0003e2000c101506 */
[----:B0-----:R-:W-:-:S03]  /*09f0*/  IMAD R2, R7, UR4, R2 ;  /* 0x0000000407027c24 */ /* 0x001fc6000f8e0202 */
[----:B------:R1:W-:Y:S02]  /*0a00*/  STG.E.U16 desc[UR6][R10.64], R22 ;  /* 0x000000160a007986 */ /* 0x0003e4000c101506 */
[----:B------:R-:W-:Y:S02]  /*0a10*/  ISETP.GE.AND P0, PT, R2, UR16, PT ;  /* 0x0000001002007c0c */ /* 0x000fe4000bf06270 */
[----:B------:R1:W-:Y:S04]  /*0a20*/  STG.E.U16 desc[UR6][R18.64], R27 ;  /* 0x0000001b12007986 */ /* 0x0003e8000c101506 */
[----:B------:R1:W-:Y:S07]  /*0a30*/  STG.E.U16 desc[UR6][R16.64], R23 ;  /* 0x0000001710007986 */ /* 0x0003ee000c101506 */
[----:B------:R-:W-:Y:S05]  /*0a40*/  @!P0 BRA `(.L_x_307) ;  /* 0xfffffff400f08947 */ /* 0x000fea000383ffff */
[----:B------:R-:W-:Y:S05]  /*0a50*/  BSYNC B0 ;  /* 0x0000000000007941 */ /* 0x000fea0003800000 */
.L_x_304:
[----:B------:R-:W-:Y:S05]  /*0a60*/  EXIT ;  /* 0x000000000000794d */ /* 0x000fea0003800000 */
.L_x_308:
        /* <DEDUP_REMOVED lines=9> */
.L_x_1275:


//--------------------- .text._ZN2at6native38_GLOBAL__N__9a469cfd_6_RNN_cu_eca79a6d6kernel16gru_cell_forwardIN3c104HalfEflLi2EEEvNS_4cuda6detail10TensorInfoIT_T1_EESB_SB_SB_SB_SB_SB_SA_SA_ --------------------------
	.section	.text._ZN2at6native38_GLOBAL__N__9a469cfd_6_RNN_cu_eca79a6d6kernel16gru_cell_forwardIN3c104HalfEflLi2EEEvNS_4cuda6detail10TensorInfoIT_T1_EESB_SB_SB_SB_SB_SB_SA_SA_,"ax",@progbits
	.align	128
.text._ZN2at6native38_GLOBAL__N__9a469cfd_6_RNN_cu_eca79a6d6kernel16gru_cell_forwardIN3c104HalfEflLi2EEEvNS_4cuda6detail10TensorInfoIT_T1_EESB_SB_SB_SB_SB_SB_SA_SA_:
        .type           _ZN2at6native38_GLOBAL__N__9a469cfd_6_RNN_cu_eca79a6d6kernel16gru_cell_forwardIN3c104HalfEflLi2EEEvNS_4cuda6detail10TensorInfoIT_T1_EESB_SB_SB_SB_SB_SB_SA_SA_,@function
        .size           _ZN2at6native38_GLOBAL__N__9a469cfd_6_RNN_cu_eca79a6d6kernel16gru_cell_forwardIN3c104HalfEflLi2EEEvNS_4cuda6detail10TensorInfoIT_T1_EESB_SB_SB_SB_SB_SB_SA_SA_,(.L_x_1276 - _ZN2at6native38_GLOBAL__N__9a469cfd_6_RNN_cu_eca79a6d6kernel16gru_cell_forwardIN3c104HalfEflLi2EEEvNS_4cuda6detail10TensorInfoIT_T1_EESB_SB_SB_SB_SB_SB_SA_SA_)
        .other          _ZN2at6native38_GLOBAL__N__9a469cfd_6_RNN_cu_eca79a6d6kernel16gru_cell_forwardIN3c104HalfEflLi2EEEvNS_4cuda6detail10TensorInfoIT_T1_EESB_SB_SB_SB_SB_SB_SA_SA_,@"STO_CUDA_ENTRY STV_DEFAULT"
_ZN2at6native38_GLOBAL__N__9a469cfd_6_RNN_cu_eca79a6d6kernel16gru_cell_forwardIN3c104HalfEflLi2EEEvNS_4cuda6detail10TensorInfoIT_T1_EESB_SB_SB_SB_SB_SB_SA_SA_:
[----:B------:R-:W0:Y:S01]  /*0000*/  LDC R1, c[0x0][0x28] ;  /* 0x00000a00ff017b82 */ /* 0x000e220000000800 */
[----:B------:R-:W1:Y:S01]  /*0010*/  S2R R5, SR_CTAID.X ;  /* 0x0000000000057919 */ /* 0x000e620000002500 */
[----:B------:R-:W-:Y:S01]  /*0020*/  ULDC UR4, c[0x0][0x0] ;  /* 0x0000000000047ab9 */ /* 0x000fe20000000800 */
[----:B0-----:R-:W-:Y:S01]  /*0030*/  IADD3 R1, R1, -0x8, RZ ;  /* 0xfffffff801017810 */ /* 0x001fe20007ffe0ff */
        /* <DEDUP_REMOVED lines=39> */
.L_x_354:
        /* <DEDUP_REMOVED lines=11> */
[----:B------:R-:W-:Y:S05]  /*0360*/  CALL.REL.NOINC `($__internal_12_$__cuda_sm20_div_s64) ;  /* 0x0000003800747944 */ /* 0x000fea0003c00000 */
        /* <DEDUP_REMOVED lines=14> */
.L_x_311:
        /* <DEDUP_REMOVED lines=23> */
.L_x_312:
[----:B------:R-:W-:Y:S05]  /*05c0*/  BSYNC B1 ;  /* 0x0000000000017941 */ /* 0x000fea0003800000 */
.L_x_310:
[-C--:B------:R-:W-:Y:S01]  /*05d0*/  IMAD R0, R9, R26.reuse, RZ ;  /* 0x0000001a09007224 */ /* 0x080fe200078e02ff */
[----:B------:R-:W-:Y:S01]  /*05e0*/  BSSY B1, `(.L_x_313) ;  /* 0x0000037000017945 */ /* 0x000fe20003800000 */
[----:B------:R-:W-:-:S04]  /*05f0*/  IMAD.WIDE.U32 R26, R8, R26, RZ ;  /* 0x0000001a081a7225 */ /* 0x000fc800078e00ff */
[----:B------:R-:W-:Y:S02]  /*0600*/  IMAD R3, R8, R3, R0 ;  /* 0x0000000308037224 */ /* 0x000fe400078e0200 */
[----:B------:R-:W-:-:S03]  /*0610*/  IMAD.WIDE.U32 R12, R26, 0x3, R20 ;  /* 0x000000031a0c7825 */ /* 0x000fc600078e0014 */
[----:B------:R-:W-:Y:S01]  /*0620*/  IADD3 R28, R27, R3, RZ ;  /* 0x000000031b1c7210 */ /* 0x000fe20007ffe0ff */
[----:B------:R-:W-:-:S04]  /*0630*/  IMAD.U32 R11, RZ, RZ, UR57 ;  /* 0x00000039ff0b7e24 */ /* 0x000fc8000f8e00ff */
        /* <DEDUP_REMOVED lines=27> */
.L_x_314:
        /* <DEDUP_REMOVED lines=22> */
.L_x_315:
[----:B------:R-:W-:Y:S05]  /*0950*/  BSYNC B1 ;  /* 0x0000000000017941 */ /* 0x000fea0003800000 */
.L_x_313:
        /* <DEDUP_REMOVED lines=24> */
[----:B------:R-:W-:Y:S05]  /*0ae0*/  CALL.REL.NOINC `($__internal_12_$__cuda_sm20_div_s64) ;  /* 0x0000003000947944 */ /* 0x000fea0003c00000 */
        /* <DEDUP_REMOVED lines=13> */
.L_x_317:
        /* <DEDUP_REMOVED lines=21> */
.L_x_318:
[----:B------:R-:W-:Y:S05]  /*0d10*/  BSYNC B1 ;  /* 0x0000000000017941 */ /* 0x000fea0003800000 */
.L_x_316:
        /* <DEDUP_REMOVED lines=24> */
[----:B------:R-:W-:Y:S05]  /*0ea0*/  CALL.REL.NOINC `($__internal_12_$__cuda_sm20_div_s64) ;  /* 0x0000002c00a47944 */ /* 0x000fea0003c00000 */
        /* <DEDUP_REMOVED lines=11> */
.L_x_320:
        /* <DEDUP_REMOVED lines=22> */
.L_x_321:
[----:B------:R-:W-:Y:S05]  /*10c0*/  BSYNC B1 ;  /* 0x0000000000017941 */ /* 0x000fea0003800000 */
.L_x_319:
        /* <DEDUP_REMOVED lines=22> */
[----:B-----5:R-:W-:Y:S05]  /*1230*/  CALL.REL.NOINC `($__internal_12_$__cuda_sm20_div_s64) ;  /* 0x0000002800c07944 */ /* 0x020fea0003c00000 */
        /* <DEDUP_REMOVED lines=13> */
.L_x_323:
        /* <DEDUP_REMOVED lines=23> */
.L_x_324:
[----:B------:R-:W-:Y:S05]  /*1480*/  BSYNC B1 ;  /* 0x0000000000017941 */ /* 0x000fea0003800000 */
.L_x_322:
        /* <DEDUP_REMOVED lines=34> */
.L_x_326:
        /* <DEDUP_REMOVED lines=22> */
.L_x_327:
[----:B------:R-:W-:Y:S05]  /*1810*/  BSYNC B1 ;  /* 0x0000000000017941 */ /* 0x000fea0003800000 */
.L_x_325:
        /* <DEDUP_REMOVED lines=35> */
.L_x_329:
        /* <DEDUP_REMOVED lines=22> */
.L_x_330:
[----:B------:R-:W-:Y:S05]  /*1bb0*/  BSYNC B1 ;  /* 0x0000000000017941 */ /* 0x000fea0003800000 */
.L_x_328:
        /* <DEDUP_REMOVED lines=22> */
[----:B-----5:R-:W-:Y:S05]  /*1d20*/  CALL.REL.NOINC `($__internal_12_$__cuda_sm20_div_s64) ;  /* 0x0000002000047944 */ /* 0x020fea0003c00000 */
        /* <DEDUP_REMOVED lines=13> */
.L_x_332:
        /* <DEDUP_REMOVED lines=21> */
.L_x_333:
[----:B------:R-:W-:Y:S05]  /*1f50*/  BSYNC B1 ;  /* 0x0000000000017941 */ /* 0x000fea0003800000 */
.L_x_331:
        /* <DEDUP_REMOVED lines=35> */
.L_x_335:
        /* <DEDUP_REMOVED lines=21> */
.L_x_336:
[----:B------:R-:W-:Y:S05]  /*22e0*/  BSYNC B1 ;  /* 0x0000000000017941 */ /* 0x000fea0003800000 */
.L_x_334:
        /* <DEDUP_REMOVED lines=56> */
.L_x_337:
[----:B------:R-:W-:Y:S02]  /*2670*/  PRMT R11, RZ, 0x7610, R11 ;  /* 0x00007610ff0b7816 */ /* 0x000fe4000000000b */
[----:B------:R-:W-:Y:S02]  /*2680*/  PRMT R16, RZ, 0x7610, R16 ;  /* 0x00007610ff107816 */ /* 0x000fe40000000010 */
[----:B------:R-:W-:Y:S02]  /*2690*/  PRMT R19, RZ, 0x7610, R19 ;  /* 0x00007610ff137816 */ /* 0x000fe40000000013 */
[----:B------:R-:W-:Y:S02]  /*26a0*/  PRMT R10, RZ, 0x7610, R10 ;  /* 0x00007610ff0a7816 */ /* 0x000fe4000000000a */
[----:B------:R-:W-:Y:S02]  /*26b0*/  PRMT R18, RZ, 0x7610, R18 ;  /* 0x00007610ff127816 */ /* 0x000fe40000000012 */
[----:B------:R-:W-:-:S07]  /*26c0*/  PRMT R15, RZ, 0x7610, R15 ;  /* 0x00007610ff0f7816 */ /* 0x000fce000000000f */
.L_x_338:
[----:B0-----:R-:W2:Y:S01]  /*26d0*/  LDL.LU R6, [R1+0x4] ;  /* 0x0000040001067983 */ /* 0x001ea20000300800 */
[----:B-----5:R-:W-:Y:S01]  /*26e0*/  HADD2.F32 R8, -RZ, R11.H0_H0 ;  /* 0x2000000bff087230 */ /* 0x020fe20000004100 */
[----:B------:R-:W-:Y:S02]  /*26f0*/  ULDC.64 UR50, c[0x0][0xa30] ;  /* 0x00028c0000327ab9 */ /* 0x000fe40000000a00 */
[----:B------:R-:W3:Y:S01]  /*2700*/  LDL.LU R7, [R1] ;  /* 0x0000000001077983 */ /* 0x000ee20000300800 */
[----:B------:R-:W-:Y:S01]  /*2710*/  HADD2.F32 R10, -RZ, R10.H0_H0 ;  /* 0x2000000aff0a7230 */ /* 0x000fe20000004100 */
[----:B------:R-:W-:Y:S01]  /*2720*/  BSSY B1, `(.L_x_339) ;  /* 0x0000058000017945 */ /* 0x000fe20003800000 */
[----:B------:R-:W-:Y:S02]  /*2730*/  HADD2.F32 R12, -RZ, R12.H0_H0 ;  /* 0x2000000cff0c7230 */ /* 0x000fe40000004100 */
[----:B------:R-:W-:Y:S02]  /*2740*/  HADD2.F32 R16, -RZ, R16.H0_H0 ;  /* 0x20000010ff107230 */ /* 0x000fe40000004100 */
[----:B------:R-:W-:-:S02]  /*2750*/  HADD2.F32 R29, -RZ, R29.H0_H0 ;  /* 0x2000001dff1d7230 */ /* 0x000fc40000004100 */
[----:B------:R-:W-:Y:S02]  /*2760*/  HADD2.F32 R9, -RZ, R15.H0_H0 ;  /* 0x2000000fff097230 */ /* 0x000fe40000004100 */
[----:B------:R-:W-:Y:S02]  /*2770*/  HADD2.F32 R11, -RZ, R17.H0_H0 ;  /* 0x20000011ff0b7230 */ /* 0x000fe40000004100 */
[----:B--2---:R-:W-:Y:S02]  /*2780*/  HADD2.F32 R3, -RZ, R6.H0_H0 ;  /* 0x20000006ff037230 */ /* 0x004fe40000004100 */
[----:B------:R-:W-:-:S05]  /*2790*/  HADD2.F32 R6, -RZ, R13.H0_H0 ;  /* 0x2000000dff067230 */ /* 0x000fca0000004100 */
[----:B------:R-:W-:-:S04]  /*27a0*/  FADD.FTZ R3, R3, R6 ;  /* 0x0000000603037221 */ /* 0x000fc80000010000 */
[----:B------:R-:W-:Y:S01]  /*27b0*/  FADD.FTZ R3, R3, R8 ;  /* 0x0000000803037221 */ /* 0x000fe20000010000 */
[----:B------:R-:W-:-:S03]  /*27c0*/  HADD2.F32 R8, -RZ, R22.H0_H0 ;  /* 0x20000016ff087230 */ /* 0x000fc60000004100 */
[----:B------:R-:W-:Y:S02]  /*27d0*/  FADD.FTZ R3, R3, R10 ;  /* 0x0000000a03037221 */ /* 0x000fe40000010000 */
[----:B------:R-:W-:Y:S02]  /*27e0*/  FADD.FTZ R9, R8, R9 ;  /* 0x0000000908097221 */ /* 0x000fe40000010000 */
[----:B------:R-:W-:Y:S01]  /*27f0*/  FMUL.FTZ R6, R3, -1.4426950216293334961 ;  /* 0xbfb8aa3b03067820 */ /* 0x000fe20000410000 */
[----:B---3--:R-:W-:Y:S02]  /*2800*/  HADD2.F32 R3, -RZ, R7.H0_H0 ;  /* 0x20000007ff037230 */ /* 0x008fe40000004100 */
[----:B------:R-:W-:-:S03]  /*2810*/  HADD2.F32 R7, -RZ, R18.H0_H0 ;  /* 0x20000012ff077230 */ /* 0x000fc60000004100 */
[----:B------:R-:W0:Y:S01]  /*2820*/  MUFU.EX2 R6, R6 ;  /* 0x0000000600067308 */ /* 0x000e220000000800 */
[----:B------:R-:W-:Y:S01]  /*2830*/  FADD.FTZ R3, R3, R12 ;  /* 0x0000000c03037221 */ /* 0x000fe20000010000 */
[----:B------:R-:W-:-:S04]  /*2840*/  IMAD.WIDE.U32 R12, R26, 0x5, R20 ;  /* 0x000000051a0c7825 */ /* 0x000fc800078e0014 */
[----:B------:R-:W-:-:S04]  /*2850*/  FADD.FTZ R16, R3, R16 ;  /* 0x0000001003107221 */ /* 0x000fc80000010000 */
[----:B------:R-:W-:-:S04]  /*2860*/  FADD.FTZ R7, R16, R7 ;  /* 0x0000000710077221 */ /* 0x000fc80000010000 */
[----:B------:R-:W-:Y:S01]  /*2870*/  FMUL.FTZ R7, R7, -1.4426950216293334961 ;  /* 0xbfb8aa3b07077820 */ /* 0x000fe20000410000 */
[----:B0-----:R-:W-:Y:S01]  /*2880*/  FADD.FTZ R3, R6, 1 ;  /* 0x3f80000006037421 */ /* 0x001fe20000010000 */
[----:B------:R-:W-:-:S04]  /*2890*/  HADD2.F32 R6, -RZ, R19.H0_H0 ;  /* 0x20000013ff067230 */ /* 0x000fc80000004100 */
[----:B------:R-:W-:Y:S01]  /*28a0*/  MUFU.EX2 R7, R7 ;  /* 0x0000000700077308 */ /* 0x000fe20000000800 */
[----:B------:R-:W-:-:S07]  /*28b0*/  FADD.FTZ R6, R29, R6 ;  /* 0x000000061d067221 */ /* 0x000fce0000010000 */
[----:B------:R-:W0:Y:S02]  /*28c0*/  MUFU.RCP R3, R3 ;  /* 0x0000000300037308 */ /* 0x000e240000001000 */
[----:B0-----:R-:W-:Y:S01]  /*28d0*/  FFMA.FTZ R14, R9, R3, R6 ;  /* 0x00000003090e7223 */ /* 0x001fe20000010006 */
[----:B------:R-:W-:Y:S01]  /*28e0*/  FADD.FTZ R9, R7, 1 ;  /* 0x3f80000007097421 */ /* 0x000fe20000010000 */
[----:B------:R-:W-:Y:S01]  /*28f0*/  FADD.FTZ R16, R3, -RZ ;  /* 0x800000ff03107221 */ /* 0x000fe20000010000 */
[----:B------:R-:W-:Y:S01]  /*2900*/  LEA R6, P0, R2, UR50, 0x1 ;  /* 0x0000003202067c11 */ /* 0x000fe2000f8008ff */
[----:B------:R-:W-:Y:S02]  /*2910*/  IMAD R3, R28, 0x5, RZ ;  /* 0x000000051c037824 */ /* 0x000fe400078e02ff */
[----:B------:R-:W0:Y:S01]  /*2920*/  MUFU.TANH R14, R14 ;  /* 0x0000000e000e7308 */ /* 0x000e220000002400 */
[----:B------:R-:W-:Y:S02]  /*2930*/  LEA.HI.X R7, R2, UR51, R0, 0x1, P0 ;  /* 0x0000003302077c11 */ /* 0x000fe400080f0c00 */
[----:B------:R-:W-:-:S05]  /*2940*/  IADD3 R0, R13, R3, RZ ;  /* 0x000000030d007210 */ /* 0x000fca0007ffe0ff */
[----:B------:R-:W1:Y:S01]  /*2950*/  MUFU.RCP R9, R9 ;  /* 0x0000000900097308 */ /* 0x000e620000001000 */
[----:B0-----:R-:W-:-:S04]  /*2960*/  FADD.FTZ R11, -R14, R11 ;  /* 0x0000000b0e0b7221 */ /* 0x001fc80000010100 */
[----:B-1----:R-:W-:Y:S01]  /*2970*/  FFMA.FTZ R11, R11, R9, R14 ;  /* 0x000000090b0b7223 */ /* 0x002fe2000001000e */
[----:B------:R-:W-:-:S04]  /*2980*/  FADD.FTZ R20, R9, -RZ ;  /* 0x800000ff09147221 */ /* 0x000fc80000010000 */
[----:B------:R-:W-:Y:S01]  /*2990*/  F2FP.F16.F32.PACK_AB R16, R16, R11 ;  /* 0x0000000b1010723e */ /* 0x000fe200000000ff */
[----:B------:R-:W-:-:S04]  /*29a0*/  IMAD.U32 R11, RZ, RZ, UR9 ;  /* 0x00000009ff0b7e24 */ /* 0x000fc8000f8e00ff */
[----:B------:R0:W-:Y:S01]  /*29b0*/  STG.E.U16 desc[UR10][R6.64], R16 ;  /* 0x0000001006007986 */ /* 0x0001e2000c10150a */
[----:B------:R-:W-:-:S04]  /*29c0*/  LOP3.LUT R2, R0, R11, RZ, 0xfc, !PT ;  /* 0x0000000b00027212 */ /* 0x000fc800078efcff */
[----:B------:R-:W-:-:S13]  /*29d0*/  ISETP.NE.U32.AND P0, PT, R2, RZ, PT ;  /* 0x000000ff0200720c */ /* 0x000fda0003f05070 */
[----:B0-----:R-:W-:Y:S05]  /*29e0*/  @!P0 BRA `(.L_x_340) ;  /* 0x0000000000548947 */ /* 0x001fea0003800000 */
[----:B------:R-:W-:Y:S01]  /*29f0*/  ULDC.64 UR50, c[0x0][0xbe0] ;  /* 0x0002f80000327ab9 */ /* 0x000fe20000000a00 */
[----:B------:R-:W-:Y:S01]  /*2a00*/  IMAD.MOV.U32 R7, RZ, RZ, R12 ;  /* 0x000000ffff077224 */ /* 0x000fe200078e000c */
[----:B------:R-:W-:Y:S01]  /*2a10*/  MOV R3, UR50 ;  /* 0x0000003200037c02 */ /* 0x000fe20008000f00 */
[----:B------:R-:W-:Y:S01]  /*2a20*/  IMAD.U32 R2, RZ, RZ, UR51 ;  /* 0x00000033ff027e24 */ /* 0x000fe2000f8e00ff */
[----:B------:R-:W-:-:S07]  /*2a30*/  MOV R6, 0x2a50 ;  /* 0x00002a5000067802 */ /* 0x000fce0000000f00 */
[----:B------:R-:W-:Y:S05]  /*2a40*/  CALL.REL.NOINC `($__internal_12_$__cuda_sm20_div_s64) ;  /* 0x0000001000bc7944 */ /* 0x000fea0003c00000 */
[----:B------:R-:W-:Y:S01]  /*2a50*/  IADD3 R19, P0, RZ, -R9, RZ ;  /* 0x80000009ff137210 */ /* 0x000fe20007f1e0ff */
[----:B------:R-:W-:Y:S01]  /*2a60*/  IMAD.MOV.U32 R6, RZ, RZ, R12 ;  /* 0x000000ffff067224 */ /* 0x000fe200078e000c */
[----:B------:R-:W-:Y:S02]  /*2a70*/  MOV R3, UR14 ;  /* 0x0000000e00037c02 */ /* 0x000fe40008000f00 */
[----:B------:R-:W-:Y:S01]  /*2a80*/  MOV R7, R0 ;  /* 0x0000000000077202 */ /* 0x000fe20000000f00 */
[----:B------:R-:W-:Y:S01]  /*2a90*/  IMAD.X R2, RZ, RZ, ~R8, P0 ;  /* 0x000000ffff027224 */ /* 0x000fe200000e0e08 */
[----:B------:R-:W-:Y:S02]  /*2aa0*/  MOV R11, UR15 ;  /* 0x0000000f000b7c02 */ /* 0x000fe40008000f00 */
[-C--:B------:R-:W-:Y:S01]  /*2ab0*/  LOP3.LUT R9, R9, R8.reuse, RZ, 0x3c, !PT ;  /* 0x0000000809097212 */ /* 0x080fe200078e3cff */
        /* <DEDUP_REMOVED lines=8> */
.L_x_340:
        /* <DEDUP_REMOVED lines=22> */
.L_x_341:
[----:B------:R-:W-:Y:S05]  /*2ca0*/  BSYNC B1 ;  /* 0x0000000000017941 */ /* 0x000fea0003800000 */
.L_x_339:
[----:B------:R-:W-:Y:S01]  /*2cb0*/  IMAD R13, R6, UR16, RZ ;  /* 0x00000010060d7c24 */ /* 0x000fe2000f8e02ff */
[----:B------:R-:W-:Y:S01]  /*2cc0*/  BSSY B1, `(.L_x_342) ;  /* 0x000003c000017945 */ /* 0x000fe20003800000 */
[----:B------:R-:W-:-:S04]  /*2cd0*/  IMAD.WIDE.U32 R6, R2, UR16, RZ ;  /* 0x0000001002067c25 */ /* 0x000fc8000f8e00ff */
[----:B------:R-:W-:Y:S01]  /*2ce0*/  IMAD R13, R2, UR17, R13 ;  /* 0x00000011020d7c24 */ /* 0x000fe2000f8e020d */
[----:B------:R-:W-:Y:S01]  /*2cf0*/  PRMT R2, R16, 0x7632, R2 ;  /* 0x0000763210027816 */ /* 0x000fe20000000002 */
[----:B------:R-:W-:Y:S01]  /*2d00*/  IMAD R9, R9, UR18, RZ ;  /* 0x0000001209097c24 */ /* 0x000fe2000f8e02ff */
[----:B------:R-:W-:Y:S01]  /*2d10*/  F2FP.F16.F32.PACK_AB R16, RZ, R20 ;  /* 0x00000014ff10723e */ /* 0x000fe200000000ff */
        /* <DEDUP_REMOVED lines=32> */
.L_x_343:
        /* <DEDUP_REMOVED lines=22> */
.L_x_344:
[----:B------:R-:W-:Y:S05]  /*3080*/  BSYNC B1 ;  /* 0x0000000000017941 */ /* 0x000fea0003800000 */
.L_x_342:
[----:B------:R-:W-:Y:S01]  /*3090*/  IMAD R19, R2, UR16, RZ ;  /* 0x0000001002137c24 */ /* 0x000fe2000f8e02ff */
[----:B------:R-:W-:Y:S01]  /*30a0*/  BSSY B1, `(.L_x_345) ;  /* 0x000003b000017945 */ /* 0x000fe20003800000 */
[----:B------:R-:W-:Y:S01]  /*30b0*/  IMAD.WIDE.U32 R6, R0, UR16, RZ ;  /* 0x0000001000067c25 */ /* 0x000fe2000f8e00ff */
[----:B------:R-:W-:-:S03]  /*30c0*/  F2FP.F16.F32.PACK_AB R14, RZ, R14 ;  /* 0x0000000eff0e723e */ /* 0x000fc600000000ff */
        /* <DEDUP_REMOVED lines=20> */
[----:B------:R-:W-:Y:S05]  /*3210*/  CALL.REL.NOINC `($__internal_12_$__cuda_sm20_div_s64) ;  /* 0x0000000800c87944 */ /* 0x000fea0003c00000 */
        /* <DEDUP_REMOVED lines=13> */
.L_x_346:
        /* <DEDUP_REMOVED lines=22> */
.L_x_347:
[----:B------:R-:W-:Y:S05]  /*3450*/  BSYNC B1 ;  /* 0x0000000000017941 */ /* 0x000fea0003800000 */
.L_x_345:
        /* <DEDUP_REMOVED lines=37> */
.L_x_349:
        /* <DEDUP_REMOVED lines=22> */
.L_x_350:
[----:B------:R-:W-:Y:S05]  /*3810*/  BSYNC B1 ;  /* 0x0000000000017941 */ /* 0x000fea0003800000 */
.L_x_348:
[----:B------:R-:W-:Y:S01]  /*3820*/  IMAD R19, R2, UR16, RZ ;  /* 0x0000001002137c24 */ /* 0x000fe2000f8e02ff */
[----:B------:R-:W-:Y:S01]  /*3830*/  BSSY B1, `(.L_x_351) ;  /* 0x000003b000017945 */ /* 0x000fe20003800000 */
[----:B------:R-:W-:-:S04]  /*3840*/  IMAD.WIDE.U32 R6, R0, UR16, RZ ;  /* 0x0000001000067c25 */ /* 0x000fc8000f8e00ff */
[----:B------:R-:W-:Y:S02]  /*3850*/  IMAD R19, R0, UR17, R19 ;  /* 0x0000001100137c24 */ /* 0x000fe4000f8e0213 */
[----:B------:R-:W-:Y:S02]  /*3860*/  IMAD R9, R9, UR18, RZ ;  /* 0x0000001209097c24 */ /* 0x000fe4000f8e02ff */
[----:B------:R-:W-:Y:S01]  /*3870*/  HADD2.F32 R22, -RZ, R22.H0_H0 ;  /* 0x20000016ff167230 */ /* 0x000fe20000004100 */
[----:B------:R-:W-:Y:S01]  /*3880*/  IADD3 R7, R7, R19, RZ ;  /* 0x0000001307077210 */ /* 0x000fe20007ffe0ff */
[C---:B------:R-:W-:Y:S02]  /*3890*/  IMAD R19, R8.reuse, UR19, R9 ;  /* 0x0000001308137c24 */ /* 0x040fe4000f8e0209 */
[----:B------:R-:W-:Y:S02]  /*38a0*/  HADD2.F32 R15, -RZ, R15.H0_H0 ;  /* 0x2000000fff0f7230 */ /* 0x000fe40000004100 */
[----:B------:R-:W-:-:S04]  /*38b0*/  IMAD.WIDE.U32 R8, R8, UR18, R6 ;  /* 0x0000001208087c25 */ /* 0x000fc8000f8e0006 */
[----:B------:R-:W-:Y:S01]  /*38c0*/  FADD.FTZ R14, R22, R15 ;  /* 0x0000000f160e7221 */ /* 0x000fe20000010000 */
[----:B------:R-:W-:Y:S01]  /*38d0*/  IMAD.IADD R7, R9, 0x1, R19 ;  /* 0x0000000109077824 */ /* 0x000fe200078e0213 */
[----:B------:R-:W-:-:S03]  /*38e0*/  LEA R6, P0, R8, UR20, 0x1 ;  /* 0x0000001408067c11 */ /* 0x000fc6000f8008ff */
[----:B------:R-:W-:Y:S02]  /*38f0*/  F2FP.F16.F32.PACK_AB R14, RZ, R14 ;  /* 0x0000000eff0e723e */ /* 0x000fe400000000ff */
        /* <DEDUP_REMOVED lines=24> */
.L_x_352:
        /* <DEDUP_REMOVED lines=22> */
.L_x_353:
[----:B------:R-:W-:Y:S05]  /*3be0*/  BSYNC B1 ;  /* 0x0000000000017941 */ /* 0x000fea0003800000 */
.L_x_351:
[----:B------:R-:W-:Y:S01]  /*3bf0*/  IMAD R7, R0, UR16, RZ ;  /* 0x0000001000077c24 */ /* 0x000fe2000f8e02ff */
[----:B------:R-:W-:Y:S01]  /*3c00*/  ULDC UR50, c[0x0][0x0] ;  /* 0x0000000000327ab9 */ /* 0x000fe20000000800 */
[----:B------:R-:W0:Y:S01]  /*3c10*/  LDC R0, c[0x0][0xc] ;  /* 0x00000300ff007b82 */ /* 0x000e220000000800 */
[----:B------:R-:W-:-:S04]  /*3c20*/  IMAD.WIDE.U32 R2, R12, UR16, RZ ;  /* 0x000000100c027c25 */ /* 0x000fc8000f8e00ff */
[----:B------:R-:W-:Y:S02]  /*3c30*/  IMAD R7, R12, UR17, R7 ;  /* 0x000000110c077c24 */ /* 0x000fe4000f8e0207 */
[----:B------:R-:W-:-:S03]  /*3c40*/  IMAD R9, R9, UR18, RZ ;  /* 0x0000001209097c24 */ /* 0x000fc6000f8e02ff */
[----:B------:R-:W-:Y:S01]  /*3c50*/  IADD3 R3, R3, R7, RZ ;  /* 0x0000000703037210 */ /* 0x000fe20007ffe0ff */
[C---:B------:R-:W-:Y:S02]  /*3c60*/  IMAD R7, R8.reuse, UR19, R9 ;  /* 0x0000001308077c24 */ /* 0x040fe4000f8e0209 */
[----:B------:R-:W-:-:S04]  /*3c70*/  IMAD.WIDE.U32 R8, R8, UR18, R2 ;  /* 0x0000001208087c25 */ /* 0x000fc8000f8e0002 */
[----:B------:R-:W-:Y:S01]  /*3c80*/  IMAD.IADD R3, R9, 0x1, R7 ;  /* 0x0000000109037824 */ /* 0x000fe200078e0207 */
[----:B------:R-:W-:Y:S01]  /*3c90*/  LEA R2, P0, R8, UR20, 0x1 ;  /* 0x0000001408027c11 */ /* 0x000fe2000f8008ff */
[----:B0-----:R-:W-:-:S03]  /*3ca0*/  IMAD R0, R0, UR50, RZ ;  /* 0x0000003200007c24 */ /* 0x001fc6000f8e02ff */
[----:B------:R-:W-:Y:S02]  /*3cb0*/  LEA.HI.X R3, R8, UR21, R3, 0x1, P0 ;  /* 0x0000001508037c11 */ /* 0x000fe400080f0c03 */
[----:B------:R-:W-:-:S03]  /*3cc0*/  IADD3 R5, P0, R0, R5, RZ ;  /* 0x0000000500057210 */ /* 0x000fc60007f1e0ff */
[----:B------:R0:W-:Y:S01]  /*3cd0*/  STG.E.U16 desc[UR10][R2.64], R14 ;  /* 0x0000000e02007986 */ /* 0x0001e2000c10150a */
[----:B------:R-:W-:Y:S02]  /*3ce0*/  IADD3.X R4, RZ, R4, RZ, P0, !PT ;  /* 0x00000004ff047210 */ /* 0x000fe400007fe4ff */
[----:B------:R-:W-:-:S04]  /*3cf0*/  ISETP.GE.U32.AND P0, PT, R5, UR38, PT ;  /* 0x0000002605007c0c */ /* 0x000fc8000bf06070 */
[----:B------:R-:W-:-:S13]  /*3d00*/  ISETP.GE.AND.EX P0, PT, R4, UR39, PT, P0 ;  /* 0x0000002704007c0c */ /* 0x000fda000bf06300 */
[----:B0-----:R-:W-:Y:S05]  /*3d10*/  @!P0 BRA `(.L_x_354) ;  /* 0xffffffc400648947 */ /* 0x001fea000383ffff */
[----:B------:R-:W-:Y:S05]  /*3d20*/  BSYNC B0 ;  /* 0x0000000000007941 */ /* 0x000fea0003800000 */
.L_x_309:
[----:B------:R-:W-:Y:S05]  /*3d30*/  EXIT ;  /* 0x000000000000794d */ /* 0x000fea0003800000 */
        .weak           $__internal_12_$__cuda_sm20_div_s64
        .type           $__internal_12_$__cuda_sm20_div_s64,@function
        .size           $__internal_12_$__cuda_sm20_div_s64,(.L_x_1276 - $__internal_12_$__cuda_sm20_div_s64)
$__internal_12_$__cuda_sm20_div_s64:
        /* <DEDUP_REMOVED lines=21> */
[----:B------:R-:W-:Y:S01]  /*3e90*/  IMAD R8, R9, R23, RZ ;  /* 0x0000001709087224 */ /* 0x000fe200078e02ff */
[----:B------:R-:W-:-:S04]  /*3ea0*/  IADD3 R23, P3, RZ, -R7, RZ ;  /* 0x80000007ff177210 */ /* 0x000fc80007f7e0ff */
[----:B------:R-:W-:Y:S02]  /*3eb0*/  IADD3 R19, P0, R8, R18, RZ ;  /* 0x0000001208137210 */ /* 0x000fe40007f1e0ff */
[----:B------:R-:W-:Y:S02]  /*3ec0*/  SEL R23, R23, R7, !P2 ;  /* 0x0000000717177207 */ /* 0x000fe40005000000 */
[----:B------:R-:W-:Y:S01]  /*3ed0*/  IADD3.X R8, RZ, RZ, R24, P0, P1 ;  /* 0x000000ffff087210 */ /* 0x000fe200007e2418 */
[----:B------:R-:W-:Y:S01]  /*3ee0*/  IMAD.WIDE.U32 R24, R19, R10, RZ ;  /* 0x0000000a13187225 */ /* 0x000fe200078e00ff */
[----:B------:R-:W-:-:S03]  /*3ef0*/  IADD3.X R7, RZ, ~R0, RZ, P3, !PT ;  /* 0x80000000ff077210 */ /* 0x000fc60001ffe4ff */
[----:B------:R-:W-:Y:S01]  /*3f00*/  IMAD R9, R19, R11, R25 ;  /* 0x0000000b13097224 */ /* 0x000fe200078e0219 */
[----:B------:R-:W-:Y:S02]  /*3f10*/  IADD3 R24, P0, RZ, -R24, RZ ;  /* 0x80000018ff187210 */ /* 0x000fe40007f1e0ff */
[----:B------:R-:W-:Y:S01]  /*3f20*/  SEL R7, R7, R0, !P2 ;  /* 0x0000000007077207 */ /* 0x000fe20005000000 */
[----:B------:R-:W-:Y:S02]  /*3f30*/  IMAD R9, R8, R10, R9 ;  /* 0x0000000a08097224 */ /* 0x000fe400078e0209 */
[----:B------:R-:W-:-:S03]  /*3f40*/  IMAD.HI.U32 R18, R19, R24, RZ ;  /* 0x0000001813127227 */ /* 0x000fc600078e00ff */
[----:B------:R-:W-:-:S05]  /*3f50*/  IADD3.X R9, RZ, ~R9, RZ, P0, !PT ;  /* 0x80000009ff097210 */ /* 0x000fca00007fe4ff */
[----:B------:R-:W-:-:S04]  /*3f60*/  IMAD.WIDE.U32 R18, P1, R19, R9, R18 ;  /* 0x0000000913127225 */ /* 0x000fc80007820012 */
[----:B------:R-:W-:-:S04]  /*3f70*/  IMAD.HI.U32 R19, P0, R8, R24, R18 ;  /* 0x0000001808137227 */ /* 0x000fc80007800012 */
[----:B------:R-:W-:-:S04]  /*3f80*/  IMAD.HI.U32 R18, R8, R9, RZ ;  /* 0x0000000908127227 */ /* 0x000fc800078e00ff */
[----:B------:R-:W-:Y:S02]  /*3f90*/  IMAD.X R24, R18, 0x1, R8, P1 ;  /* 0x0000000112187824 */ /* 0x000fe400008e0608 */
[----:B------:R-:W-:Y:S02]  /*3fa0*/  IMAD R18, R8, R9, RZ ;  /* 0x0000000908127224 */ /* 0x000fe400078e02ff */
[----:B------:R-:W-:-:S03]  /*3fb0*/  IMAD.MOV.U32 R9, RZ, RZ, RZ ;  /* 0x000000ffff097224 */ /* 0x000fc600078e00ff */
[----:B------:R-:W-:-:S05]  /*3fc0*/  IADD3 R18, P1, R18, R19, RZ ;  /* 0x0000001312127210 */ /* 0x000fca0007f3e0ff */
        /* <DEDUP_REMOVED lines=11> */
[----:B------:R-:W-:-:S03]  /*4080*/  IMAD.X R9, RZ, RZ, R9, P1 ;  /* 0x000000ffff097224 */ /* 0x000fc600008e0609 */
[-C--:B------:R-:W-:Y:S01]  /*4090*/  ISETP.GE.U32.AND P0, PT, R18, R10.reuse, PT ;  /* 0x0000000a1200720c */ /* 0x080fe20003f06070 */
[----:B------:R-:W-:-:S05]  /*40a0*/  IMAD R19, R9, R10, R19 ;  /* 0x0000000a09137224 */ /* 0x000fca00078e0213 */
[----:B------:R-:W-:Y:S02]  /*40b0*/  IADD3.X R7, ~R19, R7, RZ, P2, !PT ;  /* 0x0000000713077210 */ /* 0x000fe400017fe5ff */
[----:B------:R-:W-:Y:S02]  /*40c0*/  IADD3 R19, P2, R18, -R10, RZ ;  /* 0x8000000a12137210 */ /* 0x000fe40007f5e0ff */
[----:B------:R-:W-:-:S04]  /*40d0*/  ISETP.GE.U32.AND.EX P0, PT, R7, R11, PT, P0 ;  /* 0x0000000b0700720c */ /* 0x000fc80003f06100 */
[----:B------:R-:W-:-:S04]  /*40e0*/  SEL R18, R19, R18, P0 ;  /* 0x0000001213127207 */ /* 0x000fc80000000000 */
[----:B------:R-:W-:Y:S01]  /*40f0*/  ISETP.GE.U32.AND P1, PT, R18, R10, PT ;  /* 0x0000000a1200720c */ /* 0x000fe20003f26070 */
[----:B------:R-:W-:Y:S01]  /*4100*/  IMAD.X R10, R7, 0x1, ~R11, P2 ;  /* 0x00000001070a7824 */ /* 0x000fe200010e0e0b */
[----:B------:R-:W-:-:S04]  /*4110*/  IADD3 R18, P2, R8, 0x1, RZ ;  /* 0x0000000108127810 */ /* 0x000fc80007f5e0ff */
[----:B------:R-:W-:Y:S02]  /*4120*/  SEL R10, R10, R7, P0 ;  /* 0x000000070a0a7207 */ /* 0x000fe40000000000 */
[-C--:B------:R-:W-:Y:S02]  /*4130*/  IADD3.X R7, RZ, R9.reuse, RZ, P2, !PT ;  /* 0x00000009ff077210 */ /* 0x080fe400017fe4ff */
[----:B------:R-:W-:Y:S02]  /*4140*/  SEL R8, R18, R8, P0 ;  /* 0x0000000812087207 */ /* 0x000fe40000000000 */
[----:B------:R-:W-:Y:S02]  /*4150*/  SEL R9, R7, R9, P0 ;  /* 0x0000000907097207 */ /* 0x000fe40000000000 */
[----:B------:R-:W-:Y:S02]  /*4160*/  ISETP.GE.U32.AND.EX P0, PT, R10, R11, PT, P1 ;  /* 0x0000000b0a00720c */ /* 0x000fe40003f06110 */
[----:B------:R-:W-:-:S04]  /*4170*/  IADD3 R10, P1, R8, 0x1, RZ ;  /* 0x00000001080a7810 */ /* 0x000fc80007f3e0ff */
[----:B------:R-:W-:Y:S01]  /*4180*/  SEL R10, R10, R8, P0 ;  /* 0x000000080a0a7207 */ /* 0x000fe20000000000 */
[----:B------:R-:W-:Y:S01]  /*4190*/  IMAD.X R7, RZ, RZ, R9, P1 ;  /* 0x000000ffff077224 */ /* 0x000fe200008e0609 */
[----:B------:R-:W-:-:S04]  /*41a0*/  LOP3.LUT R8, R2, R0, RZ, 0x3c, !PT ;  /* 0x0000000002087212 */ /* 0x000fc800078e3cff */
[----:B------:R-:W-:Y:S02]  /*41b0*/  SEL R7, R7, R9, P0 ;  /* 0x0000000907077207 */ /* 0x000fe40000000000 */
[----:B------:R-:W-:Y:S02]  /*41c0*/  IADD3 R9, P2, RZ, -R10, RZ ;  /* 0x8000000aff097210 */ /* 0x000fe40007f5e0ff */
[----:B------:R-:W-:Y:S02]  /*41d0*/  ISETP.NE.U32.AND P0, PT, R3, RZ, PT ;  /* 0x000000ff0300720c */ /* 0x000fe40003f05070 */
[----:B------:R-:W-:Y:S02]  /*41e0*/  ISETP.GE.AND P1, PT, R8, RZ, PT ;  /* 0x000000ff0800720c */ /* 0x000fe40003f26270 */
[----:B------:R-:W-:Y:S02]  /*41f0*/  IADD3.X R3, RZ, ~R7, RZ, P2, !PT ;  /* 0x80000007ff037210 */ /* 0x000fe400017fe4ff */
[----:B------:R-:W-:-:S02]  /*4200*/  ISETP.NE.AND.EX P0, PT, R2, RZ, PT, P0 ;  /* 0x000000ff0200720c */ /* 0x000fc40003f05300 */
[----:B------:R-:W-:Y:S01]  /*4210*/  SEL R3, R3, R7, !P1 ;  /* 0x0000000703037207 */ /* 0x000fe20004800000 */
[----:B------:R-:W-:Y:S01]  /*4220*/  HFMA2.MMA R7, -RZ, RZ, 0, 0 ;  /* 0x00000000ff077435 */ /* 0x000fe200000001ff */
[----:B------:R-:W-:Y:S02]  /*4230*/  SEL R9, R9, R10, !P1 ;  /* 0x0000000a09097207 */ /* 0x000fe40004800000 */
[----:B------:R-:W-:Y:S02]  /*4240*/  SEL R8, R3, 0xffffffff, P0 ;  /* 0xffffffff03087807 */ /* 0x000fe40000000000 */
[----:B------:R-:W-:Y:S01]  /*4250*/  SEL R9, R9, 0xffffffff, P0 ;  /* 0xffffffff09097807 */ /* 0x000fe20000000000 */
[----:B------:R-:W-:Y:S06]  /*4260*/  RET.REL.NODEC R6 `(_ZN2at6native38_GLOBAL__N__9a469cfd_6_RNN_cu_eca79a6d6kernel16gru_cell_forwardIN3c104HalfEflLi2EEEvNS_4cuda6detail10TensorInfoIT_T1_EESB_SB_SB_SB_SB_SB_SA_SA_) ;  /* 0xffffffbc06647950 */ /* 0x000fec0003c3ffff */
.L_x_355:
        /* <DEDUP_REMOVED lines=9> */
.L_x_1276:


//--------------------- .text._ZN2at6native38_GLOBAL__N__9a469cfd_6_RNN_cu_eca79a6d6kernel16gru_cell_forwardIN3c104HalfEflLi1EEEvNS_4cuda6detail10TensorInfoIT_T1_EESB_SB_SB_SB_SB_SB_SA_SA_ --------------------------
	.section	.text._ZN2at6native38_GLOBAL__N__9a469cfd_6_RNN_cu_eca79a6d6kernel16gru_cell_forwardIN3c104HalfEflLi1EEEvNS_4cuda6detail10TensorInfoIT_T1_EESB_SB_SB_SB_SB_SB_SA_SA_,"ax",@progbits
	.align	128
.text._ZN2at6native38_GLOBAL__N__9a469cfd_6_RNN_cu_eca79a6d6kernel16gru_cell_forwardIN3c104HalfEflLi1EEEvNS_4cuda6detail10TensorInfoIT_T1_EESB_SB_SB_SB_SB_SB_SA_SA_:
        .type           _ZN2at6native38_GLOBAL__N__9a469cfd_6_RNN_cu_eca79a6d6kernel16gru_cell_forwardIN3c104HalfEflLi1EEEvNS_4cuda6detail10TensorInfoIT_T1_EESB_SB_SB_SB_SB_SB_SA_SA_,@function
        .size           _ZN2at6native38_GLOBAL__N__9a469cfd_6_RNN_cu_eca79a6d6kernel16gru_cell_forwardIN3c104HalfEflLi1EEEvNS_4cuda6detail10TensorInfoIT_T1_EESB_SB_SB_SB_SB_SB_SA_SA_,(.L_x_1278 - _ZN2at6native38_GLOBAL__N__9a469cfd_6_RNN_cu_eca79a6d6kernel16gru_cell_forwardIN3c104HalfEflLi1EEEvNS_4cuda6detail10TensorInfoIT_T1_EESB_SB_SB_SB_SB_SB_SA_SA_)
        .other          _ZN2at6native38_GLOBAL__N__9a469cfd_6_RNN_cu_eca79a6d6kernel16gru_cell_forwardIN3c104HalfEflLi1EEEvNS_4cuda6detail10TensorInfoIT_T1_EESB_SB_SB_SB_SB_SB_SA_SA_,@"STO_CUDA_ENTRY STV_DEFAULT"
_ZN2at6native38_GLOBAL__N__9a469cfd_6_RNN_cu_eca79a6d6kernel16gru_cell_forwardIN3c104HalfEflLi1EEEvNS_4cuda6detail10TensorInfoIT_T1_EESB_SB_SB_SB_SB_SB_SA_SA_:
        /* <DEDUP_REMOVED lines=32> */
.L_x_362:
[----:B0-----:R-:W-:Y:S01]  /*0200*/  IMAD.U32 R2, RZ, RZ, UR7 ;  /* 0x00000007ff027e24 */ /* 0x001fe2000f8e00ff */
[----:B------:R-:W-:Y:S04]  /*0210*/  BSSY B1, `(.L_x_357) ;  /* 0x000002a000017945 */ /* 0x000fe80003800000 */
[----:B------:R-:W-:-:S04]  /*0220*/  LOP3.LUT R4, R3, R2, RZ, 0xfc, !PT ;  /* 0x0000000203047212 */ /* 0x000fc800078efcff */
[----:B------:R-:W-:-:S13]  /*0230*/  ISETP.NE.U32.AND P0, PT, R4, RZ, PT ;  /* 0x000000ff0400720c */ /* 0x000fda0003f05070 */
[----:B------:R-:W-:Y:S05]  /*0240*/  @!P0 BRA `(.L_x_358) ;  /* 0x00000000003c8947 */ /* 0x000fea0003800000 */
[----:B------:R-:W-:-:S07]  /*0250*/  MOV R2, 0x270 ;  /* 0x0000027000027802 */ /* 0x000fce0000000f00 */
[----:B------:R-:W-:Y:S05]  /*0260*/  CALL.REL.NOINC `($__internal_13_$__cuda_sm20_div_s64) ;  /* 0x0000000c00707944 */ /* 0x000fea0003c00000 */
[----:B------:R-:W-:Y:S02]  /*0270*/  IADD3 R4, P0, RZ, -R8, RZ ;  /* 0x80000008ff047210 */ /* 0x000fe40007f1e0ff */
[----:B------:R-:W-:Y:S02]  /*0280*/  MOV R5, UR42 ;  /* 0x0000002a00057c02 */ /* 0x000fe40008000f00 */
[----:B------:R-:W-:Y:S01]  /*0290*/  MOV R2, UR43 ;  /* 0x0000002b00027c02 */ /* 0x000fe20008000f00 */
[----:B------:R-:W-:Y:S01]  /*02a0*/  IMAD.X R6, RZ, RZ, ~R9, P0 ;  /* 0x000000ffff067224 */ /* 0x000fe200000e0e09 */
[----:B------:R-:W-:-:S03]  /*02b0*/  MOV R7, R3 ;  /* 0x0000000300077202 */ /* 0x000fc60000000f00 */
[-C--:B------:R-:W-:Y:S02]  /*02c0*/  IMAD R13, R6, R5.reuse, RZ ;  /* 0x00000005060d7224 */ /* 0x080fe400078e02ff */
[----:B------:R-:W-:Y:S02]  /*02d0*/  IMAD.MOV.U32 R6, RZ, RZ, R0 ;  /* 0x000000ffff067224 */ /* 0x000fe400078e0000 */
[C---:B------:R-:W-:Y:S02]  /*02e0*/  IMAD R13, R4.reuse, R2, R13 ;  /* 0x00000002040d7224 */ /* 0x040fe400078e020d */
[----:B------:R-:W-:Y:S01]  /*02f0*/  IMAD.WIDE.U32 R10, R4, R5, R6 ;  /* 0x00000005040a7225 */ /* 0x000fe200078e0006 */
[----:B------:R-:W-:-:S03]  /*0300*/  MOV R6, R8 ;  /* 0x0000000800067202 */ /* 0x000fc60000000f00 */
[----:B------:R-:W-:Y:S02]  /*0310*/  IMAD.IADD R11, R11, 0x1, R13 ;  /* 0x000000010b0b7824 */ /* 0x000fe400078e020d */
[----:B------:R-:W-:Y:S01]  /*0320*/  IMAD.MOV.U32 R7, RZ, RZ, R9 ;  /* 0x000000ffff077224 */ /* 0x000fe200078e0009 */
[----:B------:R-:W-:Y:S06]  /*0330*/  BRA `(.L_x_359) ;  /* 0x00000000005c7947 */ /* 0x000fec0003800000 */
.L_x_358:
        /* <DEDUP_REMOVED lines=23> */
.L_x_359:
[----:B------:R-:W-:Y:S05]  /*04b0*/  BSYNC B1 ;  /* 0x0000000000017941 */ /* 0x000fea0003800000 */
.L_x_357:
[-C--:B------:R-:W-:Y:S02]  /*04c0*/  IMAD R7, R7, R5.reuse, RZ ;  /* 0x0000000507077224 */ /* 0x080fe400078e02ff */
[----:B------:R-:W-:-:S04]  /*04d0*/  IMAD.WIDE.U32 R12, R6, R5, RZ ;  /* 0x00000005060c7225 */ /* 0x000fc800078e00ff */
[----:B------:R-:W-:Y:S02]  /*04e0*/  IMAD R7, R6, R2, R7 ;  /* 0x0000000206077224 */ /* 0x000fe400078e0207 */
[----:B------:R-:W-:-:S04]  /*04f0*/  IMAD.WIDE.U32 R14, R12, 0x3, R10 ;  /* 0x000000030c0e7825 */ /* 0x000fc800078e000a */
[----:B------:R-:W-:Y:S02]  /*0500*/  IMAD.IADD R4, R13, 0x1, R7 ;  /* 0x000000010d047824 */ /* 0x000fe400078e0207 */
[----:B------:R-:W-:Y:S02]  /*0510*/  IMAD R9, R3, UR18, RZ ;  /* 0x0000001203097c24 */ /* 0x000fe4000f8e02ff */
[----:B------:R-:W-:Y:S02]  /*0520*/  IMAD R7, R4, 0x3, RZ ;  /* 0x0000000304077824 */ /* 0x000fe400078e02ff */
[----:B------:R-:W-:Y:S02]  /*0530*/  IMAD R19, R0, UR19, R9 ;  /* 0x0000001300137c24 */ /* 0x000fe4000f8e0209 */
[----:B------:R-:W-:Y:S01]  /*0540*/  IMAD.WIDE.U32 R8, R14, UR10, RZ ;  /* 0x0000000a0e087c25 */ /* 0x000fe2000f8e00ff */
[----:B------:R-:W-:-:S03]  /*0550*/  IADD3 R15, R15, R7, RZ ;  /* 0x000000070f0f7210 */ /* 0x000fc60007ffe0ff */
[----:B------:R-:W-:Y:S01]  /*0560*/  IMAD.WIDE.U32 R6, R0, UR18, RZ ;  /* 0x0000001200067c25 */ /* 0x000fe2000f8e00ff */
[----:B------:R-:W-:-:S03]  /*0570*/  LEA R26, P0, R8, UR12, 0x1 ;  /* 0x0000000c081a7c11 */ /* 0x000fc6000f8008ff */
[----:B------:R-:W-:Y:S01]  /*0580*/  IMAD R17, R15, UR10, RZ ;  /* 0x0000000a0f117c24 */ /* 0x000fe2000f8e02ff */
[----:B------:R-:W-:Y:S01]  /*0590*/  LEA R28, P1, R6, UR20, 0x1 ;  /* 0x00000014061c7c11 */ /* 0x000fe2000f8208ff */
[----:B------:R-:W-:Y:S02]  /*05a0*/  IMAD.IADD R7, R7, 0x1, R19 ;  /* 0x0000000107077824 */ /* 0x000fe400078e0213 */
[----:B------:R-:W-:Y:S02]  /*05b0*/  IMAD R17, R14, UR11, R17 ;  /* 0x0000000b0e117c24 */ /* 0x000fe4000f8e0211 */
[----:B------:R-:W-:Y:S01]  /*05c0*/  IMAD R19, R15, UR14, RZ ;  /* 0x0000000e0f137c24 */ /* 0x000fe2000f8e02ff */
[----:B------:R-:W-:Y:S01]  /*05d0*/  LEA.HI.X R29, R6, UR21, R7, 0x1, P1 ;  /* 0x00000015061d7c11 */ /* 0x000fe200088f0c07 */
[----:B------:R-:W-:Y:S01]  /*05e0*/  IMAD R7, R5, UR11, RZ ;  /* 0x0000000b05077c24 */ /* 0x000fe2000f8e02ff */
[----:B------:R-:W-:Y:S01]  /*05f0*/  IADD3 R9, R9, R17, RZ ;  /* 0x0000001109097210 */ /* 0x000fe20007ffe0ff */
[----:B------:R-:W-:-:S02]  /*0600*/  IMAD R21, R5, UR15, RZ ;  /* 0x0000000f05157c24 */ /* 0x000fc4000f8e02ff */
[----:B------:R-:W-:Y:S01]  /*0610*/  IMAD R19, R14, UR15, R19 ;  /* 0x0000000f0e137c24 */ /* 0x000fe2000f8e0213 */
[----:B------:R-:W-:Y:S01]  /*0620*/  LEA.HI.X R27, R8, UR13, R9, 0x1, P0 ;  /* 0x0000000d081b7c11 */ /* 0x000fe200080f0c09 */
[----:B------:R-:W-:-:S04]  /*0630*/  IMAD.WIDE.U32 R8, R5, UR10, RZ ;  /* 0x0000000a05087c25 */ /* 0x000fc8000f8e00ff */
[----:B------:R-:W-:Y:S02]  /*0640*/  IMAD R17, R2, UR10, R7 ;  /* 0x0000000a02117c24 */ /* 0x000fe4000f8e0207 */
[----:B------:R-:W-:-:S04]  /*0650*/  IMAD.WIDE.U32 R14, R14, UR14, RZ ;  /* 0x0000000e0e0e7c25 */ /* 0x000fc8000f8e00ff */
[----:B------:R-:W-:Y:S01]  /*0660*/  IMAD.WIDE.U32 R6, R5, UR14, RZ ;  /* 0x0000000e05067c25 */ /* 0x000fe2000f8e00ff */
[----:B------:R-:W-:Y:S02]  /*0670*/  LEA R20, P0, R14, UR16, 0x1 ;  /* 0x000000100e147c11 */ /* 0x000fe4000f8008ff */
[----:B------:R-:W-:Y:S01]  /*0680*/  IADD3 R19, R15, R19, RZ ;  /* 0x000000130f137210 */ /* 0x000fe20007ffe0ff */
[----:B------:R-:W-:Y:S02]  /*0690*/  IMAD R21, R2, UR14, R21 ;  /* 0x0000000e02157c24 */ /* 0x000fe4000f8e0215 */
[----:B------:R-:W-:Y:S02]  /*06a0*/  IMAD.IADD R9, R9, 0x1, R17 ;  /* 0x0000000109097824 */ /* 0x000fe400078e0211 */
[----:B------:R-:W-:Y:S01]  /*06b0*/  IMAD.SHL.U32 R17, R8, 0x2, RZ ;  /* 0x0000000208117824 */ /* 0x000fe200078e00ff */
[----:B------:R-:W-:Y:S01]  /*06c0*/  IADD3 R23, R7, R21, RZ ;  /* 0x0000001507177210 */ /* 0x000fe20007ffe0ff */
[----:B------:R-:W-:Y:S01]  /*06d0*/  IMAD.SHL.U32 R25, R6, 0x2, RZ ;  /* 0x0000000206197824 */ /* 0x000fe200078e00ff */
[----:B------:R-:W-:Y:S01]  /*06e0*/  LEA.HI.X R21, R14, UR17, R19, 0x1, P0 ;  /* 0x000000110e157c11 */ /* 0x000fe200080f0c13 */
[----:B------:R0:W5:Y:S01]  /*06f0*/  LDG.E.U16 R7, desc[UR8][R26.64] ;  /* 0x000000081a077981 */ /* 0x000162000c1e1500 */
[----:B------:R-:W-:-:S02]  /*0700*/  SHF.L.U64.HI R23, R6, 0x1, R23 ;  /* 0x0000000106177819 */ /* 0x000fc40000010217 */
[----:B------:R-:W-:Y:S01]  /*0710*/  IADD3 R18, P0, R17, R26, RZ ;  /* 0x0000001a11127210 */ /* 0x000fe20007f1e0ff */
[----:B------:R0:W5:Y:S01]  /*0720*/  LDG.E.U16 R6, desc[UR8][R28.64] ;  /* 0x000000081c067981 */ /* 0x000162000c1e1500 */
[----:B------:R-:W-:Y:S02]  /*0730*/  IADD3 R16, P2, R25, R20, RZ ;  /* 0x0000001419107210 */ /* 0x000fe40007f5e0ff */
[----:B------:R-:W-:Y:S02]  /*0740*/  SHF.L.U64.HI R9, R8, 0x1, R9 ;  /* 0x0000000108097819 */ /* 0x000fe40000010209 */
[----:B------:R-:W-:Y:S01]  /*0750*/  IADD3 R14, P1, R18, R17, RZ ;  /* 0x00000011120e7210 */ /* 0x000fe20007f3e0ff */
[----:B------:R-:W-:Y:S01]  /*0760*/  IMAD.X R17, R23, 0x1, R21, P2 ;  /* 0x0000000117117824 */ /* 0x000fe200010e0615 */
[----:B------:R-:W-:Y:S01]  /*0770*/  IADD3.X R19, R9, R27, RZ, P0, !PT ;  /* 0x0000001b09137210 */ /* 0x000fe200007fe4ff */
[----:B------:R0:W5:Y:S01]  /*0780*/  LDG.E.U16 R8, desc[UR8][R20.64] ;  /* 0x0000000814087981 */ /* 0x000162000c1e1500 */
[----:B------:R-:W-:-:S02]  /*0790*/  IADD3 R24, P0, R16, R25, RZ ;  /* 0x0000001910187210 */ /* 0x000fc40007f1e0ff */
[----:B------:R-:W-:Y:S01]  /*07a0*/  IADD3.X R15, R19, R9, RZ, P1, !PT ;  /* 0x00000009130f7210 */ /* 0x000fe20000ffe4ff */
        /* <DEDUP_REMOVED lines=14> */
[----:B------:R-:W-:Y:S02]  /*0890*/  IMAD R25, R10, UR27, R19 ;  /* 0x0000001b0a197c24 */ /* 0x000fe4000f8e0213 */
[----:B------:R-:W-:Y:S01]  /*08a0*/  IMAD R21, R5, UR25, RZ ;  /* 0x0000001905157c24 */ /* 0x000fe2000f8e02ff */
[----:B------:R-:W-:Y:S01]  /*08b0*/  LEA.HI.X R29, R14, UR23, R15, 0x1, P0 ;  /* 0x000000170e1d7c11 */ /* 0x000fe200080f0c0f */
[----:B------:R-:W-:-:S04]  /*08c0*/  IMAD.WIDE.U32 R18, R10, UR26, RZ ;  /* 0x0000001a0a127c25 */ /* 0x000fc8000f8e00ff */
[----:B------:R-:W-:Y:S01]  /*08d0*/  IMAD.WIDE.U32 R16, R5, UR24, RZ ;  /* 0x0000001805107c25 */ /* 0x000fe2000f8e00ff */
[----:B------:R-:W-:Y:S02]  /*08e0*/  IADD3 R15, R19, R25, RZ ;  /* 0x00000019130f7210 */ /* 0x000fe40007ffe0ff */
[----:B------:R-:W-:Y:S01]  /*08f0*/  LEA R14, P0, R18, UR28, 0x1 ;  /* 0x0000001c120e7c11 */ /* 0x000fe2000f8008ff */
[----:B------:R-:W-:Y:S01]  /*0900*/  IMAD R21, R2, UR24, R21 ;  /* 0x0000001802157c24 */ /* 0x000fe2000f8e0215 */
[----:B------:R0:W5:Y:S01]  /*0910*/  LDG.E.U16 R25, desc[UR8][R28.64] ;  /* 0x000000081c197981 */ /* 0x000162000c1e1500 */
[----:B------:R-:W-:Y:S01]  /*0920*/  IMAD R19, R5, UR27, RZ ;  /* 0x0000001b05137c24 */ /* 0x000fe2000f8e02ff */
[----:B------:R-:W-:Y:S01]  /*0930*/  LEA.HI.X R15, R18, UR29, R15, 0x1, P0 ;  /* 0x0000001d120f7c11 */ /* 0x000fe200080f0c0f */
[----:B------:R-:W-:Y:S01]  /*0940*/  IMAD.SHL.U32 R27, R16, 0x2, RZ ;  /* 0x00000002101b7824 */ /* 0x000fe200078e00ff */
[----:B------:R-:W-:Y:S01]  /*0950*/  IADD3 R17, R17, R21, RZ ;  /* 0x0000001511117210 */ /* 0x000fe20007ffe0ff */
[----:B------:R-:W-:-:S02]  /*0960*/  IMAD R21, R2, UR26, R19 ;  /* 0x0000001a02157c24 */ /* 0x000fc4000f8e0213 */
[----:B------:R-:W-:Y:S01]  /*0970*/  IMAD.WIDE.U32 R18, R5, UR26, RZ ;  /* 0x0000001a05127c25 */ /* 0x000fe2000f8e00ff */
[----:B------:R-:W-:Y:S02]  /*0980*/  IADD3 R26, P0, R27, R28, RZ ;  /* 0x0000001c1b1a7210 */ /* 0x000fe40007f1e0ff */
[----:B------:R-:W-:Y:S02]  /*0990*/  SHF.L.U64.HI R17, R16, 0x1, R17 ;  /* 0x0000000110117819 */ /* 0x000fe40000010211 */
[----:B------:R-:W-:Y:S01]  /*09a0*/  IADD3 R21, R19, R21, RZ ;  /* 0x0000001513157210 */ /* 0x000fe20007ffe0ff */
[----:B------:R-:W-:Y:S01]  /*09b0*/  IMAD.SHL.U32 R19, R18, 0x2, RZ ;  /* 0x0000000212137824 */ /* 0x000fe200078e00ff */
[----:B------:R-:W-:Y:S02]  /*09c0*/  IADD3 R16, P1, R26, R27, RZ ;  /* 0x0000001b1a107210 */ /* 0x000fe40007f3e0ff */
[----:B------:R-:W-:Y:S02]  /*09d0*/  IADD3.X R27, R17, R29, RZ, P0, !PT ;  /* 0x0000001d111b7210 */ /* 0x000fe400007fe4ff */
[----:B------:R-:W-:-:S02]  /*09e0*/  SHF.L.U64.HI R21, R18, 0x1, R21 ;  /* 0x0000000112157819 */ /* 0x000fc40000010215 */
[----:B------:R-:W-:Y:S01]  /*09f0*/  IADD3 R18, P0, R19, R14, RZ ;  /* 0x0000000e13127210 */ /* 0x000fe20007f1e0ff */
[----:B------:R0:W5:Y:S01]  /*0a00*/  LDG.E.U16 R26, desc[UR8][R26.64] ;  /* 0x000000081a1a7981 */ /* 0x000162000c1e1500 */
[----:B------:R-:W-:Y:S02]  /*0a10*/  IADD3.X R17, R27, R17, RZ, P1, !PT ;  /* 0x000000111b117210 */ /* 0x000fe40000ffe4ff */
[----:B------:R-:W-:Y:S01]  /*0a20*/  IADD3 R20, P1, R18, R19, RZ ;  /* 0x0000001312147210 */ /* 0x000fe20007f3e0ff */
[----:B------:R0:W5:Y:S01]  /*0a30*/  LDG.E.U16 R14, desc[UR8][R14.64] ;  /* 0x000000080e0e7981 */ /* 0x000162000c1e1500 */
[----:B------:R-:W-:-:S03]  /*0a40*/  IADD3.X R19, R21, R15, RZ, P0, !PT ;  /* 0x0000000f15137210 */ /* 0x000fc600007fe4ff */
[----:B------:R0:W5:Y:S02]  /*0a50*/  LDG.E.U16 R16, desc[UR8][R16.64] ;  /* 0x0000000810107981 */ /* 0x000164000c1e1500 */
[----:B------:R-:W-:Y:S02]  /*0a60*/  IMAD.X R21, R19, 0x1, R21, P1 ;  /* 0x0000000113157824 */ /* 0x000fe400008e0615 */
[----:B------:R0:W5:Y:S04]  /*0a70*/  LDG.E.U16 R18, desc[UR8][R18.64] ;  /* 0x0000000812127981 */ /* 0x000168000c1e1500 */
[----:B------:R0:W5:Y:S01]  /*0a80*/  LDG.E.U16 R20, desc[UR8][R20.64] ;  /* 0x0000000814147981 */ /* 0x000162000c1e1500 */
[----:B------:R-:W-:Y:S05]  /*0a90*/  BRA `(.L_x_361) ;  /* 0x0000000000187947 */ /* 0x000fea0003800000 */
.L_x_360:
[----:B------:R-:W-:Y:S02]  /*0aa0*/  PRMT R25, RZ, 0x7610, R25 ;  /* 0x00007610ff197816 */ /* 0x000fe40000000019 */
[----:B------:R-:W-:Y:S02]  /*0ab0*/  PRMT R26, RZ, 0x7610, R26 ;  /* 0x00007610ff1a7816 */ /* 0x000fe4000000001a */
[----:B------:R-:W-:Y:S02]  /*0ac0*/  PRMT R16, RZ, 0x7610, R16 ;  /* 0x00007610ff107816 */ /* 0x000fe40000000010 */
[----:B------:R-:W-:Y:S02]  /*0ad0*/  PRMT R14, RZ, 0x7610, R14 ;  /* 0x00007610ff0e7816 */ /* 0x000fe4000000000e */
[----:B------:R-:W-:Y:S02]  /*0ae0*/  PRMT R18, RZ, 0x7610, R18 ;  /* 0x00007610ff127816 */ /* 0x000fe40000000012 */
[----:B------:R-:W-:-:S07]  /*0af0*/  PRMT R20, RZ, 0x7610, R20 ;  /* 0x00007610ff147816 */ /* 0x000fce0000000014 */
.L_x_361:
[----:B-----5:R-:W-:Y:S02]  /*0b00*/  HADD2.F32 R7, -RZ, R7.H0_H0 ;  /* 0x20000007ff077230 */ /* 0x020fe40000004100 */
[----:B------:R-:W-:Y:S02]  /*0b10*/  HADD2.F32 R8, -RZ, R8.H0_H0 ;  /* 0x20000008ff087230 */ /* 0x000fe40000004100 */
[----:B0-----:R-:W-:Y:S02]  /*0b20*/  HADD2.F32 R28, -RZ, R25.H0_H0 ;  /* 0x20000019ff1c7230 */ /* 0x001fe40000004100 */
[----:B------:R-:W-:Y:S02]  /*0b30*/  HADD2.F32 R14, -RZ, R14.H0_H0 ;  /* 0x2000000eff0e7230 */ /* 0x000fe40000004100 */
[----:B------:R-:W-:Y:S01]  /*0b40*/  FADD.FTZ R7, R7, R8 ;  /* 0x0000000807077221 */ /* 0x000fe20000010000 */
[----:B------:R-:W-:Y:S02]  /*0b50*/  HADD2.F32 R9, -RZ, R9.H0_H0 ;  /* 0x20000009ff097230 */ /* 0x000fe40000004100 */
[----:B------:R-:W-:-:S02]  /*0b60*/  HADD2.F32 R22, -RZ, R22.H0_H0 ;  /* 0x20000016ff167230 */ /* 0x000fc40000004100 */
[----:B------:R-:W-:Y:S01]  /*0b70*/  FADD.FTZ R7, R7, R28 ;  /* 0x0000001c07077221 */ /* 0x000fe20000010000 */
[----:B------:R-:W-:Y:S02]  /*0b80*/  HADD2.F32 R26, -RZ, R26.H0_H0 ;  /* 0x2000001aff1a7230 */ /* 0x000fe40000004100 */
[----:B------:R-:W-:Y:S02]  /*0b90*/  HADD2.F32 R18, -RZ, R18.H0_H0 ;  /* 0x20000012ff127230 */ /* 0x000fe40000004100 */
[----:B------:R-:W-:Y:S01]  /*0ba0*/  FADD.FTZ R7, R7, R14 ;  /* 0x0000000e07077221 */ /* 0x000fe20000010000 */
[----:B------:R-:W-:Y:S01]  /*0bb0*/  FADD.FTZ R9, R9, R22 ;  /* 0x0000001609097221 */ /* 0x000fe20000010000 */
[----:B------:R-:W-:Y:S02]  /*0bc0*/  HADD2.F32 R23, -RZ, R23.H0_H0 ;  /* 0x20000017ff177230 */ /* 0x000fe40000004100 */
[----:B------:R-:W-:Y:S01]  /*0bd0*/  FMUL.FTZ R7, R7, -1.4426950216293334961 ;  /* 0xbfb8aa3b07077820 */ /* 0x000fe20000410000 */
[----:B------:R-:W-:Y:S01]  /*0be0*/  FADD.FTZ R9, R9, R26 ;  /* 0x0000001a09097221 */ /* 0x000fe20000010000 */
[----:B------:R-:W-:-:S02]  /*0bf0*/  HADD2.F32 R16, -RZ, R16.H0_H0 ;  /* 0x20000010ff107230 */ /* 0x000fc40000004100 */
[----:B------:R-:W-:Y:S02]  /*0c00*/  HADD2.F32 R20, -RZ, R20.H0_H0 ;  /* 0x20000014ff147230 */ /* 0x000fe40000004100 */
[----:B------:R-:W-:Y:S01]  /*0c10*/  FADD.FTZ R9, R9, R18 ;  /* 0x0000001209097221 */ /* 0x000fe20000010000 */
[----:B------:R-:W0:Y:S01]  /*0c20*/  MUFU.EX2 R7, R7 ;  /* 0x0000000700077308 */ /* 0x000e220000000800 */
[----:B------:R-:W-:Y:S01]  /*0c30*/  FADD.FTZ R16, R23, R16 ;  /* 0x0000001017107221 */ /* 0x000fe20000010000 */
[----:B------:R-:W-:-:S04]  /*0c40*/  IMAD.WIDE.U32 R10, R12, 0x5, R10 ;  /* 0x000000050c0a7825 */ /* 0x000fc800078e000a */
[----:B------:R-:W-:Y:S01]  /*0c50*/  FMUL.FTZ R13, R9, -1.4426950216293334961 ;  /* 0xbfb8aa3b090d7820 */ /* 0x000fe20000410000 */
[----:B------:R-:W-:Y:S02]  /*0c60*/  IMAD R17, R4, 0x5, RZ ;  /* 0x0000000504117824 */ /* 0x000fe400078e02ff */
[----:B------:R-:W-:-:S03]  /*0c70*/  IMAD R19, R3, UR30, RZ ;  /* 0x0000001e03137c24 */ /* 0x000fc6000f8e02ff */
[----:B------:R-:W1:Y:S01]  /*0c80*/  MUFU.EX2 R13, R13 ;  /* 0x0000000d000d7308 */ /* 0x000e620000000800 */
[----:B------:R-:W-:Y:S01]  /*0c90*/  HADD2.F32 R15, -RZ, R6.H0_H0 ;  /* 0x20000006ff0f7230 */ /* 0x000fe20000004100 */
[----:B------:R-:W-:Y:S01]  /*0ca0*/  IADD3 R11, R11, R17, RZ ;  /* 0x000000110b0b7210 */ /* 0x000fe20007ffe0ff */
[----:B------:R-:W-:Y:S02]  /*0cb0*/  IMAD R19, R0, UR31, R19 ;  /* 0x0000001f00137c24 */ /* 0x000fe4000f8e0213 */
[----:B------:R-:W-:Y:S02]  /*0cc0*/  IMAD R21, R5, UR35, RZ ;  /* 0x0000002305157c24 */ /* 0x000fe4000f8e02ff */
[----:B0-----:R-:W-:Y:S01]  /*0cd0*/  FADD.FTZ R14, R7, 1 ;  /* 0x3f800000070e7421 */ /* 0x001fe20000010000 */
[----:B------:R-:W-:Y:S02]  /*0ce0*/  HADD2.F32 R7, -RZ, R24.H0_H0 ;  /* 0x20000018ff077230 */ /* 0x000fe40000004100 */
[----:B------:R-:W-:-:S03]  /*0cf0*/  IMAD R23, R2, UR34, R21 ;  /* 0x0000002202177c24 */ /* 0x000fc6000f8e0215 */
[----:B------:R-:W0:Y:S01]  /*0d00*/  MUFU.RCP R14, R14 ;  /* 0x0000000e000e7308 */ /* 0x000e220000001000 */
[----:B------:R-:W-:Y:S01]  /*0d10*/  FADD.FTZ R7, R7, R20 ;  /* 0x0000001407077221 */ /* 0x000fe20000010000 */
[----:B-1----:R-:W-:Y:S01]  /*0d20*/  FADD.FTZ R9, R13, 1 ;  /* 0x3f8000000d097421 */ /* 0x002fe20000010000 */
[----:B------:R-:W-:-:S05]  /*0d30*/  IMAD.WIDE.U32 R12, R0, UR30, RZ ;  /* 0x0000001e000c7c25 */ /* 0x000fca000f8e00ff */
[----:B------:R-:W-:Y:S01]  /*0d40*/  MUFU.RCP R9, R9 ;  /* 0x0000000900097308 */ /* 0x000fe20000001000 */
[----:B------:R-:W-:Y:S01]  /*0d50*/  IADD3 R13, R13, R19, RZ ;  /* 0x000000130d0d7210 */ /* 0x000fe20007ffe0ff */
[----:B------:R-:W-:Y:S01]  /*0d60*/  IMAD R19, R11, UR34, RZ ;  /* 0x000000220b137c24 */ /* 0x000fe2000f8e02ff */
[----:B------:R-:W-:-:S03]  /*0d70*/  LEA R4, P0, R12, UR32, 0x1 ;  /* 0x000000200c047c11 */ /* 0x000fc6000f8008ff */
[----:B------:R-:W-:Y:S02]  /*0d80*/  IMAD R21, R10, UR35, R19 ;  /* 0x000000230a157c24 */ /* 0x000fe4000f8e0213 */
[----:B0-----:R-:W-:Y:S01]  /*0d90*/  FFMA.FTZ R8, R7, R14, R16 ;  /* 0x0000000e07087223 */ /* 0x001fe20000010010 */
[----:B------:R-:W-:Y:S01]  /*0da0*/  FADD.FTZ R2, R14, -RZ ;  /* 0x800000ff0e027221 */ /* 0x000fe20000010000 */
[----:B------:R-:W-:Y:S01]  /*0db0*/  IMAD.WIDE.U32 R16, R5, UR34, RZ ;  /* 0x0000002205107c25 */ /* 0x000fe2000f8e00ff */
[----:B------:R-:W-:Y:S02]  /*0dc0*/  LEA.HI.X R5, R12, UR33, R13, 0x1, P0 ;  /* 0x000000210c057c11 */ /* 0x000fe400080f0c0d */
[----:B------:R-:W-:Y:S01]  /*0dd0*/  F2FP.F16.F32.PACK_AB R7, RZ, R7 ;  /* 0x00000007ff07723e */ /* 0x000fe200000000ff */
[----:B------:R-:W0:Y:S01]  /*0de0*/  MUFU.TANH R8, R8 ;  /* 0x0000000800087308 */ /* 0x000e220000002400 */
[----:B------:R-:W-:Y:S01]  /*0df0*/  IMAD.IADD R19, R17, 0x1, R23 ;  /* 0x0000000111137824 */ /* 0x000fe200078e0217 */
[----:B------:R-:W-:-:S04]  /*0e00*/  SHF.L.U32 R17, R16, 0x1, RZ ;  /* 0x0000000110117819 */ /* 0x000fc800000006ff */
[----:B------:R-:W-:Y:S01]  /*0e10*/  SHF.L.U64.HI R19, R16, 0x1, R19 ;  /* 0x0000000110137819 */ /* 0x000fe20000010213 */
[----:B0-----:R-:W-:-:S04]  /*0e20*/  FADD.FTZ R15, -R8, R15 ;  /* 0x0000000f080f7221 */ /* 0x001fc80000010100 */
[----:B------:R-:W-:Y:S01]  /*0e30*/  FFMA.FTZ R11, R15, R9, R8 ;  /* 0x000000090f0b7223 */ /* 0x000fe20000010008 */
[----:B------:R-:W-:-:S04]  /*0e40*/  IMAD.WIDE.U32 R14, R10, UR34, RZ ;  /* 0x000000220a0e7c25 */ /* 0x000fc8000f8e00ff */
[----:B------:R-:W-:Y:S01]  /*0e50*/  FADD.FTZ R9, R9, -RZ ;  /* 0x800000ff09097221 */ /* 0x000fe20000010000 */
[----:B------:R-:W-:Y:S02]  /*0e60*/  F2FP.F16.F32.PACK_AB R2, R2, R11 ;  /* 0x0000000b0202723e */ /* 0x000fe400000000ff */
[C---:B------:R-:W-:Y:S02]  /*0e70*/  LEA R12, P0, R14.reuse, UR36, 0x1 ;  /* 0x000000240e0c7c11 */ /* 0x040fe4000f8008ff */
[----:B------:R-:W-:Y:S01]  /*0e80*/  IADD3 R11, R15, R21, RZ ;  /* 0x000000150f0b7210 */ /* 0x000fe20007ffe0ff */
[----:B------:R0:W-:Y:S03]  /*0e90*/  STG.E.U16 desc[UR8][R4.64], R2 ;  /* 0x0000000204007986 */ /* 0x0001e6000c101508 */
[----:B------:R-:W-:Y:S02]  /*0ea0*/  LEA.HI.X R13, R14, UR37, R11, 0x1, P0 ;  /* 0x000000250e0d7c11 */ /* 0x000fe400080f0c0b */
[----:B------:R-:W-:-:S04]  /*0eb0*/  IADD3 R10, P0, R17, R12, RZ ;  /* 0x0000000c110a7210 */ /* 0x000fc80007f1e0ff */
[----:B------:R-:W-:Y:S01]  /*0ec0*/  IADD3 R14, P1, R10, R17, RZ ;  /* 0x000000110a0e7210 */ /* 0x000fe20007f3e0ff */
[----:B------:R-:W-:Y:S01]  /*0ed0*/  IMAD.X R11, R19, 0x1, R13, P0 ;  /* 0x00000001130b7824 */ /* 0x000fe200000e060d */
[----:B0-----:R-:W-:Y:S02]  /*0ee0*/  PRMT R5, R2, 0x7632, R5 ;  /* 0x0000763202057816 */ /* 0x001fe40000000005 */
[----:B------:R-:W-:Y:S02]  /*0ef0*/  F2FP.F16.F32.PACK_AB R2, R8, R9 ;  /* 0x000000090802723e */ /* 0x000fe400000000ff */
[----:B------:R-:W-:Y:S01]  /*0f00*/  IADD3 R8, P0, R14, R17, RZ ;  /* 0x000000110e087210 */ /* 0x000fe20007f1e0ff */
[----:B------:R0:W-:Y:S01]  /*0f10*/  STG.E.U16 desc[UR8][R12.64], R5 ;  /* 0x000000050c007986 */ /* 0x0001e2000c101508 */
[----:B------:R-:W-:Y:S02]  /*0f20*/  IADD3.X R15, R11, R19, RZ, P1, !PT ;  /* 0x000000130b0f7210 */ /* 0x000fe40000ffe4ff */
[----:B------:R-:W-:-:S02]  /*0f30*/  IADD3 R4, P1, R8, R17, RZ ;  /* 0x0000001108047210 */ /* 0x000fc40007f3e0ff */
[----:B------:R-:W-:Y:S02]  /*0f40*/  IADD3.X R9, R15, R19, RZ, P0, !PT ;  /* 0x000000130f097210 */ /* 0x000fe400007fe4ff */
[----:B------:R-:W-:-:S04]  /*0f50*/  IADD3 R0, P0, R0, UR6, RZ ;  /* 0x0000000600007c10 */ /* 0x000fc8000ff1e0ff */
[----:B------:R-:W-:Y:S01]  /*0f60*/  IADD3.X R3, RZ, R3, RZ, P0, !PT ;  /* 0x00000003ff037210 */ /* 0x000fe200007fe4ff */
[----:B0-----:R-:W-:Y:S01]  /*0f70*/  IMAD.X R5, R9, 0x1, R19, P1 ;  /* 0x0000000109057824 */ /* 0x001fe200008e0613 */
[C---:B------:R-:W-:Y:S02]  /*0f80*/  PRMT R13, R2.reuse, 0x7610, R13 ;  /* 0x00007610020d7816 */ /* 0x040fe4000000000d */
[----:B------:R-:W-:Y:S02]  /*0f90*/  PRMT R2, R2, 0x7632, R2 ;  /* 0x0000763202027816 */ /* 0x000fe40000000002 */
[----:B------:R-:W-:Y:S01]  /*0fa0*/  ISETP.GE.U32.AND P0, PT, R0, UR40, PT ;  /* 0x0000002800007c0c */ /* 0x000fe2000bf06070 */
[----:B------:R0:W-:Y:S03]  /*0fb0*/  STG.E.U16 desc[UR8][R10.64], R13 ;  /* 0x0000000d0a007986 */ /* 0x0001e6000c101508 */
[----:B------:R-:W-:Y:S01]  /*0fc0*/  ISETP.GE.AND.EX P0, PT, R3, UR41, PT, P0 ;  /* 0x0000002903007c0c */ /* 0x000fe2000bf06300 */
[----:B------:R0:W-:Y:S04]  /*0fd0*/  STG.E.U16 desc[UR8][R14.64], R2 ;  /* 0x000000020e007986 */ /* 0x0001e8000c101508 */
[----:B------:R0:W-:Y:S04]  /*0fe0*/  STG.E.U16 desc[UR8][R8.64], R6 ;  /* 0x0000000608007986 */ /* 0x0001e8000c101508 */
[----:B------:R0:W-:Y:S04]  /*0ff0*/  STG.E.U16 desc[UR8][R4.64], R7 ;  /* 0x0000000704007986 */ /* 0x0001e8000c101508 */
[----:B------:R-:W-:Y:S05]  /*1000*/  @!P0 BRA `(.L_x_362) ;  /* 0xfffffff0007c8947 */ /* 0x000fea000383ffff */
[----:B------:R-:W-:Y:S05]  /*1010*/  BSYNC B0 ;  /* 0x0000000000007941 */ /* 0x000fea0003800000 */
.L_x_356:
[----:B------:R-:W-:Y:S05]  /*1020*/  EXIT ;  /* 0x000000000000794d */ /* 0x000fea0003800000 */
        .weak           $__internal_13_$__cuda_sm20_div_s64
        .type           $__internal_13_$__cuda_sm20_div_s64,@function
        .size           $__internal_13_$__cuda_sm20_div_s64,(.L_x_1278 - $__internal_13_$__cuda_sm20_div_s64)
$__internal_13_$__cuda_sm20_div_s64:
        /* <DEDUP_REMOVED lines=22> */
[----:B------:R-:W-:Y:S02]  /*1190*/  IADD3 R7, P2, R13, R6, RZ ;  /* 0x000000060d077210 */ /* 0x000fe40007f5e0ff */
[----:B------:R-:W-:Y:S02]  /*11a0*/  IADD3.X R6, R11, R5, RZ, P0, !PT ;  /* 0x000000050b067210 */ /* 0x000fe400007fe4ff */
[-C--:B------:R-:W-:Y:S01]  /*11b0*/  IADD3 R11, P4, RZ, -R0.reuse, RZ ;  /* 0x80000000ff0b7210 */ /* 0x080fe20007f9e0ff */
[----:B------:R-:W-:Y:S01]  /*11c0*/  IMAD.WIDE.U32 R4, R7, UR4, RZ ;  /* 0x0000000407047c25 */ /* 0x000fe2000f8e00ff */
[----:B------:R-:W-:Y:S02]  /*11d0*/  IADD3.X R9, RZ, RZ, R6, P2, P1 ;  /* 0x000000ffff097210 */ /* 0x000fe400017e2406 */
[----:B------:R-:W-:Y:S01]  /*11e0*/  SEL R11, R11, R0, !P3 ;  /* 0x000000000b0b7207 */ /* 0x000fe20005800000 */
[----:B------:R-:W-:Y:S01]  /*11f0*/  IMAD R6, R7, UR5, R5 ;  /* 0x0000000507067c24 */ /* 0x000fe2000f8e0205 */
[----:B------:R-:W-:-:S02]  /*1200*/  IADD3 R5, P0, RZ, -R4, RZ ;  /* 0x80000004ff057210 */ /* 0x000fc40007f1e0ff */
[----:B------:R-:W-:Y:S01]  /*1210*/  IADD3.X R10, RZ, ~R3, RZ, P4, !PT ;  /* 0x80000003ff0a7210 */ /* 0x000fe200027fe4ff */
[----:B------:R-:W-:Y:S02]  /*1220*/  IMAD R4, R9, UR4, R6 ;  /* 0x0000000409047c24 */ /* 0x000fe4000f8e0206 */
[----:B------:R-:W-:Y:S01]  /*1230*/  IMAD.HI.U32 R6, R7, R5, RZ ;  /* 0x0000000507067227 */ /* 0x000fe200078e00ff */
[----:B------:R-:W-:-:S03]  /*1240*/  SEL R10, R10, R3, !P3 ;  /* 0x000000030a0a7207 */ /* 0x000fc60005800000 */
[----:B------:R-:W-:-:S04]  /*1250*/  IMAD.X R4, RZ, RZ, ~R4, P0 ;  /* 0x000000ffff047224 */ /* 0x000fc800000e0e04 */
        /* <DEDUP_REMOVED lines=15> */
[----:B------:R-:W-:-:S03]  /*1350*/  IMAD.WIDE.U32 R4, R7, UR4, RZ ;  /* 0x0000000407047c25 */ /* 0x000fc6000f8e00ff */
[----:B------:R-:W-:Y:S01]  /*1360*/  IADD3.X R6, RZ, R6, RZ, P1, !PT ;  /* 0x00000006ff067210 */ /* 0x000fe20000ffe4ff */
[C---:B------:R-:W-:Y:S01]  /*1370*/  IMAD R5, R7.reuse, UR5, R5 ;  /* 0x0000000507057c24 */ /* 0x040fe2000f8e0205 */
[----:B------:R-:W-:Y:S02]  /*1380*/  IADD3 R11, P1, -R4, R11, RZ ;  /* 0x0000000b040b7210 */ /* 0x000fe40007f3e1ff */
[----:B------:R-:W-:Y:S01]  /*1390*/  IADD3 R4, P2, R7, 0x1, RZ ;  /* 0x0000000107047810 */ /* 0x000fe20007f5e0ff */
[----:B------:R-:W-:Y:S01]  /*13a0*/  IMAD R5, R6, UR4, R5 ;  /* 0x0000000406057c24 */ /* 0x000fe2000f8e0205 */
[----:B------:R-:W-:-:S03]  /*13b0*/  ISETP.GE.U32.AND P0, PT, R11, UR4, PT ;  /* 0x000000040b007c0c */ /* 0x000fc6000bf06070 */
[----:B------:R-:W-:Y:S01]  /*13c0*/  IMAD.X R10, R10, 0x1, ~R5, P1 ;  /* 0x000000010a0a7824 */ /* 0x000fe200008e0e05 */
[----:B------:R-:W-:Y:S02]  /*13d0*/  IADD3 R8, P1, R11, -UR4, RZ ;  /* 0x800000040b087c10 */ /* 0x000fe4000ff3e0ff */
[----:B------:R-:W-:Y:S02]  /*13e0*/  IADD3.X R5, RZ, R6, RZ, P2, !PT ;  /* 0x00000006ff057210 */ /* 0x000fe400017fe4ff */
        /* <DEDUP_REMOVED lines=21> */
[----:B------:R-:W-:Y:S02]  /*1540*/  MOV R4, R2 ;  /* 0x0000000200047202 */ /* 0x000fe40000000f00 */
[----:B------:R-:W-:Y:S02]  /*1550*/  SEL R8, R8, 0xffffffff, P0 ;  /* 0xffffffff08087807 */ /* 0x000fe40000000000 */
[----:B------:R-:W-:Y:S01]  /*1560*/  SEL R9, R9, 0xffffffff, P0 ;  /* 0xffffffff09097807 */ /* 0x000fe20000000000 */
[----:B------:R-:W-:Y:S06]  /*1570*/  RET.REL.NODEC R4 `(_ZN2at6native38_GLOBAL__N__9a469cfd_6_RNN_cu_eca79a6d6kernel16gru_cell_forwardIN3c104HalfEflLi1EEEvNS_4cuda6detail10TensorInfoIT_T1_EESB_SB_SB_SB_SB_SB_SA_SA_) ;  /* 0xffffffe804a07950 */ /* 0x000fec0003c3ffff */
.L_x_363:
        /* <DEDUP_REMOVED lines=16> */
.L_x_1278:


//--------------------- .text._ZN2at6native38_GLOBAL__N__9a469cfd_6_RNN_cu_eca79a6d6kernel16gru_cell_forwardIN3c104HalfEfiLi2EEEvNS_4cuda6detail10TensorInfoIT_T1_EESB_SB_SB_SB_SB_SB_SA_SA_ --------------------------
	.section	.text._ZN2at6native38_GLOBAL__N__9a469cfd_6_RNN_cu_eca79a6d6kernel16gru_cell_forwardIN3c104HalfEfiLi2EEEvNS_4cuda6detail10TensorInfoIT_T1_EESB_SB_SB_SB_SB_SB_SA_SA_,"ax",@progbits
	.align	128
.text._ZN2at6native38_GLOBAL__N__9a469cfd_6_RNN_cu_eca79a6d6kernel16gru_cell_forwardIN3c104HalfEfiLi2EEEvNS_4cuda6detail10TensorInfoIT_T1_EESB_SB_SB_SB_SB_SB_SA_SA_:
        .type           _ZN2at6native38_GLOBAL__N__9a469cfd_6_RNN_cu_eca79a6d6kernel16gru_cell_forwardIN3c104HalfEfiLi2EEEvNS_4cuda6detail10TensorInfoIT_T1_EESB_SB_SB_SB_SB_SB_SA_SA_,@function
        .size           _ZN2at6native38_GLOBAL__N__9a469cfd_6_RNN_cu_eca79a6d6kernel16gru_cell_forwardIN3c104HalfEfiLi2EEEvNS_4cuda6detail10TensorInfoIT_T1_EESB_SB_SB_SB_SB_SB_SA_SA_,(.L_x_1280 - _ZN2at6native38_GLOBAL__N__9a469cfd_6_RNN_cu_eca79a6d6kernel16gru_cell_forwardIN3c104HalfEfiLi2EEEvNS_4cuda6detail10TensorInfoIT_T1_EESB_SB_SB_SB_SB_SB_SA_SA_)
        .other          _ZN2at6native38_GLOBAL__N__9a469cfd_6_RNN_cu_eca79a6d6kernel16gru_cell_forwardIN3c104HalfEfiLi2EEEvNS_4cuda6detail10TensorInfoIT_T1_EESB_SB_SB_SB_SB_SB_SA_SA_,@"STO_CUDA_ENTRY STV_DEFAULT"
_ZN2at6native38_GLOBAL__N__9a469cfd_6_RNN_cu_eca79a6d6kernel16gru_cell_forwardIN3c104HalfEfiLi2EEEvNS_4cuda6detail10TensorInfoIT_T1_EESB_SB_SB_SB_SB_SB_SA_SA_:
        /* <DEDUP_REMOVED lines=35> */
.L_x_367:
        /* <DEDUP_REMOVED lines=80> */
[----:B------:R-:W0:Y:S01]  /*0730*/  LDC R17, c[0x0][0x57c] ;  /* 0x00015f00ff117b82 */ /* 0x000e220000000800 */
[----:B------:R-:W-:-:S05]  /*0740*/  MOV R8, RZ ;  /* 0x000000ff00087202 */ /* 0x000fca0000000f00 */
[----:B------:R-:W-:Y:S01]  /*0750*/  IMAD.HI.U32 R22, R9, R22, R8 ;  /* 0x0000001609167227 */ /* 0x000fe200078e0008 */
[----:B------:R-:W-:-:S03]  /*0760*/  IADD3 R9, -R23, RZ, RZ ;  /* 0x000000ff17097210 */ /* 0x000fc60007ffe1ff */
[----:B------:R-:W-:Y:S02]  /*0770*/  IMAD.MOV R8, RZ, RZ, -R29 ;  /* 0x000000ffff087224 */ /* 0x000fe400078e0a1d */
[C---:B------:R-:W-:Y:S02]  /*0780*/  IMAD R9, R14.reuse, R9, R13 ;  /* 0x000000090e097224 */ /* 0x040fe400078e020d */
[----:B------:R-:W-:Y:S02]  /*0790*/  IMAD R8, R14, R8, R11 ;  /* 0x000000080e087224 */ /* 0x000fe400078e020b */
[----:B------:R-:W-:Y:S02]  /*07a0*/  IMAD R18, R9, UR5, RZ ;  /* 0x0000000509127c24 */ /* 0x000fe4000f8e02ff */
[----:B------:R-:W-:Y:S02]  /*07b0*/  IMAD R16, R8, UR5, RZ ;  /* 0x0000000508107c24 */ /* 0x000fe4000f8e02ff */
[----:B------:R-:W-:-:S04]  /*07c0*/  IMAD.HI.U32 R8, R22, R27, RZ ;  /* 0x0000001b16087227 */ /* 0x000fc800078e00ff */
[----:B------:R-:W-:Y:S01]  /*07d0*/  IMAD R23, R23, UR8, R18 ;  /* 0x0000000817177c24 */ /* 0x000fe2000f8e0212 */
[----:B------:R-:W-:Y:S01]  /*07e0*/  IADD3 R9, -R8, RZ, RZ ;  /* 0x000000ff08097210 */ /* 0x000fe20007ffe1ff */
[----:B------:R-:W-:-:S04]  /*07f0*/  IMAD.HI.U32 R18, R22, R21, RZ ;  /* 0x0000001516127227 */ /* 0x000fc800078e00ff */
[----:B------:R-:W-:-:S04]  /*0800*/  IMAD.HI.U32 R22, R22, R19, RZ ;  /* 0x0000001316167227 */ /* 0x000fc800078e00ff */
[----:B------:R-:W-:Y:S02]  /*0810*/  IMAD R27, R12, R9, R27 ;  /* 0x000000090c1b7224 */ /* 0x000fe400078e021b */
[----:B------:R-:W-:Y:S02]  /*0820*/  IMAD.MOV R9, RZ, RZ, -R18 ;  /* 0x000000ffff097224 */ /* 0x000fe400078e0a12 */
[----:B------:R-:W-:Y:S01]  /*0830*/  IMAD R29, R29, UR8, R16 ;  /* 0x000000081d1d7c24 */ /* 0x000fe2000f8e0210 */
[----:B------:R-:W-:Y:S01]  /*0840*/  IADD3 R16, -R22, RZ, RZ ;  /* 0x000000ff16107210 */ /* 0x000fe20007ffe1ff */
[C---:B------:R-:W-:Y:S01]  /*0850*/  IMAD R9, R12.reuse, R9, R21 ;  /* 0x000000090c097224 */ /* 0x040fe200078e0215 */
[----:B0-----:R-:W-:Y:S02]  /*0860*/  IABS R21, R17 ;  /* 0x0000001100157213 */ /* 0x001fe40000000000 */
[C---:B------:R-:W-:Y:S01]  /*0870*/  ISETP.GT.U32.AND P2, PT, R12.reuse, R27, PT ;  /* 0x0000001b0c00720c */ /* 0x040fe20003f44070 */
[C---:B------:R-:W-:Y:S01]  /*0880*/  IMAD R19, R12.reuse, R16, R19 ;  /* 0x000000100c137224 */ /* 0x040fe200078e0213 */
[C---:B------:R-:W-:Y:S01]  /*0890*/  ISETP.GT.U32.AND P6, PT, R12.reuse, R9, PT ;  /* 0x000000090c00720c */ /* 0x040fe20003fc4070 */
[----:B------:R-:W0:Y:S03]  /*08a0*/  I2F.RP R16, R21 ;  /* 0x0000001500107306 */ /* 0x000e260000209400 */
[----:B------:R-:W-:-:S07]  /*08b0*/  ISETP.GT.U32.AND P5, PT, R12, R19, PT ;  /* 0x000000130c00720c */ /* 0x000fce0003fa4070 */
[-C--:B------:R-:W-:Y:S02]  /*08c0*/  @!P2 IADD3 R27, R27, -R12.reuse, RZ ;  /* 0x8000000c1b1ba210 */ /* 0x080fe40007ffe0ff */
[----:B------:R-:W-:Y:S01]  /*08d0*/  @!P6 IMAD.IADD R9, R9, 0x1, -R12 ;  /* 0x000000010909e824 */ /* 0x000fe200078e0a0c */
[----:B------:R-:W-:Y:S01]  /*08e0*/  @!P2 IADD3 R8, R8, 0x1, RZ ;  /* 0x000000010808a810 */ /* 0x000fe20007ffe0ff */
[----:B------:R-:W-:Y:S01]  /*08f0*/  @!P6 VIADD R18, R18, 0x1 ;  /* 0x000000011212e836 */ /* 0x000fe20000000000 */
[----:B0-----:R-:W0:Y:S01]  /*0900*/  MUFU.RCP R16, R16 ;  /* 0x0000001000107308 */ /* 0x001e220000001000 */
[-C--:B------:R-:W-:Y:S02]  /*0910*/  ISETP.GE.U32.AND P1, PT, R27, R12.reuse, PT ;  /* 0x0000000c1b00720c */ /* 0x080fe40003f26070 */
[----:B------:R-:W-:Y:S02]  /*0920*/  ISETP.GE.U32.AND P4, PT, R9, R12, PT ;  /* 0x0000000c0900720c */ /* 0x000fe40003f86070 */
[----:B------:R-:W-:-:S02]  /*0930*/  LOP3.LUT R9, R11, R10, RZ, 0x3c, !PT ;  /* 0x0000000a0b097212 */ /* 0x000fc400078e3cff */
[-C--:B------:R-:W-:Y:S02]  /*0940*/  @!P5 IADD3 R19, R19, -R12.reuse, RZ ;  /* 0x8000000c1313d210 */ /* 0x080fe40007ffe0ff */
[----:B------:R-:W-:Y:S02]  /*0950*/  ISETP.GE.AND P0, PT, R9, RZ, PT ;  /* 0x000000ff0900720c */ /* 0x000fe40003f06270 */
[----:B------:R-:W-:Y:S02]  /*0960*/  ISETP.GE.U32.AND P3, PT, R19, R12, PT ;  /* 0x0000000c1300720c */ /* 0x000fe40003f66070 */
[----:B------:R-:W-:Y:S02]  /*0970*/  LOP3.LUT R12, RZ, R10, RZ, 0x33, !PT ;  /* 0x0000000aff0c7212 */ /* 0x000fe400078e33ff */
[----:B------:R-:W-:Y:S01]  /*0980*/  @P1 IADD3 R8, R8, 0x1, RZ ;  /* 0x0000000108081810 */ /* 0x000fe20007ffe0ff */
[----:B------:R-:W-:Y:S01]  /*0990*/  @P4 VIADD R18, R18, 0x1 ;  /* 0x0000000112124836 */ /* 0x000fe20000000000 */
[----:B0-----:R-:W-:Y:S01]  /*09a0*/  IADD3 R24, R16, 0xffffffe, RZ ;  /* 0x0ffffffe10187810 */ /* 0x001fe20007ffe0ff */
[----:B------:R-:W-:Y:S01]  /*09b0*/  IMAD.MOV R16, RZ, RZ, -R25 ;  /* 0x000000ffff107224 */ /* 0x000fe200078e0a19 */
[----:B------:R-:W-:-:S02]  /*09c0*/  ISETP.NE.AND P1, PT, R10, RZ, PT ;  /* 0x000000ff0a00720c */ /* 0x000fc40003f25270 */
[----:B------:R0:W1:Y:S01]  /*09d0*/  F2I.FTZ.U32.TRUNC.NTZ R9, R24 ;  /* 0x0000001800097305 */ /* 0x000062000021f000 */
[----:B------:R-:W-:Y:S01]  /*09e0*/  IMAD R14, R14, R16, R15 ;  /* 0x000000100e0e7224 */ /* 0x000fe200078e020f */
[----:B------:R-:W-:Y:S01]  /*09f0*/  LOP3.LUT R16, R13, R10, RZ, 0x3c, !PT ;  /* 0x0000000a0d107212 */ /* 0x000fe200078e3cff */
[----:B------:R-:W-:Y:S01]  /*0a00*/  @!P0 IMAD.MOV R8, RZ, RZ, -R8 ;  /* 0x000000ffff088224 */ /* 0x000fe200078e0a08 */
[----:B------:R-:W-:Y:S02]  /*0a10*/  @!P5 IADD3 R22, R22, 0x1, RZ ;  /* 0x000000011616d810 */ /* 0x000fe40007ffe0ff */
[----:B------:R-:W-:Y:S02]  /*0a20*/  ISETP.GE.AND P0, PT, R16, RZ, PT ;  /* 0x000000ff1000720c */ /* 0x000fe40003f06270 */
[----:B------:R-:W-:Y:S02]  /*0a30*/  SEL R19, R12, R8, !P1 ;  /* 0x000000080c137207 */ /* 0x000fe40004800000 */
[----:B0-----:R-:W-:-:S02]  /*0a40*/  LOP3.LUT R24, R15, R10, RZ, 0x3c, !PT ;  /* 0x0000000a0f187212 */ /* 0x001fc400078e3cff */
[----:B------:R-:W-:Y:S02]  /*0a50*/  @P3 IADD3 R22, R22, 0x1, RZ ;  /* 0x0000000116163810 */ /* 0x000fe40007ffe0ff */
[----:B------:R-:W-:Y:S02]  /*0a60*/  ISETP.GE.AND P2, PT, R24, RZ, PT ;  /* 0x000000ff1800720c */ /* 0x000fe40003f46270 */
[----:B-1----:R-:W-:-:S03]  /*0a70*/  IADD3 R16, RZ, -R9, RZ ;  /* 0x80000009ff107210 */ /* 0x002fc60007ffe0ff */
[----:B------:R-:W-:Y:S02]  /*0a80*/  @!P0 IADD3 R18, -R18, RZ, RZ ;  /* 0x000000ff12128210 */ /* 0x000fe40007ffe1ff */
[----:B------:R-:W-:Y:S01]  /*0a90*/  MOV R8, R16 ;  /* 0x0000001000087202 */ /* 0x000fe20000000f00 */
[----:B------:R-:W-:Y:S01]  /*0aa0*/  IMAD.MOV R16, RZ, RZ, -R19 ;  /* 0x000000ffff107224 */ /* 0x000fe200078e0a13 */
[----:B------:R-:W-:-:S03]  /*0ab0*/  ISETP.NE.AND P0, PT, R17, RZ, PT ;  /* 0x000000ff1100720c */ /* 0x000fc60003f05270 */
[----:B------:R-:W-:Y:S01]  /*0ac0*/  IMAD R27, R8, R21, RZ ;  /* 0x00000015081b7224 */ /* 0x000fe200078e02ff */
[----:B------:R-:W-:Y:S01]  /*0ad0*/  MOV R8, RZ ;  /* 0x000000ff00087202 */ /* 0x000fe20000000f00 */
[----:B------:R-:W-:Y:S02]  /*0ae0*/  IMAD R16, R10, R16, R11 ;  /* 0x000000100a107224 */ /* 0x000fe400078e020b */
[----:B------:R-:W-:Y:S02]  /*0af0*/  @!P2 IMAD.MOV R22, RZ, RZ, -R22 ;  /* 0x000000ffff16a224 */ /* 0x000fe400078e0a16 */
[----:B------:R-:W-:Y:S02]  /*0b00*/  IMAD.HI.U32 R9, R9, R27, R8 ;  /* 0x0000001b09097227 */ /* 0x000fe400078e0008 */
[----:B------:R-:W0:Y:S02]  /*0b10*/  LDC.64 R26, c[0x0][0x570] ;  /* 0x00015c00ff1a7b82 */ /* 0x000e240000000a00 */
[----:B------:R-:W-:-:S02]  /*0b20*/  IMAD R16, R16, UR9, RZ ;  /* 0x0000000910107c24 */ /* 0x000fc4000f8e02ff */
[----:B------:R-:W-:-:S04]  /*0b30*/  IMAD.HI.U32 R11, R9, R20, RZ ;  /* 0x00000014090b7227 */ /* 0x000fc800078e00ff */
[----:B------:R-:W-:Y:S01]  /*0b40*/  IMAD R19, R19, UR10, R16 ;  /* 0x0000000a13137c24 */ /* 0x000fe2000f8e0210 */
[----:B------:R-:W-:-:S05]  /*0b50*/  IADD3 R8, -R11, RZ, RZ ;  /* 0x000000ff0b087210 */ /* 0x000fca0007ffe1ff */
[----:B------:R-:W-:-:S05]  /*0b60*/  IMAD R8, R21, R8, R20 ;  /* 0x0000000815087224 */ /* 0x000fca00078e0214 */
[----:B------:R-:W-:-:S13]  /*0b70*/  ISETP.GT.U32.AND P6, PT, R21, R8, PT ;  /* 0x000000081500720c */ /* 0x000fda0003fc4070 */
[-C--:B------:R-:W-:Y:S02]  /*0b80*/  @!P6 IADD3 R8, R8, -R21.reuse, RZ ;  /* 0x800000150808e210 */ /* 0x080fe40007ffe0ff */
[----:B------:R-:W-:Y:S02]  /*0b90*/  @!P6 IADD3 R11, R11, 0x1, RZ ;  /* 0x000000010b0be810 */ /* 0x000fe40007ffe0ff */
[----:B------:R-:W-:Y:S02]  /*0ba0*/  ISETP.GE.U32.AND P3, PT, R8, R21, PT ;  /* 0x000000150800720c */ /* 0x000fe40003f66070 */
[----:B------:R-:W-:Y:S02]  /*0bb0*/  LOP3.LUT R8, R2, R17, RZ, 0x3c, !PT ;  /* 0x0000001102087212 */ /* 0x000fe400078e3cff */
[----:B------:R-:W-:Y:S02]  /*0bc0*/  SEL R21, R12, R22, !P1 ;  /* 0x000000160c157207 */ /* 0x000fe40004800000 */
[----:B------:R-:W-:-:S02]  /*0bd0*/  ISETP.GE.AND P2, PT, R8, RZ, PT ;  /* 0x000000ff0800720c */ /* 0x000fc40003f46270 */
[----:B------:R-:W-:Y:S01]  /*0be0*/  SEL R8, R12, R18, !P1 ;  /* 0x000000120c087207 */ /* 0x000fe20004800000 */
[----:B------:R-:W-:Y:S01]  /*0bf0*/  IMAD R18, R14, UR5, RZ ;  /* 0x000000050e127c24 */ /* 0x000fe2000f8e02ff */
[----:B------:R-:W-:-:S03]  /*0c00*/  IADD3 R22, -R21, RZ, RZ ;  /* 0x000000ff15167210 */ /* 0x000fc60007ffe1ff */
        /* <DEDUP_REMOVED lines=9> */
[----:B------:R-:W-:Y:S02]  /*0ca0*/  IMAD R10, R10, UR9, RZ ;  /* 0x000000090a0a7c24 */ /* 0x000fe4000f8e02ff */
[----:B------:R-:W-:Y:S02]  /*0cb0*/  IMAD.MOV R18, RZ, RZ, -R11 ;  /* 0x000000ffff127224 */ /* 0x000fe400078e0a0b */
        /* <DEDUP_REMOVED lines=24> */
[----:B0-----:R-:W-:-:S04]  /*0e40*/  IADD3 R23, R22, 0xffffffe, RZ ;  /* 0x0ffffffe16177810 */ /* 0x001fc80007ffe0ff */
        /* <DEDUP_REMOVED lines=10> */
[----:B------:R-:W-:-:S04]  /*0ef0*/  @!P1 IADD3 R20, R20, -R29, RZ ;  /* 0x8000001d14149210 */ /* 0x000fc80007ffe0ff */
[----:B------:R-:W-:Y:S01]  /*0f00*/  ISETP.GE.U32.AND P0, PT, R20, R29, PT ;  /* 0x0000001d1400720c */ /* 0x000fe20003f06070 */
[----:B------:R-:W-:Y:S01]  /*0f10*/  @!P1 VIADD R13, R13, 0x1 ;  /* 0x000000010d0d9836 */ /* 0x000fe20000000000 */
[----:B------:R-:W-:Y:S02]  /*0f20*/  ISETP.GE.AND P2, PT, R12, RZ, PT ;  /* 0x000000ff0c00720c */ /* 0x000fe40003f46270 */
[----:B------:R-:W-:-:S09]  /*0f30*/  ISETP.NE.AND P1, PT, R21, RZ, PT ;  /* 0x000000ff1500720c */ /* 0x000fd20003f25270 */
[----:B------:R-:W-:Y:S02]  /*0f40*/  @P0 IADD3 R13, R13, 0x1, RZ ;  /* 0x000000010d0d0810 */ /* 0x000fe40007ffe0ff */
[----:B------:R-:W-:Y:S02]  /*0f50*/  ISETP.NE.U32.AND P0, PT, RZ, UR16, PT ;  /* 0x00000010ff007c0c */ /* 0x000fe4000bf05070 */
        /* <DEDUP_REMOVED lines=27> */
.L_x_365:
[----:B------:R-:W-:Y:S02]  /*1110*/  PRMT R20, RZ, 0x7610, R20 ;  /* 0x00007610ff147816 */ /* 0x000fe40000000014 */
[----:B------:R-:W-:Y:S02]  /*1120*/  PRMT R14, RZ, 0x7610, R14 ;  /* 0x00007610ff0e7816 */ /* 0x000fe4000000000e */
[----:B------:R-:W-:Y:S02]  /*1130*/  PRMT R18, RZ, 0x7610, R18 ;  /* 0x00007610ff127816 */ /* 0x000fe40000000012 */
[----:B------:R-:W-:Y:S02]  /*1140*/  PRMT R13, RZ, 0x7610, R13 ;  /* 0x00007610ff0d7816 */ /* 0x000fe4000000000d */
[----:B------:R-:W-:Y:S02]  /*1150*/  PRMT R16, RZ, 0x7610, R16 ;  /* 0x00007610ff107816 */ /* 0x000fe40000000010 */
[----:B------:R-:W-:-:S07]  /*1160*/  PRMT R22, RZ, 0x7610, R22 ;  /* 0x00007610ff167816 */ /* 0x000fce0000000016 */
.L_x_366:
[----:B0-----:R-:W0:Y:S01]  /*1170*/  LDC R12, c[0x0][0x72c] ;  /* 0x0001cb00ff0c7b82 */ /* 0x001e220000000800 */
[----:B-----5:R-:W-:Y:S02]  /*1180*/  HADD2.F32 R8, -RZ, R8.H0_H0 ;  /* 0x20000008ff087230 */ /* 0x020fe40000004100 */
[----:B------:R-:W-:Y:S02]  /*1190*/  HADD2.F32 R11, -RZ, R11.H0_H0 ;  /* 0x2000000bff0b7230 */ /* 0x000fe40000004100 */
[----:B------:R-:W-:Y:S02]  /*11a0*/  HADD2.F32 R15, -RZ, R20.H0_H0 ;  /* 0x20000014ff0f7230 */ /* 0x000fe40000004100 */
[----:B------:R-:W-:Y:S02]  /*11b0*/  HADD2.F32 R24, -RZ, R24.H0_H0 ;  /* 0x20000018ff187230 */ /* 0x000fe40000004100 */
[----:B------:R-:W-:Y:S01]  /*11c0*/  FADD.FTZ R8, R8, R11 ;  /* 0x0000000b08087221 */ /* 0x000fe20000010000 */
[----:B------:R-:W-:-:S02]  /*11d0*/  HADD2.F32 R11, -RZ, R13.H0_H0 ;  /* 0x2000000dff0b7230 */ /* 0x000fc40000004100 */
[----:B------:R-:W-:Y:S02]  /*11e0*/  HADD2.F32 R14, -RZ, R14.H0_H0 ;  /* 0x2000000eff0e7230 */ /* 0x000fe40000004100 */
[----:B------:R-:W-:Y:S01]  /*11f0*/  FADD.FTZ R8, R8, R15 ;  /* 0x0000000f08087221 */ /* 0x000fe20000010000 */
[----:B------:R-:W-:Y:S02]  /*1200*/  HADD2.F32 R15, -RZ, R9.H0_H0 ;  /* 0x20000009ff0f7230 */ /* 0x000fe40000004100 */
[----:B------:R-:W-:Y:S02]  /*1210*/  HADD2.F32 R10, -RZ, R10.H0_H0 ;  /* 0x2000000aff0a7230 */ /* 0x000fe40000004100 */
[----:B------:R-:W-:Y:S01]  /*1220*/  FADD.FTZ R8, R8, R11 ;  /* 0x0000000b08087221 */ /* 0x000fe20000010000 */
[----:B------:R-:W-:Y:S02]  /*1230*/  HADD2.F32 R19, -RZ, R22.H0_H0 ;  /* 0x20000016ff137230 */ /* 0x000fe40000004100 */
[----:B------:R-:W-:Y:S01]  /*1240*/  FADD.FTZ R15, R15, R24 ;  /* 0x000000180f0f7221 */ /* 0x000fe20000010000 */
[----:B------:R-:W-:-:S02]  /*1250*/  HADD2.F32 R21, -RZ, R26.H0_H0 ;  /* 0x2000001aff157230 */ /* 0x000fc40000004100 */
[----:B------:R-:W-:Y:S01]  /*1260*/  FMUL.FTZ R9, R8, -1.4426950216293334961 ;  /* 0xbfb8aa3b08097820 */ /* 0x000fe20000410000 */
[----:B------:R-:W-:Y:S01]  /*1270*/  FADD.FTZ R14, R15, R14 ;  /* 0x0000000e0f0e7221 */ /* 0x000fe20000010000 */
[----:B------:R-:W-:Y:S01]  /*1280*/  HADD2.F32 R15, -RZ, R18.H0_H0 ;  /* 0x20000012ff0f7230 */ /* 0x000fe20000004100 */
[----:B0-----:R-:W-:-:S03]  /*1290*/  IABS R17, R12 ;  /* 0x0000000c00117213 */ /* 0x001fc60000000000 */
[----:B------:R-:W0:Y:S01]  /*12a0*/  MUFU.EX2 R9, R9 ;  /* 0x0000000900097308 */ /* 0x000e220000000800 */
[----:B------:R-:W-:Y:S01]  /*12b0*/  MOV R13, R17 ;  /* 0x00000011000d7202 */ /* 0x000fe20000000f00 */
[----:B------:R-:W-:Y:S02]  /*12c0*/  HADD2.F32 R17, -RZ, R16.H0_H0 ;  /* 0x20000010ff117230 */ /* 0x000fe40000004100 */
[----:B------:R-:W-:Y:S01]  /*12d0*/  FADD.FTZ R15, R10, R15 ;  /* 0x0000000f0a0f7221 */ /* 0x000fe20000010000 */
[----:B------:R-:W-:-:S03]  /*12e0*/  HADD2.F32 R16, -RZ, R25.H0_H0 ;  /* 0x20000019ff107230 */ /* 0x000fc60000004100 */
        /* <DEDUP_REMOVED lines=14> */
[----:B------:R-:W-:-:S03]  /*13d0*/  F2FP.F16.F32.PACK_AB R16, RZ, R16 ;  /* 0x00000010ff10723e */ /* 0x000fc600000000ff */
[----:B------:R-:W-:Y:S01]  /*13e0*/  IMAD R7, R7, R8, R6 ;  /* 0x0000000807077224 */ /* 0x000fe200078e0206 */
[----:B------:R-:W-:Y:S01]  /*13f0*/  HFMA2.MMA R8, -RZ, RZ, 0, 0 ;  /* 0x00000000ff087435 */ /* 0x000fe200000001ff */
[----:B------:R-:W1:Y:S01]  /*1400*/  MUFU.TANH R14, R14 ;  /* 0x0000000e000e7308 */ /* 0x000e620000002400 */
[----:B--2---:R-:W-:Y:S02]  /*1410*/  IMAD.MOV R18, RZ, RZ, -R9 ;  /* 0x000000ffff127224 */ /* 0x004fe400078e0a09 */
[----:B------:R-:W-:Y:S02]  /*1420*/  IABS R6, R7 ;  /* 0x0000000700067213 */ /* 0x000fe40000000000 */
[----:B------:R-:W-:-:S03]  /*1430*/  IMAD R19, R18, R13, RZ ;  /* 0x0000000d12137224 */ /* 0x000fc600078e02ff */
        /* <DEDUP_REMOVED lines=13> */
[----:B------:R-:W-:Y:S01]  /*1510*/  F2FP.F16.F32.PACK_AB R6, R6, R21 ;  /* 0x000000150606723e */ /* 0x000fe200000000ff */
        /* <DEDUP_REMOVED lines=88> */
[----:B------:R-:W-:Y:S01]  /*1aa0*/  F2FP.F16.F32.PACK_AB R14, R14, R21 ;  /* 0x000000150e0e723e */ /* 0x000fe200000000ff */
        /* <DEDUP_REMOVED lines=19> */
.L_x_364:
[----:B------:R-:W-:Y:S05]  /*1be0*/  EXIT ;  /* 0x000000000000794d */ /* 0x000fea0003800000 */
.L_x_368:
        /* <DEDUP_REMOVED lines=9> */
.L_x_1280:


//--------------------- .text._ZN2at6native38_GLOBAL__N__9a469cfd_6_RNN_cu_eca79a6d6kernel16gru_cell_forwardIN3c104HalfEfiLi1EEEvNS_4cuda6detail10TensorInfoIT_T1_EESB_SB_SB_SB_SB_SB_SA_SA_ --------------------------
	.section	.text._ZN2at6native38_GLOBAL__N__9a469cfd_6_RNN_cu_eca79a6d6kernel16gru_cell_forwardIN3c104HalfEfiLi1EEEvNS_4cuda6detail10TensorInfoIT_T1_EESB_SB_SB_SB_SB_SB_SA_SA_,"ax",@progbits
	.align	128
.text._ZN2at6native38_GLOBAL__N__9a469cfd_6_RNN_cu_eca79a6d6kernel16gru_cell_forwardIN3c104HalfEfiLi1EEEvNS_4cuda6detail10TensorInfoIT_T1_EESB_SB_SB_SB_SB_SB_SA_SA_:
        .type           _ZN2at6native38_GLOBAL__N__9a469cfd_6_RNN_cu_eca79a6d6kernel16gru_cell_forwardIN3c104HalfEfiLi1EEEvNS_4cuda6detail10TensorInfoIT_T1_EESB_SB_SB_SB_SB_SB_SA_SA_,@function
        .size           _ZN2at6native38_GLOBAL__N__9a469cfd_6_RNN_cu_eca79a6d6kernel16gru_cell_forwardIN3c104HalfEfiLi1EEEvNS_4cuda6detail10TensorInfoIT_T1_EESB_SB_SB_SB_SB_SB_SA_SA_,(.L_x_1281 - _ZN2at6native38_GLOBAL__N__9a469cfd_6_RNN_cu_eca79a6d6kernel16gru_cell_forwardIN3c104HalfEfiLi1EEEvNS_4cuda6detail10TensorInfoIT_T1_EESB_SB_SB_SB_SB_SB_SA_SA_)
        .other          _ZN2at6native38_GLOBAL__N__9a469cfd_6_RNN_cu_eca79a6d6kernel16gru_cell_forwardIN3c104HalfEfiLi1EEEvNS_4cuda6detail10TensorInfoIT_T1_EESB_SB_SB_SB_SB_SB_SA_SA_,@"STO_CUDA_ENTRY STV_DEFAULT"
_ZN2at6native38_GLOBAL__N__9a469cfd_6_RNN_cu_eca79a6d6kernel16gru_cell_forwardIN3c104HalfEfiLi1EEEvNS_4cuda6detail10TensorInfoIT_T1_EESB_SB_SB_SB_SB_SB_SA_SA_:
        /* <DEDUP_REMOVED lines=33> */
.L_x_372:
        /* <DEDUP_REMOVED lines=63> */
.L_x_370:
[----:B------:R-:W-:Y:S02]  /*0600*/  PRMT R20, RZ, 0x7610, R20 ;  /* 0x00007610ff147816 */ /* 0x000fe40000000014 */
[----:B------:R-:W-:Y:S02]  /*0610*/  PRMT R14, RZ, 0x7610, R14 ;  /* 0x00007610ff0e7816 */ /* 0x000fe4000000000e */
[----:B------:R-:W-:Y:S02]  /*0620*/  PRMT R18, RZ, 0x7610, R18 ;  /* 0x00007610ff127816 */ /* 0x000fe40000000012 */
[----:B------:R-:W-:Y:S02]  /*0630*/  PRMT R12, RZ, 0x7610, R12 ;  /* 0x00007610ff0c7816 */ /* 0x000fe4000000000c */
[----:B------:R-:W-:Y:S02]  /*0640*/  PRMT R16, RZ, 0x7610, R16 ;  /* 0x00007610ff107816 */ /* 0x000fe40000000010 */
[----:B------:R-:W-:-:S07]  /*0650*/  PRMT R22, RZ, 0x7610, R22 ;  /* 0x00007610ff167816 */ /* 0x000fce0000000016 */
.L_x_371:
[----:B-----5:R-:W-:Y:S02]  /*0660*/  HADD2.F32 R9, -RZ, R9.H0_H0 ;  /* 0x20000009ff097230 */ /* 0x020fe40000004100 */
[----:B------:R-:W-:Y:S02]  /*0670*/  HADD2.F32 R24, -RZ, R24.H0_H0 ;  /* 0x20000018ff187230 */ /* 0x000fe40000004100 */
[----:B------:R-:W-:Y:S02]  /*0680*/  HADD2.F32 R20, -RZ, R20.H0_H0 ;  /* 0x20000014ff147230 */ /* 0x000fe40000004100 */
[----:B------:R-:W-:Y:S02]  /*0690*/  HADD2.F32 R12, -RZ, R12.H0_H0 ;  /* 0x2000000cff0c7230 */ /* 0x000fe40000004100 */
[----:B------:R-:W-:Y:S01]  /*06a0*/  FADD.FTZ R9, R9, R24 ;  /* 0x0000001809097221 */ /* 0x000fe20000010000 */
[----:B------:R-:W-:Y:S02]  /*06b0*/  HADD2.F32 R10, -RZ, R10.H0_H0 ;  /* 0x2000000aff0a7230 */ /* 0x000fe40000004100 */
[----:B------:R-:W-:-:S02]  /*06c0*/  HADD2.F32 R25, -RZ, R25.H0_H0 ;  /* 0x20000019ff197230 */ /* 0x000fc40000004100 */
[----:B------:R-:W-:Y:S01]  /*06d0*/  FADD.FTZ R9, R9, R20 ;  /* 0x0000001409097221 */ /* 0x000fe20000010000 */
[----:B0-----:R-:W-:Y:S02]  /*06e0*/  HADD2.F32 R13, -RZ, R14.H0_H0 ;  /* 0x2000000eff0d7230 */ /* 0x001fe40000004100 */
[----:B------:R-:W-:Y:S02]  /*06f0*/  HADD2.F32 R17, -RZ, R16.H0_H0 ;  /* 0x20000010ff117230 */ /* 0x000fe40000004100 */
[----:B------:R-:W-:Y:S01]  /*0700*/  FADD.FTZ R9, R9, R12 ;  /* 0x0000000c09097221 */ /* 0x000fe20000010000 */
[----:B------:R-:W-:Y:S01]  /*0710*/  FADD.FTZ R10, R10, R25 ;  /* 0x000000190a0a7221 */ /* 0x000fe20000010000 */
[----:B------:R-:W-:Y:S02]  /*0720*/  HADD2.F32 R11, -RZ, R11.H0_H0 ;  /* 0x2000000bff0b7230 */ /* 0x000fe40000004100 */
[----:B------:R-:W-:Y:S01]  /*0730*/  FMUL.FTZ R9, R9, -1.4426950216293334961 ;  /* 0xbfb8aa3b09097820 */ /* 0x000fe20000410000 */
[----:B------:R-:W-:Y:S01]  /*0740*/  FADD.FTZ R10, R10, R13 ;  /* 0x0000000d0a0a7221 */ /* 0x000fe20000010000 */
[----:B------:R-:W-:Y:S01]  /*0750*/  HADD2.F32 R18, -RZ, R18.H0_H0 ;  /* 0x20000012ff127230 */ /* 0x000fe20000004100 */
[----:B------:R-:W0:Y:S01]  /*0760*/  LDC.64 R12, c[0x0][0x720] ;  /* 0x0001c800ff0c7b82 */ /* 0x000e220000000a00 */
[----:B------:R-:W-:-:S02]  /*0770*/  HADD2.F32 R16, -RZ, R26.H0_H0 ;  /* 0x2000001aff107230 */ /* 0x000fc40000004100 */
[----:B------:R-:W-:Y:S01]  /*0780*/  FADD.FTZ R10, R10, R17 ;  /* 0x000000110a0a7221 */ /* 0x000fe20000010000 */
[----:B------:R-:W1:Y:S01]  /*0790*/  MUFU.EX2 R9, R9 ;  /* 0x0000000900097308 */ /* 0x000e620000000800 */
[----:B------:R-:W-:Y:S01]  /*07a0*/  FADD.FTZ R11, R11, R18 ;  /* 0x000000120b0b7221 */ /* 0x000fe20000010000 */
[----:B------:R-:W-:Y:S02]  /*07b0*/  IMAD R7, R7, R5, R8 ;  /* 0x0000000507077224 */ /* 0x000fe400078e0208 */
[----:B------:R-:W-:Y:S02]  /*07c0*/  FMUL.FTZ R14, R10, -1.4426950216293334961 ;  /* 0xbfb8aa3b0a0e7820 */ /* 0x000fe40000410000 */
[----:B------:R-:W-:-:S04]  /*07d0*/  IMAD R7, R7, UR15, RZ ;  /* 0x0000000f07077c24 */ /* 0x000fc8000f8e02ff */
[----:B------:R-:W2:Y:S01]  /*07e0*/  MUFU.EX2 R14, R14 ;  /* 0x0000000e000e7308 */ /* 0x000ea20000000800 */
[----:B-1----:R-:W-:Y:S01]  /*07f0*/  FADD.FTZ R15, R9, 1 ;  /* 0x3f800000090f7421 */ /* 0x002fe20000010000 */
[----:B------:R-:W-:-:S06]  /*0800*/  HADD2.F32 R9, -RZ, R22.H0_H0 ;  /* 0x20000016ff097230 */ /* 0x000fcc0000004100 */
[----:B------:R-:W1:Y:S01]  /*0810*/  MUFU.RCP R15, R15 ;  /* 0x0000000f000f7308 */ /* 0x000e620000001000 */
[----:B------:R-:W-:Y:S01]  /*0820*/  FADD.FTZ R16, R16, R9 ;  /* 0x0000000910107221 */ /* 0x000fe20000010000 */
[----:B0-----:R-:W-:-:S04]  /*0830*/  IMAD.WIDE R8, R7, 0x2, R12 ;  /* 0x0000000207087825 */ /* 0x001fc800078e020c */
[----:B--2---:R-:W-:Y:S01]  /*0840*/  FADD.FTZ R18, R14, 1 ;  /* 0x3f8000000e127421 */ /* 0x004fe20000010000 */
[----:B------:R-:W-:Y:S02]  /*0850*/  HADD2.F32 R14, -RZ, R27.H0_H0 ;  /* 0x2000001bff0e7230 */ /* 0x000fe40000004100 */
[----:B------:R-:W-:-:S03]  /*0860*/  IMAD R7, R2, UR5, RZ ;  /* 0x0000000502077c24 */ /* 0x000fc6000f8e02ff */
[----:B------:R-:W-:Y:S01]  /*0870*/  MUFU.RCP R18, R18 ;  /* 0x0000001200127308 */ /* 0x000fe20000001000 */
[----:B------:R-:W-:-:S04]  /*0880*/  IMAD.WIDE R12, R6, 0x2, R8 ;  /* 0x00000002060c7825 */ /* 0x000fc800078e0208 */
[----:B-1----:R-:W-:Y:S01]  /*0890*/  FFMA.FTZ R17, R16, R15, R11 ;  /* 0x0000000f10117223 */ /* 0x002fe2000001000b */
[----:B------:R-:W-:Y:S01]  /*08a0*/  FADD.FTZ R15, R15, -RZ ;  /* 0x800000ff0f0f7221 */ /* 0x000fe20000010000 */
[----:B------:R-:W0:Y:S01]  /*08b0*/  LDC.64 R10, c[0x0][0x648] ;  /* 0x00019200ff0a7b82 */ /* 0x000e220000000a00 */
[----:B------:R-:W-:-:S03]  /*08c0*/  F2FP.F16.F32.PACK_AB R16, RZ, R16 ;  /* 0x00000010ff10723e */ /* 0x000fc600000000ff */
[----:B------:R-:W1:Y:S01]  /*08d0*/  MUFU.TANH R17, R17 ;  /* 0x0000001100117308 */ /* 0x000e620000002400 */
[----:B------:R-:W-:Y:S01]  /*08e0*/  PRMT R23, R16, 0x7610, R23 ;  /* 0x0000761010177816 */ /* 0x000fe20000000017 */
[----:B-1----:R-:W-:-:S04]  /*08f0*/  FADD.FTZ R14, -R17, R14 ;  /* 0x0000000e110e7221 */ /* 0x002fc80000010100 */
[----:B------:R-:W-:Y:S01]  /*0900*/  FFMA.FTZ R14, R14, R18, R17 ;  /* 0x000000120e0e7223 */ /* 0x000fe20000010011 */
[----:B------:R-:W-:-:S04]  /*0910*/  FADD.FTZ R18, R18, -RZ ;  /* 0x800000ff12127221 */ /* 0x000fc80000010000 */
[----:B------:R-:W-:Y:S01]  /*0920*/  F2FP.F16.F32.PACK_AB R20, R15, R14 ;  /* 0x0000000e0f14723e */ /* 0x000fe200000000ff */
[----:B0-----:R-:W-:Y:S01]  /*0930*/  IMAD.WIDE R14, R7, 0x2, R10 ;  /* 0x00000002070e7825 */ /* 0x001fe200078e020a */
[----:B------:R-:W-:Y:S01]  /*0940*/  F2FP.F16.F32.PACK_AB R17, R17, R18 ;  /* 0x000000121111723e */ /* 0x000fe200000000ff */
        /* <DEDUP_REMOVED lines=17> */
.L_x_369:
[----:B------:R-:W-:Y:S05]  /*0a60*/  EXIT ;  /* 0x000000000000794d */ /* 0x000fea0003800000 */
.L_x_373:
        /* <DEDUP_REMOVED lines=9> */
.L_x_1281:


//--------------------- .text._ZN2at6native38_GLOBAL__N__9a469cfd_6_RNN_cu_eca79a6d6kernel16gru_cell_forwardIfflLi2EEEvNS_4cuda6detail10TensorInfoIT_T1_EES9_S9_S9_S9_S9_S9_S8_S8_ --------------------------
	.section	.text._ZN2at6native38_GLOBAL__N__9a469cfd_6_RNN_cu_eca79a6d6kernel16gru_cell_forwardIfflLi2EEEvNS_4cuda6detail10TensorInfoIT_T1_EES9_S9_S9_S9_S9_S9_S8_S8_,"ax",@progbits
	.align	128
.text._ZN2at6native38_GLOBAL__N__9a469cfd_6_RNN_cu_eca79a6d6kernel16gru_cell_forwardIfflLi2EEEvNS_4cuda6detail10TensorInfoIT_T1_EES9_S9_S9_S9_S9_S9_S8_S8_:
        .type           _ZN2at6native38_GLOBAL__N__9a469cfd_6_RNN_cu_eca79a6d6kernel16gru_cell_forwardIfflLi2EEEvNS_4cuda6detail10TensorInfoIT_T1_EES9_S9_S9_S9_S9_S9_S8_S8_,@function
        .size           _ZN2at6native38_GLOBAL__N__9a469cfd_6_RNN_cu_eca79a6d6kernel16gru_cell_forwardIfflLi2EEEvNS_4cuda6detail10TensorInfoIT_T1_EES9_S9_S9_S9_S9_S9_S8_S8_,(.L_x_1282 - _ZN2at6native38_GLOBAL__N__9a469cfd_6_RNN_cu_eca79a6d6kernel16gru_cell_forwardIfflLi2EEEvNS_4cuda6detail10TensorInfoIT_T1_EES9_S9_S9_S9_S9_S9_S8_S8_)
        .other          _ZN2at6native38_GLOBAL__N__9a469cfd_6_RNN_cu_eca79a6d6kernel16gru_cell_forwardIfflLi2EEEvNS_4cuda6detail10TensorInfoIT_T1_EES9_S9_S9_S9_S9_S9_S8_S8_,@"STO_CUDA_ENTRY STV_DEFAULT"
_ZN2at6native38_GLOBAL__N__9a469cfd_6_RNN_cu_eca79a6d6kernel16gru_cell_forwardIfflLi2EEEvNS_4cuda6detail10TensorInfoIT_T1_EES9_S9_S9_S9_S9_S9_S8_S8_:
        /* <DEDUP_REMOVED lines=10> */
[----:B------:R-:W-:Y:S01]  /*00a0*/  HFMA2.MMA R4, -RZ, RZ, 0, 0 ;  /* 0x00000000ff047435 */ /* 0x000fe200000001ff */
        /* <DEDUP_REMOVED lines=32> */
.L_x_418:
[----:B------:R-:W-:Y:S01]  /*02b0*/  IMAD.U32 R3, RZ, RZ, UR59 ;  /* 0x0000003bff037e24 */ /* 0x000fe2000f8e00ff */
[----:B------:R-:W-:Y:S04]  /*02c0*/  BSSY B1, `(.L_x_375) ;  /* 0x0000030000017945 */ /* 0x000fe80003800000 */
        /* <DEDUP_REMOVED lines=9> */
[----:B------:R-:W-:Y:S05]  /*0360*/  CALL.REL.NOINC `($__internal_14_$__cuda_sm20_div_s64) ;  /* 0x00000038001c7944 */ /* 0x000fea0003c00000 */
        /* <DEDUP_REMOVED lines=14> */
.L_x_376:
        /* <DEDUP_REMOVED lines=23> */
.L_x_377:
[----:B------:R-:W-:Y:S05]  /*05c0*/  BSYNC B1 ;  /* 0x0000000000017941 */ /* 0x000fea0003800000 */
.L_x_375:
[-C--:B------:R-:W-:Y:S01]  /*05d0*/  IMAD R0, R9, R26.reuse, RZ ;  /* 0x0000001a09007224 */ /* 0x080fe200078e02ff */
[----:B------:R-:W-:Y:S01]  /*05e0*/  MOV R11, UR57 ;  /* 0x00000039000b7c02 */ /* 0x000fe20008000f00 */
[C---:B------:R-:W-:Y:S01]  /*05f0*/  IMAD.WIDE.U32 R26, R8.reuse, R26, RZ ;  /* 0x0000001a081a7225 */ /* 0x040fe200078e00ff */
[----:B------:R-:W-:Y:S03]  /*0600*/  BSSY B1, `(.L_x_378) ;  /* 0x0000035000017945 */ /* 0x000fe60003800000 */
[----:B------:R-:W-:Y:S02]  /*0610*/  IMAD R3, R8, R3, R0 ;  /* 0x0000000308037224 */ /* 0x000fe400078e0200 */
[----:B------:R-:W-:-:S04]  /*0620*/  IMAD.WIDE.U32 R12, R26, 0x3, R20 ;  /* 0x000000031a0c7825 */ /* 0x000fc800078e0014 */
[----:B------:R-:W-:-:S04]  /*0630*/  IMAD.IADD R28, R27, 0x1, R3 ;  /* 0x000000011b1c7824 */ /* 0x000fc800078e0203 */
        /* <DEDUP_REMOVED lines=27> */
.L_x_379:
        /* <DEDUP_REMOVED lines=22> */
.L_x_380:
[----:B------:R-:W-:Y:S05]  /*0950*/  BSYNC B1 ;  /* 0x0000000000017941 */ /* 0x000fea0003800000 */
.L_x_378:
        /* <DEDUP_REMOVED lines=23> */
[----:B-----5:R-:W-:Y:S05]  /*0ad0*/  CALL.REL.NOINC `($__internal_14_$__cuda_sm20_div_s64) ;  /* 0x0000003000407944 */ /* 0x020fea0003c00000 */
[----:B------:R-:W-:Y:S01]  /*0ae0*/  IADD3 R0, P0, RZ, -R9, RZ ;  /* 0x80000009ff007210 */ /* 0x000fe20007f1e0ff */
[----:B------:R-:W-:Y:S01]  /*0af0*/  IMAD.U32 R7, RZ, RZ, UR24 ;  /* 0x00000018ff077e24 */ /* 0x000fe2000f8e00ff */
[-C--:B------:R-:W-:Y:S01]  /*0b00*/  LOP3.LUT R9, R9, R8.reuse, RZ, 0x3c, !PT ;  /* 0x0000000809097212 */ /* 0x080fe200078e3cff */
[----:B------:R-:W-:Y:S01]  /*0b10*/  IMAD.U32 R11, RZ, RZ, UR25 ;  /* 0x00000019ff0b7e24 */ /* 0x000fe2000f8e00ff */
[-C--:B------:R-:W-:Y:S02]  /*0b20*/  IADD3.X R2, RZ, ~R8.reuse, RZ, P0, !PT ;  /* 0x80000008ff027210 */ /* 0x080fe400007fe4ff */
[----:B------:R-:W-:-:S03]  /*0b30*/  LOP3.LUT R8, R9, R8, RZ, 0x3c, !PT ;  /* 0x0000000809087212 */ /* 0x000fc600078e3cff */
[-C--:B------:R-:W-:Y:S01]  /*0b40*/  IMAD R6, R2, R7.reuse, RZ ;  /* 0x0000000702067224 */ /* 0x080fe200078e02ff */
[----:B------:R-:W-:Y:S01]  /*0b50*/  LOP3.LUT R9, R9, R8, RZ, 0x3c, !PT ;  /* 0x0000000809097212 */ /* 0x000fe200078e3cff */
[----:B------:R-:W-:-:S04]  /*0b60*/  IMAD.WIDE.U32 R2, R0, R7, R14 ;  /* 0x0000000700027225 */ /* 0x000fc800078e000e */
[----:B------:R-:W-:Y:S01]  /*0b70*/  IMAD R17, R0, R11, R6 ;  /* 0x0000000b00117224 */ /* 0x000fe200078e0206 */
[----:B------:R-:W-:-:S03]  /*0b80*/  MOV R0, R2 ;  /* 0x0000000200007202 */ /* 0x000fc60000000f00 */
[----:B------:R-:W-:Y:S01]  /*0b90*/  IMAD.IADD R2, R17, 0x1, R3 ;  /* 0x0000000111027824 */ /* 0x000fe200078e0203 */
[----:B------:R-:W-:Y:S06]  /*0ba0*/  BRA `(.L_x_383) ;  /* 0x0000000000547947 */ /* 0x000fec0003800000 */
.L_x_382:
        /* <DEDUP_REMOVED lines=21> */
.L_x_383:
[----:B------:R-:W-:Y:S05]  /*0d00*/  BSYNC B1 ;  /* 0x0000000000017941 */ /* 0x000fea0003800000 */
.L_x_381:
        /* <DEDUP_REMOVED lines=22> */
[----:B0-----:R-:W-:Y:S02]  /*0e70*/  MOV R0, R17 ;  /* 0x0000001100007202 */ /* 0x001fe40000000f00 */
[----:B------:R-:W-:-:S07]  /*0e80*/  MOV R6, 0xea0 ;  /* 0x00000ea000067802 */ /* 0x000fce0000000f00 */
[----:B-----5:R-:W-:Y:S05]  /*0e90*/  CALL.REL.NOINC `($__internal_14_$__cuda_sm20_div_s64) ;  /* 0x0000002c00507944 */ /* 0x020fea0003c00000 */
        /* <DEDUP_REMOVED lines=11> */
.L_x_385:
[----:B------:R-:W1:Y:S01]  /*0f50*/  I2F.U32.RP R6, R7 ;  /* 0x0000000700067306 */ /* 0x000e620000209000 */
[----:B------:R-:W-:-:S07]  /*0f60*/  ISETP.NE.U32.AND P2, PT, R7, RZ, PT ;  /* 0x000000ff0700720c */ /* 0x000fce0003f45070 */
[----:B-1----:R-:W1:Y:S02]  /*0f70*/  MUFU.RCP R6, R6 ;  /* 0x0000000600067308 */ /* 0x002e640000001000 */
[----:B-1----:R-:W-:-:S06]  /*0f80*/  IADD3 R2, R6, 0xffffffe, RZ ;  /* 0x0ffffffe06027810 */ /* 0x002fcc0007ffe0ff */
[----:B------:R1:W0:Y:S02]  /*0f90*/  F2I.FTZ.U32.TRUNC.NTZ R3, R2 ;  /* 0x0000000200037305 */ /* 0x000224000021f000 */
[----:B-1----:R-:W-:Y:S01]  /*0fa0*/  HFMA2.MMA R2, -RZ, RZ, 0, 0 ;  /* 0x00000000ff027435 */ /* 0x002fe200000001ff */
[----:B0-----:R-:W-:-:S04]  /*0fb0*/  IMAD.MOV R0, RZ, RZ, -R3 ;  /* 0x000000ffff007224 */ /* 0x001fc800078e0a03 */
        /* <DEDUP_REMOVED lines=15> */
.L_x_386:
[----:B------:R-:W-:Y:S05]  /*10b0*/  BSYNC B1 ;  /* 0x0000000000017941 */ /* 0x000fea0003800000 */
.L_x_384:
        /* <DEDUP_REMOVED lines=10> */
[----:B------:R-:W2:Y:S01]  /*1160*/  LDG.E R2, desc[UR12][R2.64] ;  /* 0x0000000c02027981 */ /* 0x000ea2000c1e1900 */
[----:B------:R-:W-:Y:S01]  /*1170*/  MOV R0, UR5 ;  /* 0x0000000500007c02 */ /* 0x000fe20008000f00 */
[----:B------:R-:W-:Y:S03]  /*1180*/  BSSY B1, `(.L_x_387) ;  /* 0x0000030000017945 */ /* 0x000fe60003800000 */
[----:B------:R-:W-:-:S04]  /*1190*/  LOP3.LUT R6, R22, R0, RZ, 0xfc, !PT ;  /* 0x0000000016067212 */ /* 0x000fc800078efcff */
[----:B------:R-:W-:Y:S01]  /*11a0*/  ISETP.NE.U32.AND P0, PT, R6, RZ, PT ;  /* 0x000000ff0600720c */ /* 0x000fe20003f05070 */
[----:B--2---:R0:W-:-:S12]  /*11b0*/  STL [R1], R2 ;  /* 0x0000000201007387 */ /* 0x0041d80000100800 */
[----:B------:R-:W-:Y:S05]  /*11c0*/  @!P0 BRA `(.L_x_388) ;  /* 0x0000000000508947 */ /* 0x000fea0003800000 */
[----:B------:R-:W-:Y:S01]  /*11d0*/  ULDC.64 UR10, c[0x0][0x3c0] ;  /* 0x0000f000000a7ab9 */ /* 0x000fe20000000a00 */
[----:B------:R-:W-:Y:S01]  /*11e0*/  IMAD.MOV.U32 R7, RZ, RZ, R12 ;  /* 0x000000ffff077224 */ /* 0x000fe200078e000c */
[----:B------:R-:W-:Y:S01]  /*11f0*/  MOV R3, UR10 ;  /* 0x0000000a00037c02 */ /* 0x000fe20008000f00 */
[----:B0-----:R-:W-:Y:S01]  /*1200*/  IMAD.U32 R2, RZ, RZ, UR11 ;  /* 0x0000000bff027e24 */ /* 0x001fe2000f8e00ff */
[----:B------:R-:W-:Y:S02]  /*1210*/  MOV R0, R22 ;  /* 0x0000001600007202 */ /* 0x000fe40000000f00 */
[----:B------:R-:W-:-:S07]  /*1220*/  MOV R6, 0x1240 ;  /* 0x0000124000067802 */ /* 0x000fce0000000f00 */
[----:B-----5:R-:W-:Y:S05]  /*1230*/  CALL.REL.NOINC `($__internal_14_$__cuda_sm20_div_s64) ;  /* 0x0000002800687944 */ /* 0x020fea0003c00000 */
[----:B------:R-:W-:Y:S01]  /*1240*/  IADD3 R7, P0, RZ, -R9, RZ ;  /* 0x80000009ff077210 */ /* 0x000fe20007f1e0ff */
[----:B------:R-:W-:Y:S01]  /*1250*/  IMAD.U32 R2, RZ, RZ, UR32 ;  /* 0x00000020ff027e24 */ /* 0x000fe2000f8e00ff */
[----:B------:R-:W-:Y:S01]  /*1260*/  MOV R13, R22 ;  /* 0x00000016000d7202 */ /* 0x000fe20000000f00 */
[----:B------:R-:W-:Y:S01]  /*1270*/  IMAD.U32 R0, RZ, RZ, UR33 ;  /* 0x00000021ff007e24 */ /* 0x000fe2000f8e00ff */
[-C--:B------:R-:W-:Y:S02]  /*1280*/  IADD3.X R3, RZ, ~R8.reuse, RZ, P0, !PT ;  /* 0x80000008ff037210 */ /* 0x080fe400007fe4ff */
        /* <DEDUP_REMOVED lines=8> */
.L_x_388:
[----:B0-----:R-:W-:-:S04]  /*1310*/  MOV R2, UR6 ;  /* 0x0000000600027c02 */ /* 0x001fc80008000f00 */
[----:B------:R-:W0:Y:S01]  /*1320*/  I2F.U32.RP R3, R2 ;  /* 0x0000000200037306 */ /* 0x000e220000209000 */
[----:B------:R-:W-:-:S07]  /*1330*/  ISETP.NE.U32.AND P2, PT, R2, RZ, PT ;  /* 0x000000ff0200720c */ /* 0x000fce0003f45070 */
[----:B0-----:R-:W0:Y:S02]  /*1340*/  MUFU.RCP R3, R3 ;  /* 0x0000000300037308 */ /* 0x001e240000001000 */
[----:B0-----:R-:W-:Y:S02]  /*1350*/  VIADD R6, R3, 0xffffffe ;  /* 0x0ffffffe03067836 */ /* 0x001fe40000000000 */
[----:B------:R-:W-:-:S04]  /*1360*/  IMAD.MOV.U32 R3, RZ, RZ, RZ ;  /* 0x000000ffff037224 */ /* 0x000fc800078e00ff */
        /* <DEDUP_REMOVED lines=17> */
.L_x_389:
[----:B------:R-:W-:Y:S05]  /*1480*/  BSYNC B1 ;  /* 0x0000000000017941 */ /* 0x000fea0003800000 */
.L_x_387:
        /* <DEDUP_REMOVED lines=11> */
[----:B------:R-:W-:Y:S01]  /*1540*/  LOP3.LUT R3, R15, R0, RZ, 0xfc, !PT ;  /* 0x000000000f037212 */ /* 0x000fe200078efcff */
        /* <DEDUP_REMOVED lines=22> */
.L_x_391:
[----:B------:R-:W0:Y:S01]  /*16b0*/  I2F.U32.RP R9, R2 ;  /* 0x0000000200097306 */ /* 0x000e220000209000 */
[----:B------:R-:W-:-:S07]  /*16c0*/  ISETP.NE.U32.AND P2, PT, R2, RZ, PT ;  /* 0x000000ff0200720c */ /* 0x000fce0003f45070 */
[----:B0-----:R-:W0:Y:S02]  /*16d0*/  MUFU.RCP R9, R9 ;  /* 0x0000000900097308 */ /* 0x001e240000001000 */
[----:B0-----:R-:W-:Y:S01]  /*16e0*/  VIADD R6, R9, 0xffffffe ;  /* 0x0ffffffe09067836 */ /* 0x001fe20000000000 */
[----:B------:R-:W-:-:S05]  /*16f0*/  HFMA2.MMA R9, -RZ, RZ, 0, 0 ;  /* 0x00000000ff097435 */ /* 0x000fca00000001ff */
        /* <DEDUP_REMOVED lines=17> */
.L_x_392:
[----:B------:R-:W-:Y:S05]  /*1810*/  BSYNC B1 ;  /* 0x0000000000017941 */ /* 0x000fea0003800000 */
.L_x_390:
        /* <DEDUP_REMOVED lines=35> */
.L_x_394:
        /* <DEDUP_REMOVED lines=22> */
.L_x_395:
[----:B------:R-:W-:Y:S05]  /*1bb0*/  BSYNC B1 ;  /* 0x0000000000017941 */ /* 0x000fea0003800000 */
.L_x_393:
[----:B------:R-:W-:Y:S01]  /*1bc0*/  IMAD R7, R0, UR34, RZ ;  /* 0x0000002200077c24 */ /* 0x000fe2000f8e02ff */
[----:B------:R-:W-:Y:S01]  /*1bd0*/  ULDC UR10, c[0x0][0x8a4] ;  /* 0x00022900000a7ab9 */ /* 0x000fe20000000800 */
        /* <DEDUP_REMOVED lines=9> */
[----:B------:R0:W5:Y:S01]  /*1c70*/  LDG.E R16, desc[UR12][R16.64] ;  /* 0x0000000c10107981 */ /* 0x000162000c1e1900 */
[----:B------:R-:W-:Y:S01]  /*1c80*/  LOP3.LUT R0, R4, UR10, RZ, 0xfc, !PT ;  /* 0x0000000a04007c12 */ /* 0x000fe2000f8efcff */
        /* <DEDUP_REMOVED lines=9> */
[----:B-----5:R-:W-:Y:S05]  /*1d20*/  CALL.REL.NOINC `($__internal_14_$__cuda_sm20_div_s64) ;  /* 0x0000001c00ac7944 */ /* 0x020fea0003c00000 */
        /* <DEDUP_REMOVED lines=13> */
.L_x_397:
[----:B------:R-:W0:Y:S01]  /*1e00*/  I2F.U32.RP R0, UR7 ;  /* 0x0000000700007d06 */ /* 0x000e220008209000 */
[----:B------:R-:W-:Y:S01]  /*1e10*/  ISETP.NE.U32.AND P2, PT, RZ, UR7, PT ;  /* 0x00000007ff007c0c */ /* 0x000fe2000bf45070 */
[----:B------:R-:W-:-:S06]  /*1e20*/  IMAD.MOV.U32 R9, RZ, RZ, RZ ;  /* 0x000000ffff097224 */ /* 0x000fcc00078e00ff */
[----:B0-----:R-:W0:Y:S02]  /*1e30*/  MUFU.RCP R0, R0 ;  /* 0x0000000000007308 */ /* 0x001e240000001000 */
        /* <DEDUP_REMOVED lines=17> */
.L_x_398:
[----:B------:R-:W-:Y:S05]  /*1f50*/  BSYNC B1 ;  /* 0x0000000000017941 */ /* 0x000fea0003800000 */
.L_x_396:
        /* <DEDUP_REMOVED lines=24> */
[----:B------:R-:W-:Y:S01]  /*20e0*/  MOV R3, R4 ;  /* 0x0000000400037202 */ /* 0x000fe20000000f00 */
[----:B------:R-:W-:Y:S01]  /*20f0*/  IMAD.MOV.U32 R6, RZ, RZ, R9 ;  /* 0x000000ffff067224 */ /* 0x000fe200078e0009 */
[----:B------:R-:W-:Y:S01]  /*2100*/  IADD3.X R0, RZ, ~R8, RZ, P0, !PT ;  /* 0x80000008ff007210 */ /* 0x000fe200007fe4ff */
[----:B------:R-:W-:-:S04]  /*2110*/  IMAD.WIDE.U32 R2, R7, UR50, R2 ;  /* 0x0000003207027c25 */ /* 0x000fc8000f8e0002 */
[----:B------:R-:W-:-:S04]  /*2120*/  IMAD R0, R0, UR50, RZ ;  /* 0x0000003200007c24 */ /* 0x000fc8000f8e02ff */
[----:B------:R-:W-:Y:S02]  /*2130*/  IMAD R7, R7, UR51, R0 ;  /* 0x0000003307077c24 */ /* 0x000fe4000f8e0200 */
[----:B------:R-:W-:-:S03]  /*2140*/  IMAD.MOV.U32 R0, RZ, RZ, R2 ;  /* 0x000000ffff007224 */ /* 0x000fc600078e0002 */
[----:B------:R-:W-:Y:S02]  /*2150*/  IADD3 R2, R3, R7, RZ ;  /* 0x0000000703027210 */ /* 0x000fe40007ffe0ff */
[----:B------:R-:W-:Y:S01]  /*2160*/  MOV R7, R8 ;  /* 0x0000000800077202 */ /* 0x000fe20000000f00 */
[----:B------:R-:W-:Y:S06]  /*2170*/  BRA `(.L_x_401) ;  /* 0x0000000000547947 */ /* 0x000fec0003800000 */
.L_x_400:
[----:B------:R-:W0:Y:S01]  /*2180*/  I2F.U32.RP R0, UR8 ;  /* 0x0000000800007d06 */ /* 0x000e220008209000 */
[----:B------:R-:W-:-:S07]  /*2190*/  ISETP.NE.U32.AND P2, PT, RZ, UR8, PT ;  /* 0x00000008ff007c0c */ /* 0x000fce000bf45070 */
[----:B0-----:R-:W0:Y:S02]  /*21a0*/  MUFU.RCP R0, R0 ;  /* 0x0000000000007308 */ /* 0x001e240000001000 */
[----:B0-----:R-:W-:-:S06]  /*21b0*/  VIADD R2, R0, 0xffffffe ;  /* 0x0ffffffe00027836 */ /* 0x001fcc0000000000 */
[----:B------:R0:W1:Y:S02]  /*21c0*/  F2I.FTZ.U32.TRUNC.NTZ R3, R2 ;  /* 0x0000000200037305 */ /* 0x000064000021f000 */
[----:B0-----:R-:W-:Y:S01]  /*21d0*/  IMAD.MOV.U32 R2, RZ, RZ, RZ ;  /* 0x000000ffff027224 */ /* 0x001fe200078e00ff */
[----:B-1----:R-:W-:-:S05]  /*21e0*/  IADD3 R7, RZ, -R3, RZ ;  /* 0x80000003ff077210 */ /* 0x002fca0007ffe0ff */
[----:B------:R-:W-:-:S04]  /*21f0*/  IMAD R7, R7, UR8, RZ ;  /* 0x0000000807077c24 */ /* 0x000fc8000f8e02ff */
[----:B------:R-:W-:-:S04]  /*2200*/  IMAD.HI.U32 R6, R3, R7, R2 ;  /* 0x0000000703067227 */ /* 0x000fc800078e0002 */
[----:B------:R-:W-:Y:S02]  /*2210*/  IMAD.MOV.U32 R7, RZ, RZ, RZ ;  /* 0x000000ffff077224 */ /* 0x000fe400078e00ff */
        /* <DEDUP_REMOVED lines=11> */
.L_x_401:
[----:B------:R-:W-:Y:S05]  /*22d0*/  BSYNC B1 ;  /* 0x0000000000017941 */ /* 0x000fea0003800000 */
.L_x_399:
[----:B------:R-:W-:Y:S01]  /*22e0*/  ULDC.64 UR10, c[0x0][0xb08] ;  /* 0x0002c200000a7ab9 */ /* 0x000fe20000000a00 */
[----:B------:R-:W-:Y:S01]  /*22f0*/  ULDC.64 UR52, c[0x0][0xa30] ;  /* 0x00028c0000347ab9 */ /* 0x000fe20000000a00 */
[----:B------:R-:W-:Y:S01]  /*2300*/  IMAD R9, R2, UR10, RZ ;  /* 0x0000000a02097c24 */ /* 0x000fe2000f8e02ff */
[----:B------:R-:W-:Y:S01]  /*2310*/  HFMA2.MMA R8, -RZ, RZ, 0, 0 ;  /* 0x00000000ff087435 */ /* 0x000fe200000001ff */
[----:B------:R-:W-:-:S04]  /*2320*/  IMAD.WIDE.U32 R2, R0, UR10, RZ ;  /* 0x0000000a00027c25 */ /* 0x000fc8000f8e00ff */
[----:B-----5:R-:W-:Y:S01]  /*2330*/  FADD.FTZ R13, R29, R13 ;  /* 0x0000000d1d0d7221 */ /* 0x020fe20000010000 */
[----:B------:R-:W-:Y:S01]  /*2340*/  MOV R17, RZ ;  /* 0x000000ff00117202 */ /* 0x000fe20000000f00 */
[----:B------:R-:W-:Y:S01]  /*2350*/  IMAD R9, R0, UR11, R9 ;  /* 0x0000000b00097c24 */ /* 0x000fe2000f8e0209 */
[----:B------:R-:W-:Y:S01]  /*2360*/  ULDC.64 UR10, c[0x0][0xb00] ;  /* 0x0002c000000a7ab9 */ /* 0x000fe20000000a00 */
[----:B------:R-:W-:Y:S01]  /*2370*/  HFMA2.MMA R0, -RZ, RZ, 0, 0 ;  /* 0x00000000ff007435 */ /* 0x000fe200000001ff */
[----:B------:R-:W-:Y:S02]  /*2380*/  IMAD R7, R7, UR10, RZ ;  /* 0x0000000a07077c24 */ /* 0x000fe4000f8e02ff */
[----:B------:R-:W-:Y:S01]  /*2390*/  IADD3 R3, R3, R9, RZ ;  /* 0x0000000903037210 */ /* 0x000fe20007ffe0ff */
[----:B------:R-:W-:Y:S02]  /*23a0*/  IMAD.MOV.U32 R14, RZ, RZ, RZ ;  /* 0x000000ffff0e7224 */ /* 0x000fe400078e00ff */
[----:B------:R-:W-:-:S02]  /*23b0*/  IMAD R9, R6, UR11, R7 ;  /* 0x0000000b06097c24 */ /* 0x000fc4000f8e0207 */
[----:B------:R-:W-:Y:S01]  /*23c0*/  IMAD.WIDE.U32 R6, R6, UR10, R2 ;  /* 0x0000000a06067c25 */ /* 0x000fe2000f8e0002 */
[----:B------:R-:W-:Y:S02]  /*23d0*/  ULDC.64 UR10, c[0x0][0x550] ;  /* 0x00015400000a7ab9 */ /* 0x000fe40000000a00 */
[----:B------:R-:W-:Y:S01]  /*23e0*/  ISETP.NE.U32.AND P0, PT, RZ, UR10, PT ;  /* 0x0000000aff007c0c */ /* 0x000fe2000bf05070 */
[----:B------:R-:W-:Y:S01]  /*23f0*/  IMAD.IADD R3, R7, 0x1, R9 ;  /* 0x0000000107037824 */ /* 0x000fe200078e0209 */
[C---:B------:R-:W-:Y:S01]  /*2400*/  LEA R2, P1, R6.reuse, UR52, 0x2 ;  /* 0x0000003406027c11 */ /* 0x040fe2000f8210ff */
[----:B------:R-:W-:Y:S01]  /*2410*/  IMAD.MOV.U32 R19, RZ, RZ, RZ ;  /* 0x000000ffff137224 */ /* 0x000fe200078e00ff */
[----:B------:R-:W-:Y:S02]  /*2420*/  ISETP.NE.AND.EX P0, PT, RZ, UR11, PT, P0 ;  /* 0x0000000bff007c0c */ /* 0x000fe4000bf05300 */
[----:B------:R-:W-:Y:S01]  /*2430*/  LEA.HI.X R3, R6, UR53, R3, 0x2, P1 ;  /* 0x0000003506037c11 */ /* 0x000fe200088f1403 */
[----:B------:R-:W-:-:S10]  /*2440*/  IMAD.MOV.U32 R6, RZ, RZ, RZ ;  /* 0x000000ffff067224 */ /* 0x000fd400078e00ff */
[----:B------:R-:W-:Y:S05]  /*2450*/  @!P0 BRA `(.L_x_402) ;  /* 0x0000000000a48947 */ /* 0x000fea0003800000 */
[----:B------:R-:W-:Y:S02]  /*2460*/  ULDC.64 UR54, c[0x0][0x620] ;  /* 0x0001880000367ab9 */ /* 0x000fe40000000a00 */
[----:B------:R-:W-:Y:S01]  /*2470*/  IMAD R9, R21, UR54, RZ ;  /* 0x0000003615097c24 */ /* 0x000fe2000f8e02ff */
[----:B------:R-:W-:Y:S02]  /*2480*/  UIMAD.WIDE.U32 UR52, UR54, UR14, URZ ;  /* 0x0000000e363472a5 */ /* 0x000fe4000f8e003f */
[----:B------:R-:W-:-:S04]  /*2490*/  IMAD.WIDE.U32 R6, R20, UR54, RZ ;  /* 0x0000003614067c25 */ /* 0x000fc8000f8e00ff */
[----:B------:R-:W-:Y:S01]  /*24a0*/  IMAD R9, R20, UR55, R9 ;  /* 0x0000003714097c24 */ /* 0x000fe2000f8e0209 */
[----:B------:R-:W-:Y:S01]  /*24b0*/  UIMAD UR55, UR55, UR14, URZ ;  /* 0x0000000e373772a4 */ /* 0x000fe2000f8e023f */
[----:B------:R-:W-:-:S03]  /*24c0*/  LEA R8, P0, R6, UR10, 0x2 ;  /* 0x0000000a06087c11 */ /* 0x000fc6000f8010ff */
[----:B------:R-:W-:Y:S01]  /*24d0*/  UIMAD UR10, UR15, UR54, UR55 ;  /* 0x000000360f0a72a4 */ /* 0x000fe2000f8e0237 */
[----:B------:R-:W-:Y:S02]  /*24e0*/  IADD3 R7, R7, R9, RZ ;  /* 0x0000000907077210 */ /* 0x000fe40007ffe0ff */
[----:B------:R-:W-:Y:S01]  /*24f0*/  ULDC.64 UR54, c[0x0][0x7c0] ;  /* 0x0001f00000367ab9 */ /* 0x000fe20000000a00 */
[----:B------:R-:W-:Y:S01]  /*2500*/  UIADD3 UR10, UR53, UR10, URZ ;  /* 0x0000000a350a7290 */ /* 0x000fe2000fffe03f */
[----:B------:R-:W-:Y:S01]  /*2510*/  IMAD R11, R21, UR54, RZ ;  /* 0x00000036150b7c24 */ /* 0x000fe2000f8e02ff */
[----:B------:R-:W-:Y:S01]  /*2520*/  UIMAD UR60, UR55, UR14, URZ ;  /* 0x0000000e373c72a4 */ /* 0x000fe2000f8e023f */
[----:B------:R-:W-:Y:S01]  /*2530*/  LEA.HI.X R9, R6, UR11, R7, 0x2, P0 ;  /* 0x0000000b06097c11 */ /* 0x000fe200080f1407 */
[C---:B------:R-:W-:Y:S01]  /*2540*/  IMAD.WIDE.U32 R6, R20.reuse, UR54, RZ ;  /* 0x0000003614067c25 */ /* 0x040fe2000f8e00ff */
[----:B------:R-:W-:Y:S02]  /*2550*/  USHF.L.U32 UR53, UR52, 0x2, URZ ;  /* 0x0000000234357899 */ /* 0x000fe4000800063f */
[----:B------:R-:W-:Y:S01]  /*2560*/  UIMAD UR60, UR15, UR54, UR60 ;  /* 0x000000360f3c72a4 */ /* 0x000fe2000f8e023c */
[----:B------:R-:W-:Y:S01]  /*2570*/  IMAD R11, R20, UR55, R11 ;  /* 0x00000037140b7c24 */ /* 0x000fe2000f8e020b */
[----:B------:R-:W-:Y:S01]  /*2580*/  USHF.L.U64.HI UR52, UR52, 0x2, UR10 ;  /* 0x0000000234347899 */ /* 0x000fe2000801020a */
[----:B------:R0:W5:Y:S01]  /*2590*/  LDG.E R0, desc[UR12][R8.64] ;  /* 0x0000000c08007981 */ /* 0x000162000c1e1900 */
[----:B------:R-:W-:Y:S01]  /*25a0*/  UIMAD.WIDE.U32 UR54, UR54, UR14, URZ ;  /* 0x0000000e363672a5 */ /* 0x000fe2000f8e003f */
[----:B------:R-:W-:Y:S01]  /*25b0*/  IMAD.IADD R7, R7, 0x1, R11 ;  /* 0x0000000107077824 */ /* 0x000fe200078e020b */
[----:B------:R-:W-:-:S02]  /*25c0*/  ULDC.64 UR10, c[0x0][0x6f0] ;  /* 0x0001bc00000a7ab9 */ /* 0x000fc40000000a00 */
[C---:B------:R-:W-:Y:S01]  /*25d0*/  LEA R10, P0, R6.reuse, UR10, 0x2 ;  /* 0x0000000a060a7c11 */ /* 0x040fe2000f8010ff */
[----:B------:R-:W-:Y:S02]  /*25e0*/  USHF.L.U32 UR10, UR54, 0x2, URZ ;  /* 0x00000002360a7899 */ /* 0x000fe4000800063f */
[----:B------:R-:W-:Y:S01]  /*25f0*/  UIADD3 UR60, UR55, UR60, URZ ;  /* 0x0000003c373c7290 */ /* 0x000fe2000fffe03f */
[----:B------:R-:W-:Y:S02]  /*2600*/  LEA.HI.X R11, R6, UR11, R7, 0x2, P0 ;  /* 0x0000000b060b7c11 */ /* 0x000fe400080f1407 */
[----:B------:R-:W-:Y:S01]  /*2610*/  IADD3 R6, P0, R8, UR53, RZ ;  /* 0x0000003508067c10 */ /* 0x000fe2000ff1e0ff */
[----:B------:R-:W-:Y:S01]  /*2620*/  USHF.L.U64.HI UR54, UR54, 0x2, UR60 ;  /* 0x0000000236367899 */ /* 0x000fe2000801023c */
[----:B0-----:R-:W-:Y:S01]  /*2630*/  IADD3 R8, P1, R10, UR10, RZ ;  /* 0x0000000a0a087c10 */ /* 0x001fe2000ff3e0ff */
[----:B------:R0:W5:Y:S01]  /*2640*/  LDG.E R14, desc[UR12][R10.64] ;  /* 0x0000000c0a0e7981 */ /* 0x000162000c1e1900 */
[----:B------:R-:W-:-:S02]  /*2650*/  IADD3.X R7, R9, UR52, RZ, P0, !PT ;  /* 0x0000003409077c10 */ /* 0x000fc400087fe4ff */
[----:B------:R-:W-:Y:S02]  /*2660*/  IADD3 R18, P2, R8, UR10, RZ ;  /* 0x0000000a08127c10 */ /* 0x000fe4000ff5e0ff */
[----:B------:R-:W-:Y:S02]  /*2670*/  IADD3.X R9, R11, UR54, RZ, P1, !PT ;  /* 0x000000360b097c10 */ /* 0x000fe40008ffe4ff */
[----:B0-----:R-:W-:-:S03]  /*2680*/  IADD3 R10, P0, R6, UR53, RZ ;  /* 0x00000035060a7c10 */ /* 0x001fc6000ff1e0ff */
[----:B------:R0:W5:Y:S01]  /*2690*/  LDG.E R8, desc[UR12][R8.64] ;  /* 0x0000000c08087981 */ /* 0x000162000c1e1900 */
[----:B------:R-:W-:Y:S02]  /*26a0*/  IADD3.X R19, R9, UR54, RZ, P2, !PT ;  /* 0x0000003609137c10 */ /* 0x000fe400097fe4ff */
[----:B------:R-:W-:Y:S01]  /*26b0*/  IADD3.X R11, R7, UR52, RZ, P0, !PT ;  /* 0x00000034070b7c10 */ /* 0x000fe200087fe4ff */
[----:B------:R0:W5:Y:S04]  /*26c0*/  LDG.E R6, desc[UR12][R6.64] ;  /* 0x0000000c06067981 */ /* 0x000168000c1e1900 */
[----:B------:R0:W5:Y:S04]  /*26d0*/  LDG.E R17, desc[UR12][R10.64] ;  /* 0x0000000c0a117981 */ /* 0x000168000c1e1900 */
[----:B------:R0:W5:Y:S02]  /*26e0*/  LDG.E R19, desc[UR12][R18.64] ;  /* 0x0000000c12137981 */ /* 0x000164000c1e1900 */
.L_x_402:
[----:B0-----:R-:W2:Y:S04]  /*26f0*/  LDL.LU R7, [R1+0x4] ;  /* 0x0000040001077983 */ /* 0x001ea80000300800 */
[----:B------:R-:W3:Y:S01]  /*2700*/  LDL.LU R10, [R1] ;  /* 0x00000000010a7983 */ /* 0x000ee20000300800 */
[----:B-----5:R-:W-:Y:S01]  /*2710*/  FADD.FTZ R13, R13, R0 ;  /* 0x000000000d0d7221 */ /* 0x020fe20000010000 */
[----:B------:R-:W-:Y:S01]  /*2720*/  FADD.FTZ R16, R16, R19 ;  /* 0x0000001310107221 */ /* 0x000fe20000010000 */
[----:B------:R-:W-:Y:S02]  /*2730*/  BSSY B1, `(.L_x_403) ;  /* 0x0000048000017945 */ /* 0x000fe40003800000 */
[----:B------:R-:W-:-:S04]  /*2740*/  FADD.FTZ R13, R13, R14 ;  /* 0x0000000e0d0d7221 */ /* 0x000fc80000010000 */
[----:B------:R-:W-:-:S06]  /*2750*/  FMUL.FTZ R13, R13, -1.4426950216293334961 ;  /* 0xbfb8aa3b0d0d7820 */ /* 0x000fcc0000410000 */
[----:B------:R-:W0:Y:S02]  /*2760*/  MUFU.EX2 R13, R13 ;  /* 0x0000000d000d7308 */ /* 0x000e240000000800 */
[----:B0-----:R-:W-:-:S06]  /*2770*/  FADD.FTZ R9, R13, 1 ;  /* 0x3f8000000d097421 */ /* 0x001fcc0000010000 */
[----:B------:R-:W0:Y:S01]  /*2780*/  MUFU.RCP R9, R9 ;  /* 0x0000000900097308 */ /* 0x000e220000001000 */
[----:B--2---:R-:W-:Y:S01]  /*2790*/  FADD.FTZ R7, R7, R12 ;  /* 0x0000000c07077221 */ /* 0x004fe20000010000 */
[----:B------:R-:W-:-:S04]  /*27a0*/  IMAD.WIDE.U32 R12, R26, 0x5, R20 ;  /* 0x000000051a0c7825 */ /* 0x000fc800078e0014 */
[----:B------:R-:W-:Y:S01]  /*27b0*/  FADD.FTZ R7, R7, R6 ;  /* 0x0000000607077221 */ /* 0x000fe20000010000 */
[----:B---3--:R-:W-:-:S03]  /*27c0*/  FADD.FTZ R17, R10, R17 ;  /* 0x000000110a117221 */ /* 0x008fc60000010000 */
[----:B------:R-:W-:Y:S01]  /*27d0*/  FADD.FTZ R7, R7, R8 ;  /* 0x0000000807077221 */ /* 0x000fe20000010000 */
[----:B0-----:R-:W-:Y:S01]  /*27e0*/  FFMA.FTZ R14, R16, R9, R17 ;  /* 0x00000009100e7223 */ /* 0x001fe20000010011 */
[----:B------:R-:W-:Y:S02]  /*27f0*/  IMAD R17, R28, 0x5, RZ ;  /* 0x000000051c117824 */ /* 0x000fe400078e02ff */
[----:B------:R-:W-:Y:S02]  /*2800*/  FMUL.FTZ R7, R7, -1.4426950216293334961 ;  /* 0xbfb8aa3b07077820 */ /* 0x000fe40000410000 */
[----:B------:R-:W-:Y:S01]  /*2810*/  IMAD.IADD R0, R13, 0x1, R17 ;  /* 0x000000010d007824 */ /* 0x000fe200078e0211 */
[----:B------:R-:W0:Y:S01]  /*2820*/  MUFU.TANH R14, R14 ;  /* 0x0000000e000e7308 */ /* 0x000e220000002400 */
[----:B------:R-:W-:-:S07]  /*2830*/  FADD.FTZ R17, R9, -RZ ;  /* 0x800000ff09117221 */ /* 0x000fce0000010000 */
[----:B------:R-:W1:Y:S01]  /*2840*/  MUFU.EX2 R7, R7 ;  /* 0x0000000700077308 */ /* 0x000e620000000800 */
[----:B0-----:R-:W-:Y:S01]  /*2850*/  FADD.FTZ R11, R15, -R14 ;  /* 0x8000000e0f0b7221 */ /* 0x001fe20000010000 */
[----:B-1----:R-:W-:Y:S01]  /*2860*/  FADD.FTZ R6, R7, 1 ;  /* 0x3f80000007067421 */ /* 0x002fe20000010000 */
[----:B------:R-:W-:-:S04]  /*2870*/  MOV R7, UR9 ;  /* 0x0000000900077c02 */ /* 0x000fc80008000f00 */
[----:B------:R-:W-:Y:S01]  /*2880*/  LOP3.LUT R8, R0, R7, RZ, 0xfc, !PT ;  /* 0x0000000700087212 */ /* 0x000fe200078efcff */
[----:B------:R-:W0:Y:S03]  /*2890*/  MUFU.RCP R6, R6 ;  /* 0x0000000600067308 */ /* 0x000e260000001000 */
[----:B------:R-:W-:Y:S01]  /*28a0*/  ISETP.NE.U32.AND P0, PT, R8, RZ, PT ;  /* 0x000000ff0800720c */ /* 0x000fe20003f05070 */
[----:B0-----:R-:W-:Y:S01]  /*28b0*/  FFMA.FTZ R11, R11, R6, R14 ;  /* 0x000000060b0b7223 */ /* 0x001fe2000001000e */
[----:B------:R-:W-:-:S04]  /*28c0*/  FADD.FTZ R20, R6, -RZ ;  /* 0x800000ff06147221 */ /* 0x000fc80000010000 */
[----:B------:R0:W-:Y:S07]  /*28d0*/  STG.E desc[UR12][R2.64], R11 ;  /* 0x0000000b02007986 */ /* 0x0001ee000c10190c */
[----:B------:R-:W-:Y:S05]  /*28e0*/  @!P0 BRA `(.L_x_404) ;  /* 0x0000000000548947 */ /* 0x000fea0003800000 */
[----:B------:R-:W-:Y:S01]  /*28f0*/  ULDC.64 UR10, c[0x0][0xbe0] ;  /* 0x0002f800000a7ab9 */ /* 0x000fe20000000a00 */
[----:B------:R-:W-:Y:S01]  /*2900*/  MOV R7, R12 ;  /* 0x0000000c00077202 */ /* 0x000fe20000000f00 */
[----:B0-----:R-:W-:Y:S01]  /*2910*/  IMAD.U32 R3, RZ, RZ, UR10 ;  /* 0x0000000aff037e24 */ /* 0x001fe2000f8e00ff */
[----:B------:R-:W-:Y:S02]  /*2920*/  MOV R2, UR11 ;  /* 0x0000000b00027c02 */ /* 0x000fe40008000f00 */
[----:B------:R-:W-:-:S07]  /*2930*/  MOV R6, 0x2950 ;  /* 0x0000295000067802 */ /* 0x000fce0000000f00 */
[----:B------:R-:W-:Y:S05]  /*2940*/  CALL.REL.NOINC `($__internal_14_$__cuda_sm20_div_s64) ;  /* 0x0000001000a47944 */ /* 0x000fea0003c00000 */
        /* <DEDUP_REMOVED lines=15> */
.L_x_404:
[----:B0-----:R-:W-:-:S04]  /*2a40*/  MOV R3, UR56 ;  /* 0x0000003800037c02 */ /* 0x001fc80008000f00 */
        /* <DEDUP_REMOVED lines=22> */
.L_x_405:
[----:B------:R-:W-:Y:S05]  /*2bb0*/  BSYNC B1 ;  /* 0x0000000000017941 */ /* 0x000fea0003800000 */
.L_x_403:
        /* <DEDUP_REMOVED lines=23> */
[----:B------:R-:W-:Y:S05]  /*2d30*/  CALL.REL.NOINC `($__internal_14_$__cuda_sm20_div_s64) ;  /* 0x0000000c00a87944 */ /* 0x000fea0003c00000 */
        /* <DEDUP_REMOVED lines=13> */
.L_x_407:
[----:B------:R-:W0:Y:S01]  /*2e10*/  I2F.U32.RP R2, R3 ;  /* 0x0000000300027306 */ /* 0x000e220000209000 */
[----:B------:R-:W-:Y:S01]  /*2e20*/  HFMA2.MMA R8, -RZ, RZ, 0, 0 ;  /* 0x00000000ff087435 */ /* 0x000fe200000001ff */
[----:B------:R-:W-:-:S06]  /*2e30*/  ISETP.NE.U32.AND P2, PT, R3, RZ, PT ;  /* 0x000000ff0300720c */ /* 0x000fcc0003f45070 */
[----:B0-----:R-:W0:Y:S02]  /*2e40*/  MUFU.RCP R2, R2 ;  /* 0x0000000200027308 */ /* 0x001e240000001000 */
[----:B0-----:R-:W-:Y:S02]  /*2e50*/  IADD3 R9, R2, 0xffffffe, RZ ;  /* 0x0ffffffe02097810 */ /* 0x001fe40007ffe0ff */
[----:B------:R-:W-:-:S04]  /*2e60*/  MOV R2, RZ ;  /* 0x000000ff00027202 */ /* 0x000fc80000000f00 */
[----:B------:R-:W0:Y:S02]  /*2e70*/  F2I.FTZ.U32.TRUNC.NTZ R9, R9 ;  /* 0x0000000900097305 */ /* 0x000e24000021f000 */
[----:B0-----:R-:W-:-:S04]  /*2e80*/  IMAD.MOV R0, RZ, RZ, -R9 ;  /* 0x000000ffff007224 */ /* 0x001fc800078e0a09 */
[----:B------:R-:W-:-:S04]  /*2e90*/  IMAD R11, R0, R3, RZ ;  /* 0x00000003000b7224 */ /* 0x000fc800078e02ff */
        /* <DEDUP_REMOVED lines=13> */
.L_x_408:
[----:B------:R-:W-:Y:S05]  /*2f70*/  BSYNC B1 ;  /* 0x0000000000017941 */ /* 0x000fea0003800000 */
.L_x_406:
        /* <DEDUP_REMOVED lines=23> */
[----:B------:R-:W-:Y:S05]  /*30f0*/  CALL.REL.NOINC `($__internal_14_$__cuda_sm20_div_s64) ;  /* 0x0000000800b87944 */ /* 0x000fea0003c00000 */
        /* <DEDUP_REMOVED lines=13> */
.L_x_410:
[----:B------:R-:W0:Y:S01]  /*31d0*/  I2F.U32.RP R2, R3 ;  /* 0x0000000300027306 */ /* 0x000e220000209000 */
[----:B------:R-:W-:Y:S01]  /*31e0*/  IMAD.MOV.U32 R8, RZ, RZ, RZ ;  /* 0x000000ffff087224 */ /* 0x000fe200078e00ff */
[----:B------:R-:W-:-:S06]  /*31f0*/  ISETP.NE.U32.AND P2, PT, R3, RZ, PT ;  /* 0x000000ff0300720c */ /* 0x000fcc0003f45070 */
[----:B0-----:R-:W0:Y:S02]  /*3200*/  MUFU.RCP R2, R2 ;  /* 0x0000000200027308 */ /* 0x001e240000001000 */
[----:B0-----:R-:W-:Y:S02]  /*3210*/  VIADD R9, R2, 0xffffffe ;  /* 0x0ffffffe02097836 */ /* 0x001fe40000000000 */
[----:B------:R-:W-:-:S04]  /*3220*/  IMAD.MOV.U32 R2, RZ, RZ, RZ ;  /* 0x000000ffff027224 */ /* 0x000fc800078e00ff */
[----:B------:R-:W0:Y:S02]  /*3230*/  F2I.FTZ.U32.TRUNC.NTZ R9, R9 ;  /* 0x0000000900097305 */ /* 0x000e24000021f000 */
[----:B0-----:R-:W-:-:S05]  /*3240*/  IADD3 R0, RZ, -R9, RZ ;  /* 0x80000009ff007210 */ /* 0x001fca0007ffe0ff */
        /* <DEDUP_REMOVED lines=14> */
.L_x_411:
[----:B------:R-:W-:Y:S05]  /*3330*/  BSYNC B1 ;  /* 0x0000000000017941 */ /* 0x000fea0003800000 */
.L_x_409:
        /* <DEDUP_REMOVED lines=37> */
.L_x_413:
        /* <DEDUP_REMOVED lines=22> */
.L_x_414:
[----:B------:R-:W-:Y:S05]  /*36f0*/  BSYNC B1 ;  /* 0x0000000000017941 */ /* 0x000fea0003800000 */
.L_x_412:
        /* <DEDUP_REMOVED lines=34> */
.L_x_416:
        /* <DEDUP_REMOVED lines=22> */
.L_x_417:
[----:B------:R-:W-:Y:S05]  /*3a80*/  BSYNC B1 ;  /* 0x0000000000017941 */ /* 0x000fea0003800000 */
.L_x_415:
        /* <DEDUP_REMOVED lines=14> */
[----:B------:R0:W-:Y:S01]  /*3b70*/  STG.E desc[UR12][R2.64], R16 ;  /* 0x0000001002007986 */ /* 0x0001e2000c10190c */
[----:B------:R-:W-:Y:S02]  /*3b80*/  IADD3.X R4, RZ, R4, RZ, P0, !PT ;  /* 0x00000004ff047210 */ /* 0x000fe400007fe4ff */
[----:B------:R-:W-:-:S04]  /*3b90*/  ISETP.GE.U32.AND P0, PT, R5, UR40, PT ;  /* 0x0000002805007c0c */ /* 0x000fc8000bf06070 */
[----:B------:R-:W-:-:S13]  /*3ba0*/  ISETP.GE.AND.EX P0, PT, R4, UR41, PT, P0 ;  /* 0x0000002904007c0c */ /* 0x000fda000bf06300 */
[----:B0-----:R-:W-:Y:S05]  /*3bb0*/  @!P0 BRA `(.L_x_418) ;  /* 0xffffffc400bc8947 */ /* 0x001fea000383ffff */
[----:B------:R-:W-:Y:S05]  /*3bc0*/  BSYNC B0 ;  /* 0x0000000000007941 */ /* 0x000fea0003800000 */
.L_x_374:
[----:B------:R-:W-:Y:S05]  /*3bd0*/  EXIT ;  /* 0x000000000000794d */ /* 0x000fea0003800000 */
        .weak           $__internal_14_$__cuda_sm20_div_s64
        .type           $__internal_14_$__cuda_sm20_div_s64,@function
        .size           $__internal_14_$__cuda_sm20_div_s64,(.L_x_1282 - $__internal_14_$__cuda_sm20_div_s64)
$__internal_14_$__cuda_sm20_div_s64:
        /* <DEDUP_REMOVED lines=78> */
[----:B------:R-:W-:Y:S01]  /*40c0*/  IMAD.MOV.U32 R7, RZ, RZ, 0x0 ;  /* 0x00000000ff077424 */ /* 0x000fe200078e00ff */
[----:B------:R-:W-:Y:S02]  /*40d0*/  SEL R9, R9, R10, !P1 ;  /* 0x0000000a09097207 */ /* 0x000fe40004800000 */
[----:B------:R-:W-:Y:S02]  /*40e0*/  SEL R8, R3, 0xffffffff, P0 ;  /* 0xffffffff03087807 */ /* 0x000fe40000000000 */
[----:B------:R-:W-:Y:S01]  /*40f0*/  SEL R9, R9, 0xffffffff, P0 ;  /* 0xffffffff09097807 */ /* 0x000fe20000000000 */
[----:B------:R-:W-:Y:S06]  /*4100*/  RET.REL.NODEC R6 `(_ZN2at6native38_GLOBAL__N__9a469cfd_6_RNN_cu_eca79a6d6kernel16gru_cell_forwardIfflLi2EEEvNS_4cuda6detail10TensorInfoIT_T1_EES9_S9_S9_S9_S9_S9_S8_S8_) ;  /* 0xffffffbc06bc7950 */ /* 0x000fec0003c3ffff */
.L_x_419:
        /* <DEDUP_REMOVED lines=15> */
.L_x_1282:


//--------------------- .text._ZN2at6native38_GLOBAL__N__9a469cfd_6_RNN_cu_eca79a6d6kernel16gru_cell_forwardIfflLi1EEEvNS_4cuda6detail10TensorInfoIT_T1_EES9_S9_S9_S9_S9_S9_S8_S8_ --------------------------
	.section	.text._ZN2at6native38_GLOBAL__N__9a469cfd_6_RNN_cu_eca79a6d6kernel16gru_cell_forwardIfflLi1EEEvNS_4cuda6detail10TensorInfoIT_T1_EES9_S9_S9_S9_S9_S9_S8_S8_,"ax",@progbits
	.align	128
.text._ZN2at6native38_GLOBAL__N__9a469cfd_6_RNN_cu_eca79a6d6kernel16gru_cell_forwardIfflLi1EEEvNS_4cuda6detail10TensorInfoIT_T1_EES9_S9_S9_S9_S9_S9_S8_S8_:
        .type           _ZN2at6native38_GLOBAL__N__9a469cfd_6_RNN_cu_eca79a6d6kernel16gru_cell_forwardIfflLi1EEEvNS_4cuda6detail10TensorInfoIT_T1_EES9_S9_S9_S9_S9_S9_S8_S8_,@function
        .size           _ZN2at6native38_GLOBAL__N__9a469cfd_6_RNN_cu_eca79a6d6kernel16gru_cell_forwardIfflLi1EEEvNS_4cuda6detail10TensorInfoIT_T1_EES9_S9_S9_S9_S9_S9_S8_S8_,(.L_x_1284 - _ZN2at6native38_GLOBAL__N__9a469cfd_6_RNN_cu_eca79a6d6kernel16gru_cell_forwardIfflLi1EEEvNS_4cuda6detail10TensorInfoIT_T1_EES9_S9_S9_S9_S9_S9_S8_S8_)
        .other          _ZN2at6native38_GLOBAL__N__9a469cfd_6_RNN_cu_eca79a6d6kernel16gru_cell_forwardIfflLi1EEEvNS_4cuda6detail10TensorInfoIT_T1_EES9_S9_S9_S9_S9_S9_S8_S8_,@"STO_CUDA_ENTRY STV_DEFAULT"
_ZN2at6native38_GLOBAL__N__9a469cfd_6_RNN_cu_eca79a6d6kernel16gru_cell_forwardIfflLi1EEEvNS_4cuda6detail10TensorInfoIT_T1_EES9_S9_S9_S9_S9_S9_S8_S8_:
        /* <DEDUP_REMOVED lines=11> */
[----:B------:R-:W-:Y:S01]  /*00b0*/  ISETP.NE.U32.AND P0, PT, RZ, UR8, PT ;  /* 0x00000008ff007c0c */ /* 0x000fe2000bf05070 */
[----:B------:R-:W-:Y:S01]  /*00c0*/  UIMAD.WIDE.U32 UR18, UR14, 0x3, URZ ;  /* 0x000000030e1278a5 */ /* 0x000fe2000f8e003f */
[----:B------:R-:W-:Y:S01]  /*00d0*/  HFMA2.MMA R3, -RZ, RZ, 0, 0 ;  /* 0x00000000ff037435 */ /* 0x000fe200000001ff */
[----:B------:R-:W-:Y:S01]  /*00e0*/  UIMAD UR8, UR15, 0x3, URZ ;  /* 0x000000030f0878a4 */ /* 0x000fe2000f8e023f */
[----:B------:R-:W-:Y:S01]  /*00f0*/  ISETP.NE.AND.EX P0, PT, RZ, UR9, PT, P0 ;  /* 0x00000009ff007c0c */ /* 0x000fe2000bf05300 */
[----:B------:R-:W-:Y:S01]  /*0100*/  ULDC UR5, c[0x0][0xc] ;  /* 0x0000030000057ab9 */ /* 0x000fe20000000800 */
[----:B------:R-:W-:Y:S01]  /*0110*/  ULDC.64 UR20, c[0x0][0x208] ;  /* 0x0000820000147ab9 */ /* 0x000fe20000000a00 */
[----:B------:R-:W-:Y:S02]  /*0120*/  UIMAD UR4, UR4, UR5, URZ ;  /* 0x00000005040472a4 */ /* 0x000fe4000f8e023f */
[----:B------:R-:W-:Y:S01]  /*0130*/  UIADD3 UR8, UR19, UR8, URZ ;  /* 0x0000000813087290 */ /* 0x000fe2000fffe03f */
[----:B------:R-:W-:-:S07]  /*0140*/  ULDC.64 UR22, c[0x0][0xd70] ;  /* 0x00035c0000167ab9 */ /* 0x000fce0000000a00 */
[----:B------:R-:W-:Y:S05]  /*0150*/  @!P0 BRA `(.L_x_420) ;  /* 0x0000000c00b08947 */ /* 0x000fea0003800000 */
[----:B------:R-:W-:Y:S01]  /*0160*/  ULDC.64 UR10, c[0x0][0x7c0] ;  /* 0x0001f000000a7ab9 */ /* 0x000fe20000000a00 */
[----:B------:R-:W-:Y:S01]  /*0170*/  ULDC.64 UR28, c[0x0][0x960] ;  /* 0x00025800001c7ab9 */ /* 0x000fe20000000a00 */
[----:B------:R-:W-:Y:S01]  /*0180*/  ULDC.64 UR42, c[0x0][0xb00] ;  /* 0x0002c000002a7ab9 */ /* 0x000fe20000000a00 */
[----:B------:R-:W-:Y:S01]  /*0190*/  ULDC.64 UR16, c[0x0][0xca0] ;  /* 0x0003280000107ab9 */ /* 0x000fe20000000a00 */
[----:B------:R-:W-:Y:S01]  /*01a0*/  UIMAD UR5, UR11, UR14, URZ ;  /* 0x0000000e0b0572a4 */ /* 0x000fe2000f8e023f */
[C---:B------:R-:W-:Y:S01]  /*01b0*/  IMAD R5, R3.reuse, UR28, RZ ;  /* 0x0000001c03057c24 */ /* 0x040fe2000f8e02ff */
[----:B------:R-:W-:Y:S01]  /*01c0*/  UIMAD.WIDE.U32 UR24, UR4, UR28, URZ ;  /* 0x0000001c041872a5 */ /* 0x000fe2000f8e003f */
[----:B------:R-:W-:Y:S01]  /*01d0*/  IMAD R11, R3, UR42, RZ ;  /* 0x0000002a030b7c24 */ /* 0x000fe2000f8e02ff */
[----:B------:R-:W-:Y:S01]  /*01e0*/  UIMAD UR12, UR17, UR14, URZ ;  /* 0x0000000e110c72a4 */ /* 0x000fe2000f8e023f */
[C---:B------:R-:W-:Y:S01]  /*01f0*/  IMAD.WIDE.U32 R6, R4.reuse, UR28, RZ ;  /* 0x0000001c04067c25 */ /* 0x040fe2000f8e00ff */
[----:B------:R-:W-:Y:S01]  /*0200*/  UIMAD UR9, UR15, UR10, UR5 ;  /* 0x0000000a0f0972a4 */ /* 0x000fe2000f8e0205 */
[----:B------:R-:W-:Y:S01]  /*0210*/  BSSY B0, `(.L_x_421) ;  /* 0x00000df000007945 */ /* 0x000fe20003800000 */
[----:B------:R-:W-:Y:S01]  /*0220*/  UIMAD.WIDE.U32 UR6, UR10, UR14, URZ ;  /* 0x0000000e0a0672a5 */ /* 0x000fe2000f8e003f */
[C---:B------:R-:W-:Y:S01]  /*0230*/  IMAD R5, R4.reuse, UR29, R5 ;  /* 0x0000001d04057c24 */ /* 0x040fe2000f8e0205 */
[----:B------:R-:W-:Y:S01]  /*0240*/  UIMAD UR5, UR4, UR29, UR25 ;  /* 0x0000001d040572a4 */ /* 0x000fe2000f8e0219 */
[----:B------:R-:W-:Y:S01]  /*0250*/  IMAD.WIDE.U32 R8, R4, UR42, RZ ;  /* 0x0000002a04087c25 */ /* 0x000fe2000f8e00ff */
[----:B------:R-:W-:-:S02]  /*0260*/  UIMAD.WIDE.U32 UR10, UR16, UR14, URZ ;  /* 0x0000000e100a72a5 */ /* 0x000fc4000f8e003f */
[----:B------:R-:W-:Y:S01]  /*0270*/  UIMAD UR13, UR15, UR16, UR12 ;  /* 0x000000100f0d72a4 */ /* 0x000fe2000f8e020c */
[----:B------:R-:W-:Y:S01]  /*0280*/  IMAD R11, R4, UR43, R11 ;  /* 0x0000002b040b7c24 */ /* 0x000fe2000f8e020b */
[----:B------:R-:W-:Y:S01]  /*0290*/  UIMAD.WIDE.U32 UR28, UR4, UR42, URZ ;  /* 0x0000002a041c72a5 */ /* 0x000fe2000f8e003f */
[----:B------:R-:W-:Y:S01]  /*02a0*/  IMAD.IADD R5, R7, 0x1, R5 ;  /* 0x0000000107057824 */ /* 0x000fe200078e0205 */
[----:B------:R-:W-:Y:S01]  /*02b0*/  ULDC.64 UR40, c[0x0][0x890] ;  /* 0x0002240000287ab9 */ /* 0x000fe20000000a00 */
[----:B------:R-:W-:Y:S01]  /*02c0*/  ULDC.64 UR38, c[0x0][0xa30] ;  /* 0x00028c0000267ab9 */ /* 0x000fe20000000a00 */
[----:B------:R-:W-:Y:S01]  /*02d0*/  LEA R0, P0, R6, UR40, 0x2 ;  /* 0x0000002806007c11 */ /* 0x000fe2000f8010ff */
[----:B------:R-:W-:Y:S01]  /*02e0*/  UIADD3 UR9, UR7, UR9, URZ ;  /* 0x0000000907097290 */ /* 0x000fe2000fffe03f */
[----:B------:R-:W-:Y:S01]  /*02f0*/  LEA R2, P1, R8, UR38, 0x2 ;  /* 0x0000002608027c11 */ /* 0x000fe2000f8210ff */
[----:B------:R-:W-:Y:S01]  /*0300*/  UIMAD UR12, UR4, UR43, UR29 ;  /* 0x0000002b040c72a4 */ /* 0x000fe2000f8e021d */
[----:B------:R-:W-:Y:S01]  /*0310*/  IADD3 R7, R9, R11, RZ ;  /* 0x0000000b09077210 */ /* 0x000fe20007ffe0ff */
[----:B------:R-:W-:Y:S01]  /*0320*/  UIADD3 UR7, UR11, UR13, URZ ;  /* 0x0000000d0b077290 */ /* 0x000fe2000fffe03f */
[----:B------:R-:W-:Y:S01]  /*0330*/  LEA.HI.X R5, R6, UR41, R5, 0x2, P0 ;  /* 0x0000002906057c11 */ /* 0x000fe200080f1405 */
[----:B------:R-:W-:Y:S01]  /*0340*/  USHF.L.U32 UR34, UR10, 0x2, URZ ;  /* 0x000000020a227899 */ /* 0x000fe2000800063f */
[----:B------:R-:W-:Y:S01]  /*0350*/  LEA.HI.X R7, R8, UR39, R7, 0x2, P1 ;  /* 0x0000002708077c11 */ /* 0x000fe200088f1407 */
[----:B------:R-:W-:Y:S01]  /*0360*/  ULDC UR36, c[0x0][0xd74] ;  /* 0x00035d0000247ab9 */ /* 0x000fe20000000800 */
[----:B------:R-:W-:Y:S01]  /*0370*/  ULDC UR37, c[0x0][0xd70] ;  /* 0x00035c0000257ab9 */ /* 0x000fe20000000800 */
[----:B------:R-:W-:Y:S01]  /*0380*/  ULDC.64 UR14, c[0x0][0xd70] ;  /* 0x00035c00000e7ab9 */ /* 0x000fe20000000a00 */
[----:B------:R-:W-:Y:S01]  /*0390*/  ULDC.64 UR16, c[0x0][0xca0] ;  /* 0x0003280000107ab9 */ /* 0x000fe20000000a00 */
[----:B------:R-:W-:Y:S01]  /*03a0*/  ULDC.64 UR26, c[0x0][0x2e0] ;  /* 0x0000b800001a7ab9 */ /* 0x000fe20000000a00 */
[----:B------:R-:W-:Y:S01]  /*03b0*/  ULDC.64 UR30, c[0x0][0x480] ;  /* 0x00012000001e7ab9 */ /* 0x000fe20000000a00 */
[----:B------:R-:W-:Y:S01]  /*03c0*/  ULDC.64 UR32, c[0x0][0x210] ;  /* 0x0000840000207ab9 */ /* 0x000fe20000000a00 */
[----:B------:R-:W-:-:S02]  /*03d0*/  USHF.L.U32 UR35, UR6, 0x2, URZ ;  /* 0x0000000206237899 */ /* 0x000fc4000800063f */
[----:B------:R-:W-:Y:S02]  /*03e0*/  USHF.L.U64.HI UR5, UR24, 0x2, UR5 ;  /* 0x0000000218057899 */ /* 0x000fe40008010205 */
        /* <DEDUP_REMOVED lines=10> */
.L_x_425:
[----:B------:R-:W-:Y:S01]  /*0490*/  IMAD.U32 R23, RZ, RZ, UR36 ;  /* 0x00000024ff177e24 */ /* 0x000fe2000f8e00ff */
[----:B------:R-:W-:Y:S04]  /*04a0*/  BSSY B1, `(.L_x_422) ;  /* 0x000002a000017945 */ /* 0x000fe80003800000 */
[----:B------:R-:W-:-:S04]  /*04b0*/  LOP3.LUT R6, R3, R23, RZ, 0xfc, !PT ;  /* 0x0000001703067212 */ /* 0x000fc800078efcff */
[----:B------:R-:W-:-:S13]  /*04c0*/  ISETP.NE.U32.AND P0, PT, R6, RZ, PT ;  /* 0x000000ff0600720c */ /* 0x000fda0003f05070 */
[----:B------:R-:W-:Y:S05]  /*04d0*/  @!P0 BRA `(.L_x_423) ;  /* 0x00000000003c8947 */ /* 0x000fea0003800000 */
[----:B------:R-:W-:-:S07]  /*04e0*/  MOV R14, 0x500 ;  /* 0x00000500000e7802 */ /* 0x000fce0000000f00 */
[----:B------:R-:W-:Y:S05]  /*04f0*/  CALL.REL.NOINC `($__internal_15_$__cuda_sm20_div_s64) ;  /* 0x00000028009c7944 */ /* 0x000fea0003c00000 */
[-C--:B------:R-:W-:Y:S01]  /*0500*/  IADD3 R11, P0, RZ, -R12.reuse, RZ ;  /* 0x8000000cff0b7210 */ /* 0x080fe20007f1e0ff */
[----:B------:R-:W-:Y:S01]  /*0510*/  IMAD.MOV.U32 R8, RZ, RZ, R4 ;  /* 0x000000ffff087224 */ /* 0x000fe200078e0004 */
[----:B------:R-:W-:Y:S02]  /*0520*/  MOV R25, UR14 ;  /* 0x0000000e00197c02 */ /* 0x000fe40008000f00 */
[----:B------:R-:W-:Y:S01]  /*0530*/  MOV R9, R3 ;  /* 0x0000000300097202 */ /* 0x000fe20000000f00 */
[----:B------:R-:W-:Y:S01]  /*0540*/  IMAD.X R6, RZ, RZ, ~R13, P0 ;  /* 0x000000ffff067224 */ /* 0x000fe200000e0e0d */
[----:B------:R-:W-:Y:S02]  /*0550*/  MOV R23, UR15 ;  /* 0x0000000f00177c02 */ /* 0x000fe40008000f00 */
[----:B------:R-:W-:Y:S01]  /*0560*/  MOV R10, R12 ;  /* 0x0000000c000a7202 */ /* 0x000fe20000000f00 */
[-C--:B------:R-:W-:Y:S02]  /*0570*/  IMAD R6, R6, R25.reuse, RZ ;  /* 0x0000001906067224 */ /* 0x080fe400078e02ff */
[----:B------:R-:W-:-:S04]  /*0580*/  IMAD.WIDE.U32 R8, R11, R25, R8 ;  /* 0x000000190b087225 */ /* 0x000fc800078e0008 */
[----:B------:R-:W-:-:S04]  /*0590*/  IMAD R11, R11, R23, R6 ;  /* 0x000000170b0b7224 */ /* 0x000fc800078e0206 */
[----:B------:R-:W-:Y:S02]  /*05a0*/  IMAD.IADD R9, R9, 0x1, R11 ;  /* 0x0000000109097824 */ /* 0x000fe400078e020b */
[----:B------:R-:W-:Y:S01]  /*05b0*/  IMAD.MOV.U32 R11, RZ, RZ, R13 ;  /* 0x000000ffff0b7224 */ /* 0x000fe200078e000d */
[----:B------:R-:W-:Y:S06]  /*05c0*/  BRA `(.L_x_424) ;  /* 0x00000000005c7947 */ /* 0x000fec0003800000 */
.L_x_423:
        /* <DEDUP_REMOVED lines=23> */
.L_x_424:
[----:B------:R-:W-:Y:S05]  /*0740*/  BSYNC B1 ;  /* 0x0000000000017941 */ /* 0x000fea0003800000 */
.L_x_422:
[C---:B------:R-:W-:Y:S02]  /*0750*/  IMAD R6, R25.reuse, UR27, RZ ;  /* 0x0000001b19067c24 */ /* 0x040fe4000f8e02ff */
[C---:B------:R-:W-:Y:S02]  /*0760*/  IMAD R12, R25.reuse, UR31, RZ ;  /* 0x0000001f190c7c24 */ /* 0x040fe4000f8e02ff */
[----:B------:R-:W-:-:S04]  /*0770*/  IMAD.WIDE.U32 R14, R25, UR26, RZ ;  /* 0x0000001a190e7c25 */ /* 0x000fc8000f8e00ff */
[C---:B------:R-:W-:Y:S02]  /*0780*/  IMAD R19, R23.reuse, UR26, R6 ;  /* 0x0000001a17137c24 */ /* 0x040fe4000f8e0206 */
[----:B------:R-:W-:Y:S02]  /*0790*/  IMAD R13, R10, UR8, RZ ;  /* 0x000000080a0d7c24 */ /* 0x000fe4000f8e02ff */
[----:B------:R-:W-:Y:S02]  /*07a0*/  IMAD R27, R23, UR30, R12 ;  /* 0x0000001e171b7c24 */ /* 0x000fe4000f8e020c */
[----:B------:R-:W-:Y:S01]  /*07b0*/  IMAD.IADD R19, R15, 0x1, R19 ;  /* 0x000000010f137824 */ /* 0x000fe200078e0213 */
[----:B------:R-:W-:Y:S01]  /*07c0*/  SHF.L.U32 R15, R14, 0x2, RZ ;  /* 0x000000020e0f7819 */ /* 0x000fe200000006ff */
[----:B------:R-:W-:Y:S02]  /*07d0*/  IMAD R21, R11, UR18, R13 ;  /* 0x000000120b157c24 */ /* 0x000fe4000f8e020d */
[----:B------:R-:W-:Y:S01]  /*07e0*/  IMAD.WIDE.U32 R12, R10, UR18, R8 ;  /* 0x000000120a0c7c25 */ /* 0x000fe2000f8e0008 */
[----:B------:R-:W-:-:S03]  /*07f0*/  SHF.L.U64.HI R19, R14, 0x2, R19 ;  /* 0x000000020e137819 */ /* 0x000fc60000010213 */
[----:B------:R-:W-:Y:S01]  /*0800*/  IMAD.WIDE.U32 R16, R25, UR30, RZ ;  /* 0x0000001e19107c25 */ /* 0x000fe2000f8e00ff */
[----:B------:R-:W-:-:S03]  /*0810*/  IADD3 R14, R13, R21, RZ ;  /* 0x000000150d0e7210 */ /* 0x000fc60007ffe0ff */
[----:B------:R-:W-:Y:S02]  /*0820*/  IMAD R18, R25, UR49, RZ ;  /* 0x0000003119127c24 */ /* 0x000fe4000f8e02ff */
[----:B------:R-:W-:Y:S02]  /*0830*/  IMAD R6, R11, R25, RZ ;  /* 0x000000190b067224 */ /* 0x000fe400078e02ff */
[----:B------:R-:W-:Y:S02]  /*0840*/  IMAD.IADD R17, R17, 0x1, R27 ;  /* 0x0000000111117824 */ /* 0x000fe400078e021b */
[----:B------:R-:W-:Y:S02]  /*0850*/  IMAD R29, R23, UR48, R18 ;  /* 0x00000030171d7c24 */ /* 0x000fe4000f8e0212 */
[----:B------:R-:W-:Y:S01]  /*0860*/  IMAD.WIDE.U32 R20, R25, UR48, RZ ;  /* 0x0000003019147c25 */ /* 0x000fe2000f8e00ff */
[----:B------:R-:W-:-:S03]  /*0870*/  SHF.L.U64.HI R17, R16, 0x2, R17 ;  /* 0x0000000210117819 */ /* 0x000fc60000010211 */
[----:B------:R-:W-:Y:S01]  /*0880*/  IMAD R27, R14, UR26, RZ ;  /* 0x0000001a0e1b7c24 */ /* 0x000fe2000f8e02ff */
[----:B------:R-:W-:Y:S01]  /*0890*/  IADD3 R21, R21, R29, RZ ;  /* 0x0000001d15157210 */ /* 0x000fe20007ffe0ff */
[C---:B------:R-:W-:Y:S02]  /*08a0*/  IMAD R23, R10.reuse, R23, R6 ;  /* 0x000000170a177224 */ /* 0x040fe400078e0206 */
[----:B------:R-:W-:Y:S01]  /*08b0*/  IMAD.WIDE.U32 R10, R10, R25, RZ ;  /* 0x000000190a0a7225 */ /* 0x000fe200078e00ff */
[----:B------:R-:W-:-:S03]  /*08c0*/  SHF.L.U64.HI R6, R20, 0x2, R21 ;  /* 0x0000000214067819 */ /* 0x000fc60000010215 */
[C---:B------:R-:W-:Y:S02]  /*08d0*/  IMAD R27, R12.reuse, UR27, R27 ;  /* 0x0000001b0c1b7c24 */ /* 0x040fe4000f8e021b */
[----:B------:R-:W-:-:S04]  /*08e0*/  IMAD.WIDE.U32 R24, R12, UR26, RZ ;  /* 0x0000001a0c187c25 */ /* 0x000fc8000f8e00ff */
[----:B------:R-:W-:Y:S01]  /*08f0*/  IMAD.SHL.U32 R22, R20, 0x4, RZ ;  /* 0x0000000414167824 */ /* 0x000fe200078e00ff */
[----:B------:R-:W-:Y:S01]  /*0900*/  IADD3 R21, R25, R27, RZ ;  /* 0x0000001b19157210 */ /* 0x000fe20007ffe0ff */
[----:B------:R-:W-:Y:S01]  /*0910*/  IMAD R25, R14, UR30, RZ ;  /* 0x0000001e0e197c24 */ /* 0x000fe2000f8e02ff */
[----:B------:R-:W-:Y:S01]  /*0920*/  LEA R20, P0, R24, UR32, 0x2 ;  /* 0x0000002018147c11 */ /* 0x000fe2000f8010ff */
[----:B------:R-:W-:Y:S02]  /*0930*/  IMAD.SHL.U32 R13, R16, 0x4, RZ ;  /* 0x00000004100d7824 */ /* 0x000fe400078e00ff */
[----:B------:R-:W-:Y:S01]  /*0940*/  IMAD R27, R12, UR31, R25 ;  /* 0x0000001f0c1b7c24 */ /* 0x000fe2000f8e0219 */
[----:B------:R-:W-:Y:S01]  /*0950*/  LEA.HI.X R21, R24, UR33, R21, 0x2, P0 ;  /* 0x0000002118157c11 */ /* 0x000fe200080f1415 */
[----:B------:R-:W-:-:S04]  /*0960*/  IMAD.WIDE.U32 R24, R12, UR30, RZ ;  /* 0x0000001e0c187c25 */ /* 0x000fc8000f8e00ff */
[----:B------:R-:W-:Y:S01]  /*0970*/  IMAD.IADD R25, R25, 0x1, R27 ;  /* 0x0000000119197824 */ /* 0x000fe200078e021b */
[----:B------:R-:W-:-:S04]  /*0980*/  LEA R26, P0, R24, UR38, 0x2 ;  /* 0x00000026181a7c11 */ /* 0x000fc8000f8010ff */
[----:B------:R-:W-:Y:S02]  /*0990*/  LEA.HI.X R27, R24, UR39, R25, 0x2, P0 ;  /* 0x00000027181b7c11 */ /* 0x000fe400080f1419 */
[----:B------:R0:W2:Y:S04]  /*09a0*/  LDG.E R25, desc[UR20][R20.64] ;  /* 0x0000001414197981 */ /* 0x0000a8000c1e1900 */
[----:B------:R-:W2:Y:S01]  /*09b0*/  LDG.E R24, desc[UR20][R26.64] ;  /* 0x000000141a187981 */ /* 0x000ea2000c1e1900 */
[----:B------:R-:W-:Y:S02]  /*09c0*/  IADD3 R12, P1, R13, R26, RZ ;  /* 0x0000001a0d0c7210 */ /* 0x000fe40007f3e0ff */
[----:B------:R-:W-:Y:S01]  /*09d0*/  IADD3 R14, P0, R15, R20, RZ ;  /* 0x000000140f0e7210 */ /* 0x000fe20007f1e0ff */
[----:B------:R-:W-:Y:S01]  /*09e0*/  IMAD R29, R9, UR48, RZ ;  /* 0x00000030091d7c24 */ /* 0x000fe2000f8e02ff */
[----:B------:R-:W-:-:S02]  /*09f0*/  IADD3 R16, P2, R12, R13, RZ ;  /* 0x0000000d0c107210 */ /* 0x000fc40007f5e0ff */
[----:B------:R-:W-:Y:S02]  /*0a00*/  IADD3.X R13, R17, R27, RZ, P1, !PT ;  /* 0x0000001b110d7210 */ /* 0x000fe40000ffe4ff */
[----:B------:R-:W-:Y:S01]  /*0a10*/  IADD3 R18, P1, R14, R15, RZ ;  /* 0x0000000f0e127210 */ /* 0x000fe20007f3e0ff */
[----:B------:R-:W-:Y:S02]  /*0a20*/  IMAD.X R15, R19, 0x1, R21, P0 ;  /* 0x00000001130f7824 */ /* 0x000fe400000e0615 */
[C---:B------:R-:W-:Y:S01]  /*0a30*/  IMAD R29, R8.reuse, UR49, R29 ;  /* 0x00000031081d7c24 */ /* 0x040fe2000f8e021d */
[----:B------:R1:W3:Y:S01]  /*0a40*/  LDG.E R12, desc[UR20][R12.64] ;  /* 0x000000140c0c7981 */ /* 0x0002e2000c1e1900 */
[----:B0-----:R-:W-:-:S05]  /*0a50*/  IMAD.WIDE.U32 R20, R8, UR48, RZ ;  /* 0x0000003008147c25 */ /* 0x001fca000f8e00ff */
[----:B------:R-:W-:Y:S02]  /*0a60*/  IADD3 R21, R21, R29, RZ ;  /* 0x0000001d15157210 */ /* 0x000fe40007ffe0ff */
[----:B------:R-:W-:Y:S01]  /*0a70*/  IADD3.X R17, R13, R17, RZ, P2, !PT ;  /* 0x000000110d117210 */ /* 0x000fe200017fe4ff */
[----:B-1----:R-:W-:Y:S02]  /*0a80*/  IMAD R13, R9, UR46, RZ ;  /* 0x0000002e090d7c24 */ /* 0x002fe4000f8e02ff */
[----:B------:R-:W-:Y:S02]  /*0a90*/  IMAD.X R19, R15, 0x1, R19, P1 ;  /* 0x000000010f137824 */ /* 0x000fe400008e0613 */
[----:B------:R-:W-:Y:S01]  /*0aa0*/  IMAD R13, R8, UR47, R13 ;  /* 0x0000002f080d7c24 */ /* 0x000fe2000f8e020d */
[----:B------:R-:W3:Y:S04]  /*0ab0*/  LDG.E R15, desc[UR20][R14.64] ;  /* 0x000000140e0f7981 */ /* 0x000ee8000c1e1900 */
[----:B------:R-:W4:Y:S01]  /*0ac0*/  LDG.E R19, desc[UR20][R18.64] ;  /* 0x0000001412137981 */ /* 0x000f22000c1e1900 */
[----:B--2---:R-:W-:Y:S01]  /*0ad0*/  FADD.FTZ R26, R24, R25 ;  /* 0x00000019181a7221 */ /* 0x004fe20000010000 */
[----:B------:R-:W-:-:S04]  /*0ae0*/  LEA R24, P0, R20, UR44, 0x2 ;  /* 0x0000002c14187c11 */ /* 0x000fc8000f8010ff */
[----:B------:R-:W-:Y:S02]  /*0af0*/  LEA.HI.X R25, R20, UR45, R21, 0x2, P0 ;  /* 0x0000002d14197c11 */ /* 0x000fe400080f1415 */
[----:B------:R-:W-:-:S03]  /*0b00*/  IADD3 R20, P0, R22, R24, RZ ;  /* 0x0000001816147210 */ /* 0x000fc60007f1e0ff */
[----:B------:R0:W2:Y:S01]  /*0b10*/  LDG.E R27, desc[UR20][R24.64] ;  /* 0x00000014181b7981 */ /* 0x0000a2000c1e1900 */
[----:B------:R-:W-:Y:S01]  /*0b20*/  IADD3 R28, P1, R20, R22, RZ ;  /* 0x00000016141c7210 */ /* 0x000fe20007f3e0ff */
[----:B------:R-:W-:-:S05]  /*0b30*/  IMAD.X R21, R6, 0x1, R25, P0 ;  /* 0x0000000106157824 */ /* 0x000fca00000e0619 */
[----:B------:R-:W-:Y:S02]  /*0b40*/  IADD3.X R29, R21, R6, RZ, P1, !PT ;  /* 0x00000006151d7210 */ /* 0x000fe40000ffe4ff */
[----:B------:R1:W5:Y:S01]  /*0b50*/  LDG.E R6, desc[UR20][R20.64] ;  /* 0x0000001414067981 */ /* 0x000362000c1e1900 */
[----:B0-----:R-:W-:-:S03]  /*0b60*/  IMAD.WIDE.U32 R24, R8, UR46, RZ ;  /* 0x0000002e08187c25 */ /* 0x001fc6000f8e00ff */
[----:B------:R-:W4:Y:S01]  /*0b70*/  LDG.E R28, desc[UR20][R28.64] ;  /* 0x000000141c1c7981 */ /* 0x000f22000c1e1900 */
[----:B------:R-:W-:Y:S01]  /*0b80*/  IMAD.IADD R13, R25, 0x1, R13 ;  /* 0x00000001190d7824 */ /* 0x000fe200078e020d */
[----:B-1----:R-:W-:-:S04]  /*0b90*/  LEA R20, P0, R24, UR50, 0x2 ;  /* 0x0000003218147c11 */ /* 0x002fc8000f8010ff */
[----:B------:R-:W-:-:S05]  /*0ba0*/  LEA.HI.X R21, R24, UR51, R13, 0x2, P0 ;  /* 0x0000003318157c11 */ /* 0x000fca00080f140d */
[----:B------:R-:W5:Y:S01]  /*0bb0*/  LDG.E R13, desc[UR20][R20.64] ;  /* 0x00000014140d7981 */ /* 0x000f62000c1e1900 */
[----:B------:R-:W-:-:S04]  /*0bc0*/  IADD3 R24, P0, R20, UR35, RZ ;  /* 0x0000002314187c10 */ /* 0x000fc8000ff1e0ff */
[----:B------:R-:W-:-:S05]  /*0bd0*/  IADD3.X R25, R21, UR9, RZ, P0, !PT ;  /* 0x0000000915197c10 */ /* 0x000fca00087fe4ff */
[----:B------:R0:W4:Y:S04]  /*0be0*/  LDG.E R14, desc[UR20][R24.64] ;  /* 0x00000014180e7981 */ /* 0x000128000c1e1900 */
[----:B------:R1:W4:Y:S01]  /*0bf0*/  LDG.E R21, desc[UR20][R16.64] ;  /* 0x0000001410157981 */ /* 0x000322000c1e1900 */
[----:B0-----:R-:W-:-:S04]  /*0c00*/  IADD3 R24, P0, R24, UR35, RZ ;  /* 0x0000002318187c10 */ /* 0x001fc8000ff1e0ff */
[----:B------:R-:W-:-:S05]  /*0c10*/  IADD3.X R25, R25, UR9, RZ, P0, !PT ;  /* 0x0000000919197c10 */ /* 0x000fca00087fe4ff */
[----:B------:R-:W4:Y:S01]  /*0c20*/  LDG.E R22, desc[UR20][R24.64] ;  /* 0x0000001418167981 */ /* 0x000f22000c1e1900 */
[----:B-1----:R-:W-:Y:S01]  /*0c30*/  MOV R16, R0 ;  /* 0x0000000000107202 */ /* 0x002fe20000000f00 */
[----:B------:R-:W-:-:S05]  /*0c40*/  IMAD.MOV.U32 R17, RZ, RZ, R5 ;  /* 0x000000ffff117224 */ /* 0x000fca00078e0005 */
[----:B------:R0:W4:Y:S01]  /*0c50*/  LDG.E R20, desc[UR20][R16.64] ;  /* 0x0000001410147981 */ /* 0x000122000c1e1900 */
[----:B---3--:R-:W-:Y:S01]  /*0c60*/  FADD.FTZ R15, R12, R15 ;  /* 0x0000000f0c0f7221 */ /* 0x008fe20000010000 */
[----:B------:R-:W-:Y:S01]  /*0c70*/  IADD3 R23, R11, R23, RZ ;  /* 0x000000170b177210 */ /* 0x000fe20007ffe0ff */
[----:B------:R-:W-:-:S04]  /*0c80*/  IMAD.WIDE.U32 R8, R10, 0x5, R8 ;  /* 0x000000050a087825 */ /* 0x000fc800078e0008 */
[----:B------:R-:W-:-:S04]  /*0c90*/  IMAD R23, R23, 0x5, RZ ;  /* 0x0000000517177824 */ /* 0x000fc800078e02ff */
[----:B------:R-:W-:-:S04]  /*0ca0*/  IMAD.IADD R9, R9, 0x1, R23 ;  /* 0x0000000109097824 */ /* 0x000fc800078e0217 */
[----:B------:R-:W-:-:S04]  /*0cb0*/  IMAD R9, R9, UR16, RZ ;  /* 0x0000001009097c24 */ /* 0x000fc8000f8e02ff */
[----:B------:R-:W-:Y:S01]  /*0cc0*/  IMAD R9, R8, UR17, R9 ;  /* 0x0000001108097c24 */ /* 0x000fe2000f8e0209 */
[----:B0-----:R-:W-:Y:S01]  /*0cd0*/  MOV R17, R7 ;  /* 0x0000000700117202 */ /* 0x001fe20000000f00 */
[----:B--2---:R-:W-:-:S04]  /*0ce0*/  FADD.FTZ R26, R26, R27 ;  /* 0x0000001b1a1a7221 */ /* 0x004fc80000010000 */
[----:B-----5:R-:W-:-:S04]  /*0cf0*/  FADD.FTZ R13, R26, R13 ;  /* 0x0000000d1a0d7221 */ /* 0x020fc80000010000 */
[----:B------:R-:W-:-:S06]  /*0d00*/  FMUL.FTZ R13, R13, -1.4426950216293334961 ;  /* 0xbfb8aa3b0d0d7820 */ /* 0x000fcc0000410000 */
[----:B------:R-:W0:Y:S01]  /*0d10*/  MUFU.EX2 R13, R13 ;  /* 0x0000000d000d7308 */ /* 0x000e220000000800 */
[----:B------:R-:W-:-:S04]  /*0d20*/  FADD.FTZ R15, R15, R6 ;  /* 0x000000060f0f7221 */ /* 0x000fc80000010000 */
[----:B----4-:R-:W-:-:S04]  /*0d30*/  FADD.FTZ R14, R15, R14 ;  /* 0x0000000e0f0e7221 */ /* 0x010fc80000010000 */
[----:B------:R-:W-:Y:S01]  /*0d40*/  FMUL.FTZ R14, R14, -1.4426950216293334961 ;  /* 0xbfb8aa3b0e0e7820 */ /* 0x000fe20000410000 */
[----:B0-----:R-:W-:-:S05]  /*0d50*/  FADD.FTZ R6, R13, 1 ;  /* 0x3f8000000d067421 */ /* 0x001fca0000010000 */
[----:B------:R-:W0:Y:S08]  /*0d60*/  MUFU.EX2 R14, R14 ;  /* 0x0000000e000e7308 */ /* 0x000e300000000800 */
[----:B------:R-:W1:Y:S01]  /*0d70*/  MUFU.RCP R6, R6 ;  /* 0x0000000600067308 */ /* 0x000e620000001000 */
[----:B------:R-:W-:Y:S01]  /*0d80*/  FADD.FTZ R28, R28, R19 ;  /* 0x000000131c1c7221 */ /* 0x000fe20000010000 */
[----:B------:R-:W-:Y:S01]  /*0d90*/  FADD.FTZ R21, R22, R21 ;  /* 0x0000001516157221 */ /* 0x000fe20000010000 */
[----:B------:R-:W-:-:S04]  /*0da0*/  IMAD.WIDE.U32 R12, R8, UR16, RZ ;  /* 0x00000010080c7c25 */ /* 0x000fc8000f8e00ff */
[----:B0-----:R-:W-:Y:S01]  /*0db0*/  FADD.FTZ R22, R14, 1 ;  /* 0x3f8000000e167421 */ /* 0x001fe20000010000 */
[----:B-1----:R-:W-:-:S05]  /*0dc0*/  FFMA.FTZ R23, R21, R6, R28 ;  /* 0x0000000615177223 */ /* 0x002fca000001001c */
[----:B------:R-:W-:Y:S01]  /*0dd0*/  MUFU.RCP R22, R22 ;  /* 0x0000001600167308 */ /* 0x000fe20000001000 */
[----:B------:R-:W-:-:S07]  /*0de0*/  LEA R8, P0, R12, UR40, 0x2 ;  /* 0x000000280c087c11 */ /* 0x000fce000f8010ff */
[----:B------:R-:W0:Y:S01]  /*0df0*/  MUFU.TANH R23, R23 ;  /* 0x0000001700177308 */ /* 0x000e220000002400 */
[----:B------:R-:W-:Y:S02]  /*0e00*/  IADD3 R9, R13, R9, RZ ;  /* 0x000000090d097210 */ /* 0x000fe40007ffe0ff */
[----:B------:R-:W-:Y:S02]  /*0e10*/  IADD3 R10, P1, R8, UR34, RZ ;  /* 0x00000022080a7c10 */ /* 0x000fe4000ff3e0ff */
[----:B------:R-:W-:Y:S02]  /*0e20*/  LEA.HI.X R9, R12, UR41, R9, 0x2, P0 ;  /* 0x000000290c097c11 */ /* 0x000fe400080f1409 */
[----:B------:R-:W-:Y:S02]  /*0e30*/  IADD3 R12, P0, R10, UR34, RZ ;  /* 0x000000220a0c7c10 */ /* 0x000fe4000ff1e0ff */
[----:B------:R-:W-:Y:S02]  /*0e40*/  IADD3.X R11, R9, UR10, RZ, P1, !PT ;  /* 0x0000000a090b7c10 */ /* 0x000fe40008ffe4ff */
[----:B------:R-:W-:-:S02]  /*0e50*/  IADD3 R14, P1, R12, UR34, RZ ;  /* 0x000000220c0e7c10 */ /* 0x000fc4000ff3e0ff */
[----:B------:R-:W-:Y:S01]  /*0e60*/  IADD3.X R13, R11, UR10, RZ, P0, !PT ;  /* 0x0000000a0b0d7c10 */ /* 0x000fe200087fe4ff */
[----:B0-----:R-:W-:Y:S01]  /*0e70*/  FADD.FTZ R16, -R23, R20 ;  /* 0x0000001417107221 */ /* 0x001fe20000010100 */
[----:B------:R-:W-:Y:S01]  /*0e80*/  IADD3 R18, P0, R14, UR34, RZ ;  /* 0x000000220e127c10 */ /* 0x000fe2000ff1e0ff */
[----:B------:R-:W-:Y:S01]  /*0e90*/  FADD.FTZ R25, R6, -RZ ;  /* 0x800000ff06197221 */ /* 0x000fe20000010000 */
[----:B------:R-:W-:Y:S01]  /*0ea0*/  IADD3.X R15, R13, UR10, RZ, P1, !PT ;  /* 0x0000000a0d0f7c10 */ /* 0x000fe20008ffe4ff */
[----:B------:R-:W-:Y:S01]  /*0eb0*/  FFMA.FTZ R29, R16, R22, R23 ;  /* 0x00000016101d7223 */ /* 0x000fe20000010017 */
[----:B------:R-:W-:Y:S02]  /*0ec0*/  IMAD.MOV.U32 R16, RZ, RZ, R2 ;  /* 0x000000ffff107224 */ /* 0x000fe400078e0002 */
[----:B------:R-:W-:Y:S01]  /*0ed0*/  FADD.FTZ R27, R22, -RZ ;  /* 0x800000ff161b7221 */ /* 0x000fe20000010000 */
[----:B------:R-:W-:Y:S02]  /*0ee0*/  IADD3.X R19, R15, UR10, RZ, P0, !PT ;  /* 0x0000000a0f137c10 */ /* 0x000fe400087fe4ff */
[----:B------:R-:W-:Y:S01]  /*0ef0*/  IADD3 R4, P0, R4, UR4, RZ ;  /* 0x0000000404047c10 */ /* 0x000fe2000ff1e0ff */
        /* <DEDUP_REMOVED lines=8> */
[----:B------:R-:W-:Y:S01]  /*0f80*/  ISETP.GE.AND.EX P0, PT, R3, UR43, PT, P0 ;  /* 0x0000002b03007c0c */ /* 0x000fe2000bf06300 */
[----:B------:R-:W-:Y:S01]  /*0f90*/  IMAD.U32 R6, RZ, RZ, UR24 ;  /* 0x00000018ff067e24 */ /* 0x000fe2000f8e00ff */
[----:B------:R-:W-:-:S04]  /*0fa0*/  MOV R22, UR28 ;  /* 0x0000001c00167c02 */ /* 0x000fc80008000f00 */
[----:B------:R-:W-:Y:S02]  /*0fb0*/  LEA R0, P1, R6, R0, 0x2 ;  /* 0x0000000006007211 */ /* 0x000fe400078210ff */
[----:B------:R-:W-:Y:S02]  /*0fc0*/  LEA R2, P2, R22, R2, 0x2 ;  /* 0x0000000216027211 */ /* 0x000fe400078410ff */
[----:B------:R-:W-:Y:S02]  /*0fd0*/  IADD3.X R5, R5, UR5, RZ, P1, !PT ;  /* 0x0000000505057c10 */ /* 0x000fe40008ffe4ff */
[----:B------:R-:W-:Y:S01]  /*0fe0*/  IADD3.X R7, R7, UR12, RZ, P2, !PT ;  /* 0x0000000c07077c10 */ /* 0x000fe200097fe4ff */
[----:B0-----:R-:W-:Y:S08]  /*0ff0*/  @!P0 BRA `(.L_x_425) ;  /* 0xfffffff400248947 */ /* 0x001ff0000383ffff */
[----:B------:R-:W-:Y:S05]  /*1000*/  BSYNC B0 ;  /* 0x0000000000007941 */ /* 0x000fea0003800000 */
.L_x_421:
[----:B------:R-:W-:Y:S05]  /*1010*/  EXIT ;  /* 0x000000000000794d */ /* 0x000fea0003800000 */
.L_x_420:
[----:B------:R-:W-:Y:S01]  /*1020*/  LOP3.LUT R0, RZ, R4, RZ, 0x33, !PT ;  /* 0x00000004ff007212 */ /* 0x000fe200078e33ff */
[----:B------:R-:W-:Y:S01]  /*1030*/  BSSY B0, `(.L_x_426) ;  /* 0x000001b000007945 */ /* 0x000fe20003800000 */
[----:B------:R-:W-:Y:S02]  /*1040*/  LOP3.LUT R2, RZ, R3, RZ, 0x33, !PT ;  /* 0x00000003ff027212 */ /* 0x000fe400078e33ff */
[----:B------:R-:W-:-:S04]  /*1050*/  IADD3 R0, P0, R0, UR6, RZ ;  /* 0x0000000600007c10 */ /* 0x000fc8000ff1e0ff */
[----:B------:R-:W-:-:S04]  /*1060*/  IADD3.X R2, R2, UR7, RZ, P0, !PT ;  /* 0x0000000702027c10 */ /* 0x000fc800087fe4ff */
[----:B------:R-:W-:-:S13]  /*1070*/  ISETP.NE.U32.AND P0, PT, R2, RZ, PT ;  /* 0x000000ff0200720c */ /* 0x000fda0003f05070 */
[----:B------:R-:W-:Y:S05]  /*1080*/  @!P0 BRA `(.L_x_427) ;  /* 0x00000000000c8947 */ /* 0x000fea0003800000 */
[----:B------:R-:W-:-:S07]  /*1090*/  MOV R6, 0x10b0 ;  /* 0x000010b000067802 */ /* 0x000fce0000000f00 */
[----:B------:R-:W-:Y:S05]  /*10a0*/  CALL.REL.NOINC `($__internal_16_$__cuda_sm20_div_u64) ;  /* 0x0000002000fc7944 */ /* 0x000fea0003c00000 */
[----:B------:R-:W-:Y:S05]  /*10b0*/  BRA `(.L_x_428) ;  /* 0x0000000000487947 */ /* 0x000fea0003800000 */
.L_x_427:
        /* <DEDUP_REMOVED lines=18> */
.L_x_428:
[----:B------:R-:W-:Y:S05]  /*11e0*/  BSYNC B0 ;  /* 0x0000000000007941 */ /* 0x000fea0003800000 */
.L_x_426:
[----:B------:R-:W-:Y:S01]  /*11f0*/  ULDC.64 UR6, c[0x0][0xd70] ;  /* 0x00035c0000067ab9 */ /* 0x000fe20000000a00 */
[----:B------:R-:W-:Y:S01]  /*1200*/  LOP3.LUT R5, R5, 0x1, RZ, 0xc0, !PT ;  /* 0x0000000105057812 */ /* 0x000fe200078ec0ff */
[----:B------:R-:W-:Y:S01]  /*1210*/  IMAD.U32 R19, RZ, RZ, UR6 ;  /* 0x00000006ff137e24 */ /* 0x000fe2000f8e00ff */
[----:B------:R-:W-:Y:S01]  /*1220*/  MOV R20, UR7 ;  /* 0x0000000700147c02 */ /* 0x000fe20008000f00 */
[----:B------:R-:W-:Y:S01]  /*1230*/  BSSY B0, `(.L_x_429) ;  /* 0x00000a6000007945 */ /* 0x000fe20003800000 */
[----:B------:R-:W-:Y:S02]  /*1240*/  ISETP.NE.U32.AND P0, PT, R5, 0x1, PT ;  /* 0x000000010500780c */ /* 0x000fe40003f05070 */
[----:B------:R-:W-:Y:S02]  /*1250*/  R2UR UR10, R19 ;  /* 0x00000000130a72ca */ /* 0x000fe400000e0000 */
[----:B------:R-:W-:Y:S02]  /*1260*/  R2UR UR5, R20 ;  /* 0x00000000140572ca */ /* 0x000fe400000e0000 */
[----:B------:R-:W-:-:S09]  /*1270*/  ISETP.NE.U32.AND.EX P0, PT, RZ, RZ, PT, P0 ;  /* 0x000000ffff00720c */ /* 0x000fd20003f05100 */
[----:B------:R-:W-:Y:S02]  /*1280*/  UIMAD.WIDE.U32 UR10, UR10, 0x5, URZ ;  /* 0x000000050a0a78a5 */ /* 0x000fe4000f8e003f */
[----:B------:R-:W-:-:S04]  /*1290*/  UIMAD UR5, UR5, 0x5, URZ ;  /* 0x00000005050578a4 */ /* 0x000fc8000f8e023f */
[----:B------:R-:W-:Y:S01]  /*12a0*/  UIADD3 UR5, UR11, UR5, URZ ;  /* 0x000000050b057290 */ /* 0x000fe2000fffe03f */
[----:B------:R-:W-:Y:S11]  /*12b0*/  @!P0 BRA `(.L_x_430) ;  /* 0x0000000800748947 */ /* 0x000ff60003800000 */
[----:B------:R-:W-:-:S13]  /*12c0*/  ISETP.NE.U32.AND P0, PT, R20, RZ, PT ;  /* 0x000000ff1400720c */ /* 0x000fda0003f05070 */
[----:B------:R-:W-:Y:S05]  /*12d0*/  @!P0 BRA `(.L_x_431) ;  /* 0x0000000000408947 */ /* 0x000fea0003800000 */
[----:B------:R-:W-:-:S07]  /*12e0*/  MOV R14, 0x1300 ;  /* 0x00001300000e7802 */ /* 0x000fce0000000f00 */
[----:B------:R-:W-:Y:S05]  /*12f0*/  CALL.REL.NOINC `($__internal_15_$__cuda_sm20_div_s64) ;  /* 0x0000001c001c7944 */ /* 0x000fea0003c00000 */
[----:B------:R-:W-:Y:S01]  /*1300*/  IADD3 R9, P0, RZ, -R12, RZ ;  /* 0x8000000cff097210 */ /* 0x000fe20007f1e0ff */
[----:B------:R-:W-:Y:S01]  /*1310*/  ULDC.64 UR6, c[0x0][0xd70] ;  /* 0x00035c0000067ab9 */ /* 0x000fe20000000a00 */
[----:B------:R-:W-:Y:S01]  /*1320*/  MOV R5, R3 ;  /* 0x0000000300057202 */ /* 0x000fe20000000f00 */
[----:B------:R-:W-:Y:S01]  /*1330*/  IMAD.U32 R19, RZ, RZ, UR6 ;  /* 0x00000006ff137e24 */ /* 0x000fe2000f8e00ff */
[----:B------:R-:W-:Y:S02]  /*1340*/  IADD3.X R6, RZ, ~R13, RZ, P0, !PT ;  /* 0x8000000dff067210 */ /* 0x000fe400007fe4ff */
[----:B------:R-:W-:-:S03]  /*1350*/  MOV R20, UR7 ;  /* 0x0000000700147c02 */ /* 0x000fc60008000f00 */
[-C--:B------:R-:W-:Y:S02]  /*1360*/  IMAD R8, R6, R19.reuse, RZ ;  /* 0x0000001306087224 */ /* 0x080fe400078e02ff */
[----:B------:R-:W-:-:S04]  /*1370*/  IMAD.WIDE.U32 R6, R9, R19, R4 ;  /* 0x0000001309067225 */ /* 0x000fc800078e0004 */
[----:B------:R-:W-:Y:S02]  /*1380*/  IMAD R9, R9, R20, R8 ;  /* 0x0000001409097224 */ /* 0x000fe400078e0208 */
[----:B------:R-:W-:Y:S01]  /*1390*/  IMAD.MOV.U32 R8, RZ, RZ, R6 ;  /* 0x000000ffff087224 */ /* 0x000fe200078e0006 */
[----:B------:R-:W-:Y:S02]  /*13a0*/  MOV R6, R12 ;  /* 0x0000000c00067202 */ /* 0x000fe40000000f00 */
[----:B------:R-:W-:Y:S01]  /*13b0*/  IADD3 R9, R9, R7, RZ ;  /* 0x0000000709097210 */ /* 0x000fe20007ffe0ff */
[----:B------:R-:W-:Y:S01]  /*13c0*/  IMAD.MOV.U32 R7, RZ, RZ, R13 ;  /* 0x000000ffff077224 */ /* 0x000fe200078e000d */
[----:B------:R-:W-:Y:S06]  /*13d0*/  BRA `(.L_x_432) ;  /* 0x0000000000587947 */ /* 0x000fec0003800000 */
.L_x_431:
[----:B------:R-:W0:Y:S01]  /*13e0*/  I2F.U32.RP R5, R19 ;  /* 0x0000001300057306 */ /* 0x000e220000209000 */
[----:B------:R-:W-:-:S07]  /*13f0*/  ISETP.NE.U32.AND P2, PT, R19, RZ, PT ;  /* 0x000000ff1300720c */ /* 0x000fce0003f45070 */
[----:B0-----:R-:W0:Y:S02]  /*1400*/  MUFU.RCP R5, R5 ;  /* 0x0000000500057308 */ /* 0x001e240000001000 */
[----:B0-----:R-:W-:-:S06]  /*1410*/  IADD3 R7, R5, 0xffffffe, RZ ;  /* 0x0ffffffe05077810 */ /* 0x001fcc0007ffe0ff */
[----:B------:R-:W0:Y:S02]  /*1420*/  F2I.FTZ.U32.TRUNC.NTZ R7, R7 ;  /* 0x0000000700077305 */ /* 0x000e24000021f000 */
[----:B0-----:R-:W-:-:S05]  /*1430*/  IADD3 R6, RZ, -R7, RZ ;  /* 0x80000007ff067210 */ /* 0x001fca0007ffe0ff */
[----:B------:R-:W-:Y:S02]  /*1440*/  IMAD R9, R6, R19, RZ ;  /* 0x0000001306097224 */ /* 0x000fe400078e02ff */
[----:B------:R-:W-:-:S04]  /*1450*/  IMAD.MOV.U32 R6, RZ, RZ, RZ ;  /* 0x000000ffff067224 */ /* 0x000fc800078e00ff */
[----:B------:R-:W-:Y:S01]  /*1460*/  IMAD.HI.U32 R9, R7, R9, R6 ;  /* 0x0000000907097227 */ /* 0x000fe200078e0006 */
[----:B------:R-:W-:-:S05]  /*1470*/  HFMA2.MMA R7, -RZ, RZ, 0, 0 ;  /* 0x00000000ff077435 */ /* 0x000fca00000001ff */
[----:B------:R-:W-:-:S04]  /*1480*/  IMAD.HI.U32 R6, R9, R4, RZ ;  /* 0x0000000409067227 */ /* 0x000fc800078e00ff */
[----:B------:R-:W-:Y:S01]  /*1490*/  IMAD.MOV.U32 R9, RZ, RZ, RZ ;  /* 0x000000ffff097224 */ /* 0x000fe200078e00ff */
        /* <DEDUP_REMOVED lines=10> */
.L_x_432:
[C---:B------:R-:W-:Y:S01]  /*1540*/  IMAD R5, R6.reuse, UR8, RZ ;  /* 0x0000000806057c24 */ /* 0x040fe2000f8e02ff */
[----:B------:R-:W-:Y:S01]  /*1550*/  ULDC.64 UR6, c[0x0][0x2e0] ;  /* 0x0000b80000067ab9 */ /* 0x000fe20000000a00 */
[----:B------:R-:W-:Y:S01]  /*1560*/  IMAD.WIDE.U32 R10, R6, UR18, R8 ;  /* 0x00000012060a7c25 */ /* 0x000fe2000f8e0008 */
[----:B------:R-:W-:Y:S01]  /*1570*/  ULDC.64 UR14, c[0x0][0x480] ;  /* 0x00012000000e7ab9 */ /* 0x000fe20000000a00 */
[----:B------:R-:W-:Y:S01]  /*1580*/  ULDC.64 UR12, c[0x0][0x210] ;  /* 0x00008400000c7ab9 */ /* 0x000fe20000000a00 */
[----:B------:R-:W-:Y:S01]  /*1590*/  ULDC.64 UR16, c[0x0][0x3b0] ;  /* 0x0000ec0000107ab9 */ /* 0x000fe20000000a00 */
[----:B------:R-:W-:Y:S02]  /*15a0*/  IMAD R5, R7, UR18, R5 ;  /* 0x0000001207057c24 */ /* 0x000fe4000f8e0205 */
[----:B------:R-:W-:-:S03]  /*15b0*/  IMAD.WIDE.U32 R16, R10, UR6, RZ ;  /* 0x000000060a107c25 */ /* 0x000fc6000f8e00ff */
[----:B------:R-:W-:Y:S01]  /*15c0*/  IADD3 R5, R11, R5, RZ ;  /* 0x000000050b057210 */ /* 0x000fe20007ffe0ff */
[----:B------:R-:W-:Y:S01]  /*15d0*/  IMAD.WIDE.U32 R12, R10, UR14, RZ ;  /* 0x0000000e0a0c7c25 */ /* 0x000fe2000f8e00ff */
[----:B------:R-:W-:-:S03]  /*15e0*/  LEA R14, P0, R16, UR12, 0x2 ;  /* 0x0000000c100e7c11 */ /* 0x000fc6000f8010ff */
[C---:B------:R-:W-:Y:S02]  /*15f0*/  IMAD R11, R5.reuse, UR6, RZ ;  /* 0x00000006050b7c24 */ /* 0x040fe4000f8e02ff */
[----:B------:R-:W-:Y:S02]  /*1600*/  IMAD R5, R5, UR14, RZ ;  /* 0x0000000e05057c24 */ /* 0x000fe4000f8e02ff */
[C---:B------:R-:W-:Y:S02]  /*1610*/  IMAD R11, R10.reuse, UR7, R11 ;  /* 0x000000070a0b7c24 */ /* 0x040fe4000f8e020b */
[----:B------:R-:W-:Y:S01]  /*1620*/  IMAD R5, R10, UR15, R5 ;  /* 0x0000000f0a057c24 */ /* 0x000fe2000f8e0205 */
[----:B------:R-:W-:Y:S01]  /*1630*/  LEA R10, P1, R12, UR16, 0x2 ;  /* 0x000000100c0a7c11 */ /* 0x000fe2000f8210ff */
[----:B------:R-:W-:-:S03]  /*1640*/  IMAD.IADD R11, R17, 0x1, R11 ;  /* 0x00000001110b7824 */ /* 0x000fc600078e020b */
[----:B------:R-:W-:Y:S02]  /*1650*/  IADD3 R5, R13, R5, RZ ;  /* 0x000000050d057210 */ /* 0x000fe40007ffe0ff */
[----:B------:R-:W-:Y:S01]  /*1660*/  LEA.HI.X R15, R16, UR13, R11, 0x2, P0 ;  /* 0x0000000d100f7c11 */ /* 0x000fe200080f140b */
[C---:B------:R-:W-:Y:S01]  /*1670*/  IMAD R13, R19.reuse, UR7, RZ ;  /* 0x00000007130d7c24 */ /* 0x040fe2000f8e02ff */
[----:B------:R-:W-:Y:S01]  /*1680*/  LEA.HI.X R11, R12, UR17, R5, 0x2, P1 ;  /* 0x000000110c0b7c11 */ /* 0x000fe200088f1405 */
[C---:B------:R-:W-:Y:S01]  /*1690*/  IMAD R23, R19.reuse, UR15, RZ ;  /* 0x0000000f13177c24 */ /* 0x040fe2000f8e02ff */
[----:B------:R-:W-:Y:S01]  /*16a0*/  ULDC.64 UR12, c[0x0][0xca0] ;  /* 0x00032800000c7ab9 */ /* 0x000fe20000000a00 */
[----:B------:R0:W2:Y:S04]  /*16b0*/  LDG.E R5, desc[UR20][R14.64] ;  /* 0x000000140e057981 */ /* 0x0000a8000c1e1900 */
[----:B------:R1:W2:Y:S01]  /*16c0*/  LDG.E R18, desc[UR20][R10.64] ;  /* 0x000000140a127981 */ /* 0x0002a2000c1e1900 */
[----:B------:R-:W-:-:S04]  /*16d0*/  IMAD.WIDE.U32 R16, R19, UR6, RZ ;  /* 0x0000000613107c25 */ /* 0x000fc8000f8e00ff */
[----:B------:R-:W-:Y:S01]  /*16e0*/  IMAD R21, R20, UR6, R13 ;  /* 0x0000000614157c24 */ /* 0x000fe2000f8e020d */
[----:B------:R-:W-:Y:S01]  /*16f0*/  ULDC.64 UR6, c[0x0][0x960] ;  /* 0x0002580000067ab9 */ /* 0x000fe20000000a00 */
[----:B------:R-:W-:-:S03]  /*1700*/  IMAD.WIDE.U32 R12, R19, UR14, RZ ;  /* 0x0000000e130c7c25 */ /* 0x000fc6000f8e00ff */
[----:B------:R-:W-:Y:S01]  /*1710*/  IADD3 R17, R17, R21, RZ ;  /* 0x0000001511117210 */ /* 0x000fe20007ffe0ff */
[----:B------:R-:W-:Y:S02]  /*1720*/  IMAD R25, R20, UR14, R23 ;  /* 0x0000000e14197c24 */ /* 0x000fe4000f8e0217 */
[C---:B------:R-:W-:Y:S01]  /*1730*/  IMAD.SHL.U32 R23, R16.reuse, 0x4, RZ ;  /* 0x0000000410177824 */ /* 0x040fe200078e00ff */
[----:B------:R-:W-:Y:S02]  /*1740*/  SHF.L.U64.HI R17, R16, 0x2, R17 ;  /* 0x0000000210117819 */ /* 0x000fe40000010211 */
[----:B------:R-:W-:Y:S02]  /*1750*/  IADD3 R21, R13, R25, RZ ;  /* 0x000000190d157210 */ /* 0x000fe40007ffe0ff */
[----:B------:R-:W-:Y:S02]  /*1760*/  SHF.L.U32 R13, R12, 0x2, RZ ;  /* 0x000000020c0d7819 */ /* 0x000fe400000006ff */
[----:B0-----:R-:W-:-:S02]  /*1770*/  IADD3 R14, P0, R14, R23, RZ ;  /* 0x000000170e0e7210 */ /* 0x001fc40007f1e0ff */
[----:B------:R-:W-:Y:S02]  /*1780*/  SHF.L.U64.HI R21, R12, 0x2, R21 ;  /* 0x000000020c157819 */ /* 0x000fe40000010215 */
[----:B-1----:R-:W-:Y:S01]  /*1790*/  IADD3 R10, P1, R10, R13, RZ ;  /* 0x0000000d0a0a7210 */ /* 0x002fe20007f3e0ff */
[----:B------:R-:W-:-:S03]  /*17a0*/  IMAD.X R15, R15, 0x1, R17, P0 ;  /* 0x000000010f0f7824 */ /* 0x000fc600000e0611 */
[----:B------:R-:W-:Y:S02]  /*17b0*/  IADD3.X R11, R11, R21, RZ, P1, !PT ;  /* 0x000000150b0b7210 */ /* 0x000fe40000ffe4ff */
[----:B------:R-:W3:Y:S04]  /*17c0*/  LDG.E R22, desc[UR20][R14.64] ;  /* 0x000000140e167981 */ /* 0x000ee8000c1e1900 */
[----:B------:R0:W3:Y:S01]  /*17d0*/  LDG.E R25, desc[UR20][R10.64] ;  /* 0x000000140a197981 */ /* 0x0000e2000c1e1900 */
[----:B------:R-:W-:Y:S02]  /*17e0*/  IADD3 R12, P0, R14, R23, RZ ;  /* 0x000000170e0c7210 */ /* 0x000fe40007f1e0ff */
[----:B------:R-:W-:Y:S02]  /*17f0*/  IADD3 R16, P1, R10, R13, RZ ;  /* 0x0000000d0a107210 */ /* 0x000fe40007f3e0ff */
[----:B------:R-:W-:-:S03]  /*1800*/  IADD3.X R13, R15, R17, RZ, P0, !PT ;  /* 0x000000110f0d7210 */ /* 0x000fc600007fe4ff */
[----:B------:R-:W-:Y:S02]  /*1810*/  IMAD.X R17, R11, 0x1, R21, P1 ;  /* 0x000000010b117824 */ /* 0x000fe400008e0615 */
[----:B------:R-:W4:Y:S04]  /*1820*/  LDG.E R12, desc[UR20][R12.64] ;  /* 0x000000140c0c7981 */ /* 0x000f28000c1e1900 */
[----:B------:R1:W5:Y:S01]  /*1830*/  LDG.E R16, desc[UR20][R16.64] ;  /* 0x0000001410107981 */ /* 0x000362000c1e1900 */
[----:B------:R-:W-:Y:S02]  /*1840*/  IMAD R21, R3, UR6, RZ ;  /* 0x0000000603157c24 */ /* 0x000fe4000f8e02ff */
[----:B------:R-:W-:-:S04]  /*1850*/  IMAD.WIDE.U32 R26, R4, UR6, RZ ;  /* 0x00000006041a7c25 */ /* 0x000fc8000f8e00ff */
[----:B------:R-:W-:Y:S01]  /*1860*/  IMAD R21, R4, UR7, R21 ;  /* 0x0000000704157c24 */ /* 0x000fe2000f8e0215 */
[----:B------:R-:W-:Y:S02]  /*1870*/  ULDC.64 UR6, c[0x0][0x890] ;  /* 0x0002240000067ab9 */ /* 0x000fe40000000a00 */
[----:B0-----:R-:W-:Y:S02]  /*1880*/  LEA R10, P0, R26, UR6, 0x2 ;  /* 0x000000061a0a7c11 */ /* 0x001fe4000f8010ff */
[----:B------:R-:W-:-:S04]  /*1890*/  IADD3 R21, R27, R21, RZ ;  /* 0x000000151b157210 */ /* 0x000fc80007ffe0ff */
[----:B------:R-:W-:Y:S01]  /*18a0*/  LEA.HI.X R11, R26, UR7, R21, 0x2, P0 ;  /* 0x000000071a0b7c11 */ /* 0x000fe200080f1415 */
[----:B------:R-:W-:Y:S01]  /*18b0*/  IMAD.WIDE.U32 R8, R6, UR10, R8 ;  /* 0x0000000a06087c25 */ /* 0x000fe2000f8e0008 */
[----:B------:R-:W-:-:S03]  /*18c0*/  ULDC.64 UR6, c[0x0][0xb00] ;  /* 0x0002c00000067ab9 */ /* 0x000fc60000000a00 */
[----:B------:R0:W5:Y:S01]  /*18d0*/  LDG.E R10, desc[UR20][R10.64] ;  /* 0x000000140a0a7981 */ /* 0x000162000c1e1900 */
[----:B-1----:R-:W-:-:S04]  /*18e0*/  IMAD R17, R19, UR13, RZ ;  /* 0x0000000d13117c24 */ /* 0x002fc8000f8e02ff */
[----:B------:R-:W-:Y:S02]  /*18f0*/  IMAD R17, R20, UR12, R17 ;  /* 0x0000000c14117c24 */ /* 0x000fe4000f8e0211 */
[----:B0-----:R-:W-:-:S04]  /*1900*/  IMAD R11, R6, UR5, RZ ;  /* 0x00000005060b7c24 */ /* 0x001fc8000f8e02ff */
[----:B------:R-:W-:Y:S02]  /*1910*/  IMAD R15, R7, UR10, R11 ;  /* 0x0000000a070f7c24 */ /* 0x000fe4000f8e020b */
[----:B------:R-:W-:-:S03]  /*1920*/  IMAD.WIDE.U32 R6, R19, UR12, RZ ;  /* 0x0000000c13067c25 */ /* 0x000fc6000f8e00ff */
[----:B------:R-:W-:Y:S01]  /*1930*/  IADD3 R9, R9, R15, RZ ;  /* 0x0000000f09097210 */ /* 0x000fe20007ffe0ff */
[----:B------:R-:W-:Y:S01]  /*1940*/  IMAD.IADD R17, R7, 0x1, R17 ;  /* 0x0000000107117824 */ /* 0x000fe200078e0211 */
[----:B------:R-:W-:-:S03]  /*1950*/  SHF.L.U32 R19, R6, 0x2, RZ ;  /* 0x0000000206137819 */ /* 0x000fc600000006ff */
[----:B------:R-:W-:Y:S01]  /*1960*/  IMAD R9, R9, UR12, RZ ;  /* 0x0000000c09097c24 */ /* 0x000fe2000f8e02ff */
[----:B------:R-:W-:-:S03]  /*1970*/  SHF.L.U64.HI R23, R6, 0x2, R17 ;  /* 0x0000000206177819 */ /* 0x000fc60000010211 */
[----:B------:R-:W-:Y:S02]  /*1980*/  IMAD R7, R8, UR13, R9 ;  /* 0x0000000d08077c24 */ /* 0x000fe4000f8e0209 */
[----:B--2---:R-:W-:-:S04]  /*1990*/  FADD.FTZ R5, R18, R5 ;  /* 0x0000000512057221 */ /* 0x004fc80000010000 */
[----:B------:R-:W-:-:S04]  /*19a0*/  FADD.FTZ R5, RZ, R5 ;  /* 0x00000005ff057221 */ /* 0x000fc80000010000 */
[----:B------:R-:W-:-:S06]  /*19b0*/  FMUL.FTZ R14, R5, -1.4426950216293334961 ;  /* 0xbfb8aa3b050e7820 */ /* 0x000fcc0000410000 */
[----:B------:R-:W0:Y:S02]  /*19c0*/  MUFU.EX2 R14, R14 ;  /* 0x0000000e000e7308 */ /* 0x000e240000000800 */
[----:B0-----:R-:W-:Y:S01]  /*19d0*/  FADD.FTZ R5, R14, 1 ;  /* 0x3f8000000e057421 */ /* 0x001fe20000010000 */
[----:B------:R-:W-:Y:S01]  /*19e0*/  IMAD.WIDE.U32 R14, R8, UR12, RZ ;  /* 0x0000000c080e7c25 */ /* 0x000fe2000f8e00ff */
[----:B------:R-:W-:-:S03]  /*19f0*/  ULDC.64 UR12, c[0x0][0xbd0] ;  /* 0x0002f400000c7ab9 */ /* 0x000fc60000000a00 */
[----:B---3--:R-:W-:Y:S01]  /*1a00*/  FADD.FTZ R22, R25, R22 ;  /* 0x0000001619167221 */ /* 0x008fe20000010000 */
[----:B------:R-:W-:Y:S01]  /*1a10*/  IMAD R25, R3, UR6, RZ ;  /* 0x0000000603197c24 */ /* 0x000fe2000f8e02ff */
[----:B------:R-:W0:Y:S02]  /*1a20*/  MUFU.RCP R5, R5 ;  /* 0x0000000500057308 */ /* 0x000e240000001000 */
[----:B------:R-:W-:Y:S01]  /*1a30*/  FADD.FTZ R22, RZ, R22 ;  /* 0x00000016ff167221 */ /* 0x000fe20000010000 */
[----:B------:R-:W-:Y:S01]  /*1a40*/  LEA R6, P0, R14, UR12, 0x2 ;  /* 0x0000000c0e067c11 */ /* 0x000fe2000f8010ff */
[----:B------:R-:W-:Y:S01]  /*1a50*/  IMAD R25, R4, UR7, R25 ;  /* 0x0000000704197c24 */ /* 0x000fe2000f8e0219 */
[----:B------:R-:W-:Y:S01]  /*1a60*/  IADD3 R7, R15, R7, RZ ;  /* 0x000000070f077210 */ /* 0x000fe20007ffe0ff */
[----:B------:R-:W-:Y:S01]  /*1a70*/  FMUL.FTZ R13, R22, -1.4426950216293334961 ;  /* 0xbfb8aa3b160d7820 */ /* 0x000fe20000410000 */
[----:B----4-:R-:W-:Y:S02]  /*1a80*/  FADD.FTZ R12, RZ, R12 ;  /* 0x0000000cff0c7221 */ /* 0x010fe40000010000 */
[----:B------:R-:W-:-:S03]  /*1a90*/  LEA.HI.X R7, R14, UR13, R7, 0x2, P0 ;  /* 0x0000000d0e077c11 */ /* 0x000fc600080f1407 */
[----:B------:R-:W1:Y:S01]  /*1aa0*/  MUFU.EX2 R13, R13 ;  /* 0x0000000d000d7308 */ /* 0x000e620000000800 */
[----:B-----5:R-:W-:Y:S01]  /*1ab0*/  FADD.FTZ R11, RZ, R16 ;  /* 0x00000010ff0b7221 */ /* 0x020fe20000010000 */
[----:B------:R-:W-:Y:S01]  /*1ac0*/  IMAD.WIDE.U32 R16, R4, UR6, RZ ;  /* 0x0000000604107c25 */ /* 0x000fe2000f8e00ff */
[----:B------:R-:W-:-:S03]  /*1ad0*/  ULDC.64 UR6, c[0x0][0xa30] ;  /* 0x00028c0000067ab9 */ /* 0x000fc60000000a00 */
[----:B0-----:R-:W-:Y:S01]  /*1ae0*/  FFMA.FTZ R12, R11, R5, R12 ;  /* 0x000000050b0c7223 */ /* 0x001fe2000001000c */
[----:B------:R-:W-:Y:S01]  /*1af0*/  IMAD.IADD R25, R17, 0x1, R25 ;  /* 0x0000000111197824 */ /* 0x000fe200078e0219 */
[C---:B------:R-:W-:Y:S01]  /*1b00*/  LEA R8, P2, R16.reuse, UR6, 0x2 ;  /* 0x0000000610087c11 */ /* 0x040fe2000f8410ff */
[----:B------:R-:W-:Y:S01]  /*1b10*/  FADD.FTZ R5, R5, -RZ ;  /* 0x800000ff05057221 */ /* 0x000fe20000010000 */
[----:B------:R0:W2:Y:S02]  /*1b20*/  MUFU.TANH R21, R12 ;  /* 0x0000000c00157308 */ /* 0x0000a40000002400 */
[----:B------:R-:W-:Y:S01]  /*1b30*/  LEA.HI.X R9, R16, UR7, R25, 0x2, P2 ;  /* 0x0000000710097c11 */ /* 0x000fe200090f1419 */
[----:B-1----:R-:W-:Y:S01]  /*1b40*/  FADD.FTZ R20, R13, 1 ;  /* 0x3f8000000d147421 */ /* 0x002fe20000010000 */
[----:B0-----:R-:W-:-:S05]  /*1b50*/  IADD3 R12, P1, R6, R19, RZ ;  /* 0x00000013060c7210 */ /* 0x001fca0007f3e0ff */
[----:B------:R-:W0:Y:S01]  /*1b60*/  MUFU.RCP R20, R20 ;  /* 0x0000001400147308 */ /* 0x000e220000001000 */
[----:B------:R-:W-:Y:S02]  /*1b70*/  IADD3 R14, P0, R12, R19, RZ ;  /* 0x000000130c0e7210 */ /* 0x000fe40007f1e0ff */
[----:B------:R-:W-:Y:S01]  /*1b80*/  IADD3.X R13, R7, R23, RZ, P1, !PT ;  /* 0x00000017070d7210 */ /* 0x000fe20000ffe4ff */
[----:B--2---:R-:W-:Y:S01]  /*1b90*/  FADD.FTZ R18, -R21, R10 ;  /* 0x0000000a15127221 */ /* 0x004fe20000010100 */
[----:B------:R-:W-:Y:S02]  /*1ba0*/  IADD3 R16, P1, R14, R19, RZ ;  /* 0x000000130e107210 */ /* 0x000fe40007f3e0ff */
[----:B------:R-:W-:-:S05]  /*1bb0*/  IADD3.X R15, R13, R23, RZ, P0, !PT ;  /* 0x000000170d0f7210 */ /* 0x000fca00007fe4ff */
[----:B------:R-:W-:Y:S02]  /*1bc0*/  IMAD.X R17, R15, 0x1, R23, P1 ;  /* 0x000000010f117824 */ /* 0x000fe400008e0617 */
[----:B0-----:R-:W-:Y:S01]  /*1bd0*/  FFMA.FTZ R27, R18, R20, R21 ;  /* 0x00000014121b7223 */ /* 0x001fe20000010015 */
[----:B------:R-:W-:Y:S01]  /*1be0*/  IADD3 R18, P0, R16, R19, RZ ;  /* 0x0000001310127210 */ /* 0x000fe20007f1e0ff */
[----:B------:R-:W-:-:S03]  /*1bf0*/  FADD.FTZ R25, R20, -RZ ;  /* 0x800000ff14197221 */ /* 0x000fc60000010000 */
[----:B------:R0:W-:Y:S01]  /*1c00*/  STG.E desc[UR20][R8.64], R27 ;  /* 0x0000001b08007986 */ /* 0x0001e2000c101914 */
[----:B------:R-:W-:Y:S02]  /*1c10*/  IADD3.X R19, R17, R23, RZ, P0, !PT ;  /* 0x0000001711137210 */ /* 0x000fe400007fe4ff */
[----:B------:R-:W-:Y:S01]  /*1c20*/  IADD3 R4, P0, R4, UR4, RZ ;  /* 0x0000000404047c10 */ /* 0x000fe2000ff1e0ff */
[----:B------:R0:W-:Y:S03]  /*1c30*/  STG.E desc[UR20][R6.64], R5 ;  /* 0x0000000506007986 */ /* 0x0001e6000c101914 */
[----:B------:R-:W-:Y:S01]  /*1c40*/  IADD3.X R3, RZ, R3, RZ, P0, !PT ;  /* 0x00000003ff037210 */ /* 0x000fe200007fe4ff */
[----:B------:R0:W-:Y:S04]  /*1c50*/  STG.E desc[UR20][R12.64], R25 ;  /* 0x000000190c007986 */ /* 0x0001e8000c101914 */
[----:B------:R0:W-:Y:S04]  /*1c60*/  STG.E desc[UR20][R14.64], R21 ;  /* 0x000000150e007986 */ /* 0x0001e8000c101914 */
[----:B------:R0:W-:Y:S04]  /*1c70*/  STG.E desc[UR20][R16.64], R10 ;  /* 0x0000000a10007986 */ /* 0x0001e8000c101914 */
[----:B------:R0:W-:Y:S02]  /*1c80*/  STG.E desc[UR20][R18.64], R11 ;  /* 0x0000000b12007986 */ /* 0x0001e4000c101914 */
.L_x_430:
[----:B------:R-:W-:Y:S05]  /*1c90*/  BSYNC B0 ;  /* 0x0000000000007941 */ /* 0x000fea0003800000 */
.L_x_429:
        /* <DEDUP_REMOVED lines=16> */
.L_x_440:
[----:B------:R-:W-:Y:S01]  /*1da0*/  MOV R24, UR29 ;  /* 0x0000001d00187c02 */ /* 0x000fe20008000f00 */
[----:B01----:R-:W-:Y:S01]  /*1db0*/  IMAD.U32 R5, RZ, RZ, UR28 ;  /* 0x0000001cff057e24 */ /* 0x003fe2000f8e00ff */
[----:B------:R-:W-:Y:S02]  /*1dc0*/  BSSY B1, `(.L_x_434) ;  /* 0x000003c000017945 */ /* 0x000fe40003800000 */
[----:B------:R-:W-:Y:S01]  /*1dd0*/  LOP3.LUT R0, R3, R24, RZ, 0xfc, !PT ;  /* 0x0000001803007212 */ /* 0x000fe200078efcff */
[C---:B------:R-:W-:Y:S02]  /*1de0*/  IMAD R9, R5.reuse, UR13, RZ ;  /* 0x0000000d05097c24 */ /* 0x040fe4000f8e02ff */
[C---:B------:R-:W-:Y:S01]  /*1df0*/  IMAD R15, R5.reuse, UR15, RZ ;  /* 0x0000000f050f7c24 */ /* 0x040fe2000f8e02ff */
[----:B------:R-:W-:Y:S01]  /*1e00*/  ISETP.NE.U32.AND P0, PT, R0, RZ, PT ;  /* 0x000000ff0000720c */ /* 0x000fe20003f05070 */
[C---:B------:R-:W-:Y:S02]  /*1e10*/  IMAD R17, R5.reuse, UR39, RZ ;  /* 0x0000002705117c24 */ /* 0x040fe4000f8e02ff */
[----:B------:R-:W-:-:S04]  /*1e20*/  IMAD.WIDE.U32 R6, R5, UR12, RZ ;  /* 0x0000000c05067c25 */ /* 0x000fc8000f8e00ff */
[----:B------:R-:W-:Y:S02]  /*1e30*/  IMAD R13, R24, UR12, R9 ;  /* 0x0000000c180d7c24 */ /* 0x000fe4000f8e0209 */
[----:B------:R-:W-:-:S03]  /*1e40*/  IMAD.WIDE.U32 R8, R5, UR14, RZ ;  /* 0x0000000e05087c25 */ /* 0x000fc6000f8e00ff */
[----:B------:R-:W-:Y:S01]  /*1e50*/  IADD3 R13, R7, R13, RZ ;  /* 0x0000000d070d7210 */ /* 0x000fe20007ffe0ff */
[----:B------:R-:W-:Y:S02]  /*1e60*/  IMAD R15, R24, UR14, R15 ;  /* 0x0000000e180f7c24 */ /* 0x000fe4000f8e020f */
[----:B------:R-:W-:Y:S01]  /*1e70*/  IMAD.WIDE.U32 R10, R5, UR38, RZ ;  /* 0x00000026050a7c25 */ /* 0x000fe2000f8e00ff */
[----:B------:R-:W-:Y:S02]  /*1e80*/  SHF.L.U64.HI R2, R6, 0x2, R13 ;  /* 0x0000000206027819 */ /* 0x000fe4000001020d */
[----:B------:R-:W-:Y:S01]  /*1e90*/  IADD3 R7, R9, R15, RZ ;  /* 0x0000000f09077210 */ /* 0x000fe20007ffe0ff */
[----:B------:R-:W-:Y:S02]  /*1ea0*/  IMAD R17, R24, UR38, R17 ;  /* 0x0000002618117c24 */ /* 0x000fe4000f8e0211 */
[----:B------:R-:W-:Y:S01]  /*1eb0*/  IMAD.SHL.U32 R0, R6, 0x4, RZ ;  /* 0x0000000406007824 */ /* 0x000fe200078e00ff */
[C---:B------:R-:W-:Y:S01]  /*1ec0*/  SHF.L.U64.HI R7, R8.reuse, 0x2, R7 ;  /* 0x0000000208077819 */ /* 0x040fe20000010207 */
[----:B------:R-:W-:Y:S01]  /*1ed0*/  IMAD.SHL.U32 R6, R8, 0x4, RZ ;  /* 0x0000000408067824 */ /* 0x000fe200078e00ff */
[----:B------:R-:W-:-:S02]  /*1ee0*/  IADD3 R9, R11, R17, RZ ;  /* 0x000000110b097210 */ /* 0x000fc40007ffe0ff */
[C---:B------:R-:W-:Y:S02]  /*1ef0*/  SHF.L.U32 R8, R10.reuse, 0x2, RZ ;  /* 0x000000020a087819 */ /* 0x040fe400000006ff */
[----:B------:R-:W-:Y:S01]  /*1f00*/  SHF.L.U64.HI R9, R10, 0x2, R9 ;  /* 0x000000020a097819 */ /* 0x000fe20000010209 */
[----:B------:R-:W-:Y:S06]  /*1f10*/  @!P0 BRA `(.L_x_435) ;  /* 0x0000000000408947 */ /* 0x000fec0003800000 */
[----:B------:R-:W-:-:S07]  /*1f20*/  MOV R14, 0x1f40 ;  /* 0x00001f40000e7802 */ /* 0x000fce0000000f00 */
[----:B------:R-:W-:Y:S05]  /*1f30*/  CALL.REL.NOINC `($__internal_15_$__cuda_sm20_div_s64) ;  /* 0x00000010000c7944 */ /* 0x000fea0003c00000 */
[----:B------:R-:W-:Y:S01]  /*1f40*/  IADD3 R15, P0, RZ, -R12, RZ ;  /* 0x8000000cff0f7210 */ /* 0x000fe20007f1e0ff */
[----:B------:R-:W-:Y:S01]  /*1f50*/  IMAD.MOV.U32 R11, RZ, RZ, R3 ;  /* 0x000000ffff0b7224 */ /* 0x000fe200078e0003 */
[----:B------:R-:W-:Y:S02]  /*1f60*/  MOV R5, UR28 ;  /* 0x0000001c00057c02 */ /* 0x000fe40008000f00 */
[----:B------:R-:W-:Y:S01]  /*1f70*/  MOV R24, UR29 ;  /* 0x0000001d00187c02 */ /* 0x000fe20008000f00 */
[----:B------:R-:W-:-:S04]  /*1f80*/  IMAD.X R10, RZ, RZ, ~R13, P0 ;  /* 0x000000ffff0a7224 */ /* 0x000fc800000e0e0d */
[----:B------:R-:W-:Y:S01]  /*1f90*/  IMAD R14, R10, R5, RZ ;  /* 0x000000050a0e7224 */ /* 0x000fe200078e02ff */
[----:B------:R-:W-:-:S05]  /*1fa0*/  MOV R10, R4 ;  /* 0x00000004000a7202 */ /* 0x000fca0000000f00 */
[----:B------:R-:W-:-:S04]  /*1fb0*/  IMAD.WIDE.U32 R10, R15, R5, R10 ;  /* 0x000000050f0a7225 */ /* 0x000fc800078e000a */
[----:B------:R-:W-:Y:S01]  /*1fc0*/  IMAD R15, R15, R24, R14 ;  /* 0x000000180f0f7224 */ /* 0x000fe200078e020e */
[----:B------:R-:W-:Y:S01]  /*1fd0*/  MOV R14, R10 ;  /* 0x0000000a000e7202 */ /* 0x000fe20000000f00 */
[----:B------:R-:W-:-:S03]  /*1fe0*/  IMAD.MOV.U32 R10, RZ, RZ, R12 ;  /* 0x000000ffff0a7224 */ /* 0x000fc600078e000c */
[----:B------:R-:W-:Y:S02]  /*1ff0*/  IADD3 R15, R15, R11, RZ ;  /* 0x0000000b0f0f7210 */ /* 0x000fe40007ffe0ff */
[----:B------:R-:W-:Y:S01]  /*2000*/  MOV R11, R13 ;  /* 0x0000000d000b7202 */ /* 0x000fe20000000f00 */
[----:B------:R-:W-:Y:S06]  /*2010*/  BRA `(.L_x_436) ;  /* 0x0000000000587947 */ /* 0x000fec0003800000 */
.L_x_435:
[----:B------:R-:W0:Y:S01]  /*2020*/  I2F.U32.RP R13, R5 ;  /* 0x00000005000d7306 */ /* 0x000e220000209000 */
[----:B------:R-:W-:-:S07]  /*2030*/  ISETP.NE.U32.AND P2, PT, R5, RZ, PT ;  /* 0x000000ff0500720c */ /* 0x000fce0003f45070 */
[----:B0-----:R-:W0:Y:S02]  /*2040*/  MUFU.RCP R13, R13 ;  /* 0x0000000d000d7308 */ /* 0x001e240000001000 */
[----:B0-----:R-:W-:-:S06]  /*2050*/  IADD3 R11, R13, 0xffffffe, RZ ;  /* 0x0ffffffe0d0b7810 */ /* 0x001fcc0007ffe0ff */
[----:B------:R-:W0:Y:S02]  /*2060*/  F2I.FTZ.U32.TRUNC.NTZ R11, R11 ;  /* 0x0000000b000b7305 */ /* 0x000e24000021f000 */
[----:B0-----:R-:W-:-:S04]  /*2070*/  IMAD.MOV R10, RZ, RZ, -R11 ;  /* 0x000000ffff0a7224 */ /* 0x001fc800078e0a0b */
[----:B------:R-:W-:Y:S01]  /*2080*/  IMAD R15, R10, R5, RZ ;  /* 0x000000050a0f7224 */ /* 0x000fe200078e02ff */
[----:B------:R-:W-:-:S10]  /*2090*/  HFMA2.MMA R10, -RZ, RZ, 0, 0 ;  /* 0x00000000ff0a7435 */ /* 0x000fd400000001ff */
[----:B------:R-:W-:Y:S01]  /*20a0*/  IMAD.HI.U32 R15, R11, R15, R10 ;  /* 0x0000000f0b0f7227 */ /* 0x000fe200078e000a */
[----:B------:R-:W-:-:S05]  /*20b0*/  HFMA2.MMA R11, -RZ, RZ, 0, 0 ;  /* 0x00000000ff0b7435 */ /* 0x000fca00000001ff */
[----:B------:R-:W-:Y:S01]  /*20c0*/  IMAD.HI.U32 R10, R15, R4, RZ ;  /* 0x000000040f0a7227 */ /* 0x000fe200078e00ff */
[----:B------:R-:W-:-:S04]  /*20d0*/  MOV R15, RZ ;  /* 0x000000ff000f7202 */ /* 0x000fc80000000f00 */
[----:B------:R-:W-:-:S05]  /*20e0*/  IADD3 R12, -R10, RZ, RZ ;  /* 0x000000ff0a0c7210 */ /* 0x000fca0007ffe1ff */
[----:B------:R-:W-:-:S05]  /*20f0*/  IMAD R12, R5, R12, R4 ;  /* 0x0000000c050c7224 */ /* 0x000fca00078e0204 */
[----:B------:R-:W-:-:S13]  /*2100*/  ISETP.GE.U32.AND P0, PT, R12, R5, PT ;  /* 0x000000050c00720c */ /* 0x000fda0003f06070 */
[----:B------:R-:W-:Y:S01]  /*2110*/  @P0 IMAD.IADD R12, R12, 0x1, -R5 ;  /* 0x000000010c0c0824 */ /* 0x000fe200078e0a05 */
[----:B------:R-:W-:-:S04]  /*2120*/  @P0 IADD3 R10, R10, 0x1, RZ ;  /* 0x000000010a0a0810 */ /* 0x000fc80007ffe0ff */
[----:B------:R-:W-:-:S13]  /*2130*/  ISETP.GE.U32.AND P1, PT, R12, R5, PT ;  /* 0x000000050c00720c */ /* 0x000fda0003f26070 */
[----:B------:R-:W-:Y:S02]  /*2140*/  @P1 IADD3 R10, R10, 0x1, RZ ;  /* 0x000000010a0a1810 */ /* 0x000fe40007ffe0ff */
[----:B------:R-:W-:-:S05]  /*2150*/  @!P2 LOP3.LUT R10, RZ, R5, RZ, 0x33, !PT ;  /* 0x00000005ff0aa212 */ /* 0x000fca00078e33ff */
[----:B------:R-:W-:-:S04]  /*2160*/  IMAD.MOV R14, RZ, RZ, -R10 ;  /* 0x000000ffff0e7224 */ /* 0x000fc800078e0a0a */
[----:B------:R-:W-:-:S07]  /*2170*/  IMAD R14, R5, R14, R4 ;  /* 0x0000000e050e7224 */ /* 0x000fce00078e0204 */
.L_x_436:
[----:B------:R-:W-:Y:S05]  /*2180*/  BSYNC B1 ;  /* 0x0000000000017941 */ /* 0x000fea0003800000 */
.L_x_434:
[C---:B------:R-:W-:Y:S02]  /*2190*/  IMAD R13, R10.reuse, UR8, RZ ;  /* 0x000000080a0d7c24 */ /* 0x040fe4000f8e02ff */
[----:B------:R-:W-:-:S04]  /*21a0*/  IMAD.WIDE.U32 R18, R10, UR18, R14 ;  /* 0x000000120a127c25 */ /* 0x000fc8000f8e000e */
[----:B------:R-:W-:Y:S02]  /*21b0*/  IMAD R13, R11, UR18, R13 ;  /* 0x000000120b0d7c24 */ /* 0x000fe4000f8e020d */
[----:B------:R-:W-:-:S04]  /*21c0*/  IMAD.WIDE.U32 R16, R18, UR12, RZ ;  /* 0x0000000c12107c25 */ /* 0x000fc8000f8e00ff */
[----:B------:R-:W-:Y:S01]  /*21d0*/  IMAD.IADD R12, R19, 0x1, R13 ;  /* 0x00000001130c7824 */ /* 0x000fe200078e020d */
[----:B------:R-:W-:-:S03]  /*21e0*/  LEA R20, P0, R16, UR16, 0x2 ;  /* 0x0000001010147c11 */ /* 0x000fc6000f8010ff */
[C---:B------:R-:W-:Y:S02]  /*21f0*/  IMAD R19, R12.reuse, UR12, RZ ;  /* 0x0000000c0c137c24 */ /* 0x040fe4000f8e02ff */
[----:B------:R-:W-:Y:S02]  /*2200*/  IMAD R21, R12, UR14, RZ ;  /* 0x0000000e0c157c24 */ /* 0x000fe4000f8e02ff */
[----:B------:R-:W-:-:S04]  /*2210*/  IMAD.WIDE.U32 R12, R18, UR14, RZ ;  /* 0x0000000e120c7c25 */ /* 0x000fc8000f8e00ff */
[----:B------:R-:W-:Y:S01]  /*2220*/  IMAD R19, R18, UR13, R19 ;  /* 0x0000000d12137c24 */ /* 0x000fe2000f8e0213 */
[----:B------:R-:W-:Y:S01]  /*2230*/  LEA R28, P1, R12, UR24, 0x2 ;  /* 0x000000180c1c7c11 */ /* 0x000fe2000f8210ff */
[----:B------:R-:W-:-:S03]  /*2240*/  IMAD R21, R18, UR15, R21 ;  /* 0x0000000f12157c24 */ /* 0x000fc6000f8e0215 */
[----:B------:R-:W-:Y:S02]  /*2250*/  IADD3 R17, R17, R19, RZ ;  /* 0x0000001311117210 */ /* 0x000fe40007ffe0ff */
[----:B------:R-:W-:Y:S02]  /*2260*/  IADD3 R13, R13, R21, RZ ;  /* 0x000000150d0d7210 */ /* 0x000fe40007ffe0ff */
[----:B------:R-:W-:Y:S02]  /*2270*/  LEA.HI.X R21, R16, UR17, R17, 0x2, P0 ;  /* 0x0000001110157c11 */ /* 0x000fe400080f1411 */
[----:B------:R-:W-:-:S03]  /*2280*/  LEA.HI.X R29, R12, UR25, R13, 0x2, P1 ;  /* 0x000000190c1d7c11 */ /* 0x000fc600088f140d */
[----:B------:R0:W2:Y:S04]  /*2290*/  LDG.E R22, desc[UR20][R20.64] ;  /* 0x0000001414167981 */ /* 0x0000a8000c1e1900 */
[----:B------:R1:W2:Y:S01]  /*22a0*/  LDG.E R25, desc[UR20][R28.64] ;  /* 0x000000141c197981 */ /* 0x0002a2000c1e1900 */
[----:B------:R-:W-:Y:S02]  /*22b0*/  IADD3 R18, P0, R20, R0, RZ ;  /* 0x0000000014127210 */ /* 0x000fe40007f1e0ff */
[----:B------:R-:W-:-:S03]  /*22c0*/  IADD3 R12, P1, R28, R6, RZ ;  /* 0x000000061c0c7210 */ /* 0x000fc60007f3e0ff */
[----:B------:R-:W-:Y:S01]  /*22d0*/  IMAD.X R19, R21, 0x1, R2, P0 ;  /* 0x0000000115137824 */ /* 0x000fe200000e0602 */
[----:B------:R-:W-:-:S04]  /*22e0*/  IADD3.X R13, R29, R7, RZ, P1, !PT ;  /* 0x000000071d0d7210 */ /* 0x000fc80000ffe4ff */
[----:B------:R3:W4:Y:S04]  /*22f0*/  LDG.E R23, desc[UR20][R18.64] ;  /* 0x0000001412177981 */ /* 0x000728000c1e1900 */
[----:B------:R5:W4:Y:S01]  /*2300*/  LDG.E R26, desc[UR20][R12.64] ;  /* 0x000000140c1a7981 */ /* 0x000b22000c1e1900 */
[----:B------:R-:W-:Y:S02]  /*2310*/  IADD3 R16, P0, R18, R0, RZ ;  /* 0x0000000012107210 */ /* 0x000fe40007f1e0ff */
[----:B0-----:R-:W-:Y:S02]  /*2320*/  IADD3 R20, P1, R12, R6, RZ ;  /* 0x000000060c147210 */ /* 0x001fe40007f3e0ff */
[----:B------:R-:W-:-:S03]  /*2330*/  IADD3.X R17, R19, R2, RZ, P0, !PT ;  /* 0x0000000213117210 */ /* 0x000fc600007fe4ff */
[----:B------:R-:W-:-:S03]  /*2340*/  IMAD.X R21, R13, 0x1, R7, P1 ;  /* 0x000000010d157824 */ /* 0x000fc600008e0607 */
[----:B------:R-:W4:Y:S04]  /*2350*/  LDG.E R17, desc[UR20][R16.64] ;  /* 0x0000001410117981 */ /* 0x000f28000c1e1900 */
[----:B------:R-:W4:Y:S01]  /*2360*/  LDG.E R20, desc[UR20][R20.64] ;  /* 0x0000001414147981 */ /* 0x000f22000c1e1900 */
[----:B------:R-:W-:Y:S02]  /*2370*/  IMAD R27, R3, UR30, RZ ;  /* 0x0000001e031b7c24 */ /* 0x000fe4000f8e02ff */
[----:B-1----:R-:W-:-:S04]  /*2380*/  IMAD.WIDE.U32 R28, R4, UR30, RZ ;  /* 0x0000001e041c7c25 */ /* 0x002fc8000f8e00ff */
[----:B------:R-:W-:Y:S01]  /*2390*/  IMAD R27, R4, UR31, R27 ;  /* 0x0000001f041b7c24 */ /* 0x000fe2000f8e021b */
[----:B---3--:R-:W-:-:S04]  /*23a0*/  LEA R18, P0, R28, UR32, 0x2 ;  /* 0x000000201c127c11 */ /* 0x008fc8000f8010ff */
[----:B-----5:R-:W-:-:S04]  /*23b0*/  IADD3 R13, R29, R27, RZ ;  /* 0x0000001b1d0d7210 */ /* 0x020fc80007ffe0ff */
[----:B------:R-:W-:-:S05]  /*23c0*/  LEA.HI.X R19, R28, UR33, R13, 0x2, P0 ;  /* 0x000000211c137c11 */ /* 0x000fca00080f140d */
[----:B------:R0:W3:Y:S01]  /*23d0*/  LDG.E R27, desc[UR20][R18.64] ;  /* 0x00000014121b7981 */ /* 0x0000e2000c1e1900 */
[C---:B------:R-:W-:Y:S01]  /*23e0*/  IMAD R13, R10.reuse, UR5, RZ ;  /* 0x000000050a0d7c24 */ /* 0x040fe2000f8e02ff */
[----:B------:R-:W-:Y:S01]  /*23f0*/  BSSY B1, `(.L_x_437) ;  /* 0x0000058000017945 */ /* 0x000fe20003800000 */
[----:B------:R-:W-:-:S04]  /*2400*/  IMAD.WIDE.U32 R14, R10, UR10, R14 ;  /* 0x0000000a0a0e7c25 */ /* 0x000fc8000f8e000e */
[----:B------:R-:W-:Y:S02]  /*2410*/  IMAD R13, R11, UR10, R13 ;  /* 0x0000000a0b0d7c24 */ /* 0x000fe4000f8e020d */
[----:B------:R-:W-:-:S04]  /*2420*/  IMAD.WIDE.U32 R10, R4, UR34, RZ ;  /* 0x00000022040a7c25 */ /* 0x000fc8000f8e00ff */
[----:B--2---:R-:W-:-:S04]  /*2430*/  FADD.FTZ R22, R25, R22 ;  /* 0x0000001619167221 */ /* 0x004fc80000010000 */
[----:B------:R-:W-:-:S04]  /*2440*/  FADD.FTZ R22, RZ, R22 ;  /* 0x00000016ff167221 */ /* 0x000fc80000010000 */
[----:B------:R-:W-:-:S06]  /*2450*/  FMUL.FTZ R22, R22, -1.4426950216293334961 ;  /* 0xbfb8aa3b16167820 */ /* 0x000fcc0000410000 */
[----:B------:R-:W1:Y:S01]  /*2460*/  MUFU.EX2 R22, R22 ;  /* 0x0000001600167308 */ /* 0x000e620000000800 */
[----:B----4-:R-:W-:-:S04]  /*2470*/  FADD.FTZ R23, R26, R23 ;  /* 0x000000171a177221 */ /* 0x010fc80000010000 */
[----:B------:R-:W-:-:S04]  /*2480*/  FADD.FTZ R23, RZ, R23 ;  /* 0x00000017ff177221 */ /* 0x000fc80000010000 */
[----:B------:R-:W-:Y:S01]  /*2490*/  FMUL.FTZ R23, R23, -1.4426950216293334961 ;  /* 0xbfb8aa3b17177820 */ /* 0x000fe20000410000 */
[----:B------:R-:W-:-:S05]  /*24a0*/  FADD.FTZ R12, RZ, R17 ;  /* 0x00000011ff0c7221 */ /* 0x000fca0000010000 */
[----:B------:R-:W2:Y:S01]  /*24b0*/  MUFU.EX2 R23, R23 ;  /* 0x0000001700177308 */ /* 0x000ea20000000800 */
[----:B------:R-:W-:Y:S01]  /*24c0*/  FADD.FTZ R25, RZ, R20 ;  /* 0x00000014ff197221 */ /* 0x000fe20000010000 */
[----:B-1----:R-:W-:Y:S01]  /*24d0*/  FADD.FTZ R16, R22, 1 ;  /* 0x3f80000016107421 */ /* 0x002fe20000010000 */
[----:B------:R-:W-:-:S05]  /*24e0*/  LEA R22, P0, R10, UR36, 0x2 ;  /* 0x000000240a167c11 */ /* 0x000fca000f8010ff */
[----:B------:R-:W1:Y:S01]  /*24f0*/  MUFU.RCP R16, R16 ;  /* 0x0000001000107308 */ /* 0x000e620000001000 */
[----:B--2---:R-:W-:-:S07]  /*2500*/  FADD.FTZ R17, R23, 1 ;  /* 0x3f80000017117421 */ /* 0x004fce0000010000 */
[----:B------:R-:W2:Y:S01]  /*2510*/  MUFU.RCP R17, R17 ;  /* 0x0000001100117308 */ /* 0x000ea20000001000 */
[----:B-1----:R-:W-:Y:S01]  /*2520*/  FFMA.FTZ R26, R25, R16, R12 ;  /* 0x00000010191a7223 */ /* 0x002fe2000001000c */
[----:B------:R-:W-:Y:S01]  /*2530*/  IADD3 R12, R15, R13, RZ ;  /* 0x0000000d0f0c7210 */ /* 0x000fe20007ffe0ff */
[----:B------:R-:W-:Y:S02]  /*2540*/  IMAD R13, R3, UR34, RZ ;  /* 0x00000022030d7c24 */ /* 0x000fe4000f8e02ff */
[----:B------:R-:W-:-:S03]  /*2550*/  FADD.FTZ R29, R16, -RZ ;  /* 0x800000ff101d7221 */ /* 0x000fc60000010000 */
[----:B------:R-:W3:Y:S01]  /*2560*/  MUFU.TANH R26, R26 ;  /* 0x0000001a001a7308 */ /* 0x000ee20000002400 */
[----:B0-----:R-:W-:Y:S02]  /*2570*/  IMAD R19, R12, UR38, RZ ;  /* 0x000000260c137c24 */ /* 0x001fe4000f8e02ff */
[----:B------:R-:W-:Y:S02]  /*2580*/  IMAD R15, R4, UR35, R13 ;  /* 0x00000023040f7c24 */ /* 0x000fe4000f8e020d */
[----:B------:R-:W-:-:S04]  /*2590*/  IMAD.WIDE.U32 R12, R14, UR38, RZ ;  /* 0x000000260e0c7c25 */ /* 0x000fc8000f8e00ff */
[----:B------:R-:W-:Y:S01]  /*25a0*/  IMAD R19, R14, UR39, R19 ;  /* 0x000000270e137c24 */ /* 0x000fe2000f8e0213 */
[----:B------:R-:W-:Y:S01]  /*25b0*/  LEA R18, P1, R12, UR26, 0x2 ;  /* 0x0000001a0c127c11 */ /* 0x000fe2000f8210ff */
[----:B------:R-:W-:Y:S02]  /*25c0*/  IMAD.IADD R11, R11, 0x1, R15 ;  /* 0x000000010b0b7824 */ /* 0x000fe400078e020f */
[----:B--2---:R-:W-:Y:S01]  /*25d0*/  FADD.FTZ R28, R17, -RZ ;  /* 0x800000ff111c7221 */ /* 0x004fe20000010000 */
[----:B------:R-:W-:Y:S02]  /*25e0*/  IADD3 R13, R13, R19, RZ ;  /* 0x000000130d0d7210 */ /* 0x000fe40007ffe0ff */
[----:B------:R-:W-:Y:S01]  /*25f0*/  LEA.HI.X R23, R10, UR37, R11, 0x2, P0 ;  /* 0x000000250a177c11 */ /* 0x000fe200080f140b */
[----:B---3--:R-:W-:Y:S01]  /*2600*/  FADD.FTZ R11, -R26, R27 ;  /* 0x0000001b1a0b7221 */ /* 0x008fe20000010100 */
[-C--:B------:R-:W-:Y:S02]  /*2610*/  IADD3 R10, P0, R18, R8.reuse, RZ ;  /* 0x00000008120a7210 */ /* 0x080fe40007f1e0ff */
[----:B------:R-:W-:Y:S01]  /*2620*/  LEA.HI.X R19, R12, UR27, R13, 0x2, P1 ;  /* 0x0000001b0c137c11 */ /* 0x000fe200088f140d */
[----:B------:R-:W-:Y:S01]  /*2630*/  FFMA.FTZ R13, R11, R17, R26 ;  /* 0x000000110b0d7223 */ /* 0x000fe2000001001a */
[----:B------:R-:W-:-:S02]  /*2640*/  IADD3 R12, P1, R10, R8, RZ ;  /* 0x000000080a0c7210 */ /* 0x000fc40007f3e0ff */
[----:B------:R-:W-:Y:S02]  /*2650*/  IADD3.X R11, R19, R9, RZ, P0, !PT ;  /* 0x00000009130b7210 */ /* 0x000fe400007fe4ff */
[----:B------:R0:W-:Y:S01]  /*2660*/  STG.E desc[UR20][R22.64], R13 ;  /* 0x0000000d16007986 */ /* 0x0001e2000c101914 */
[----:B------:R-:W-:-:S03]  /*2670*/  IADD3 R14, P0, R12, R8, RZ ;  /* 0x000000080c0e7210 */ /* 0x000fc60007f1e0ff */
[----:B------:R1:W-:Y:S04]  /*2680*/  STG.E desc[UR20][R18.64], R29 ;  /* 0x0000001d12007986 */ /* 0x0003e8000c101914 */
[----:B------:R1:W-:Y:S01]  /*2690*/  STG.E desc[UR20][R10.64], R28 ;  /* 0x0000001c0a007986 */ /* 0x0003e2000c101914 */
[----:B0-----:R-:W-:Y:S01]  /*26a0*/  IMAD.X R13, R11, 0x1, R9, P1 ;  /* 0x000000010b0d7824 */ /* 0x001fe200008e0609 */
[----:B------:R-:W-:-:S04]  /*26b0*/  IADD3 R16, P1, R14, R8, RZ ;  /* 0x000000080e107210 */ /* 0x000fc80007f3e0ff */
[-C--:B------:R-:W-:Y:S01]  /*26c0*/  IADD3.X R15, R13, R9.reuse, RZ, P0, !PT ;  /* 0x000000090d0f7210 */ /* 0x080fe200007fe4ff */
[----:B------:R1:W-:Y:S01]  /*26d0*/  STG.E desc[UR20][R12.64], R26 ;  /* 0x0000001a0c007986 */ /* 0x0003e2000c101914 */
[----:B------:R-:W-:Y:S02]  /*26e0*/  IADD3 R20, P0, R4, UR4, RZ ;  /* 0x0000000404147c10 */ /* 0x000fe4000ff1e0ff */
[----:B------:R-:W-:Y:S01]  /*26f0*/  IADD3.X R17, R15, R9, RZ, P1, !PT ;  /* 0x000000090f117210 */ /* 0x000fe20000ffe4ff */
[----:B------:R1:W-:Y:S02]  /*2700*/  STG.E desc[UR20][R14.64], R27 ;  /* 0x0000001b0e007986 */ /* 0x0003e4000c101914 */
[----:B------:R-:W-:Y:S02]  /*2710*/  IMAD.X R21, RZ, RZ, R3, P0 ;  /* 0x000000ffff157224 */ /* 0x000fe400000e0603 */
[----:B------:R1:W-:Y:S03]  /*2720*/  STG.E desc[UR20][R16.64], R25 ;  /* 0x0000001910007986 */ /* 0x0003e6000c101914 */
[----:B------:R-:W-:-:S04]  /*2730*/  LOP3.LUT R24, R21, R24, RZ, 0xfc, !PT ;  /* 0x0000001815187212 */ /* 0x000fc800078efcff */
[----:B------:R-:W-:-:S13]  /*2740*/  ISETP.NE.U32.AND P0, PT, R24, RZ, PT ;  /* 0x000000ff1800720c */ /* 0x000fda0003f05070 */
[----:B-1----:R-:W-:Y:S05]  /*2750*/  @!P0 BRA `(.L_x_438) ;  /* 0x00000000002c8947 */ /* 0x002fea0003800000 */
[----:B------:R-:W-:Y:S02]  /*2760*/  MOV R4, R20 ;  /* 0x0000001400047202 */ /* 0x000fe40000000f00 */
[----:B------:R-:W-:Y:S02]  /*2770*/  MOV R3, R21 ;  /* 0x0000001500037202 */ /* 0x000fe40000000f00 */
[----:B------:R-:W-:-:S07]  /*2780*/  MOV R14, 0x27a0 ;  /* 0x000027a0000e7802 */ /* 0x000fce0000000f00 */
[----:B------:R-:W-:Y:S05]  /*2790*/  CALL.REL.NOINC `($__internal_15_$__cuda_sm20_div_s64) ;  /* 0x0000000400f47944 */ /* 0x000fea0003c00000 */
[----:B------:R-:W-:-:S05]  /*27a0*/  IADD3 R3, P0, RZ, -R12, RZ ;  /* 0x8000000cff037210 */ /* 0x000fca0007f1e0ff */
[----:B------:R-:W-:-:S04]  /*27b0*/  IMAD.X R4, RZ, RZ, ~R13, P0 ;  /* 0x000000ffff047224 */ /* 0x000fc800000e0e0d */
[----:B------:R-:W-:Y:S02]  /*27c0*/  IMAD R10, R4, UR28, RZ ;  /* 0x0000001c040a7c24 */ /* 0x000fe4000f8e02ff */
[----:B------:R-:W-:-:S04]  /*27d0*/  IMAD.WIDE.U32 R4, R3, UR28, R20 ;  /* 0x0000001c03047c25 */ /* 0x000fc8000f8e0014 */
[----:B------:R-:W-:-:S05]  /*27e0*/  IMAD R3, R3, UR29, R10 ;  /* 0x0000001d03037c24 */ /* 0x000fca000f8e020a */
[----:B------:R-:W-:Y:S01]  /*27f0*/  IADD3 R3, R3, R5, RZ ;  /* 0x0000000503037210 */ /* 0x000fe20007ffe0ff */
[----:B------:R-:W-:Y:S06]  /*2800*/  BRA `(.L_x_439) ;  /* 0x0000000000587947 */ /* 0x000fec0003800000 */
.L_x_438:
        /* <DEDUP_REMOVED lines=22> */
.L_x_439:
[----:B------:R-:W-:Y:S05]  /*2970*/  BSYNC B1 ;  /* 0x0000000000017941 */ /* 0x000fea0003800000 */
.L_x_437:
[C---:B------:R-:W-:Y:S02]  /*2980*/  IMAD R11, R12.reuse, UR8, RZ ;  /* 0x000000080c0b7c24 */ /* 0x040fe4000f8e02ff */
[----:B------:R-:W-:Y:S02]  /*2990*/  IMAD.MOV.U32 R5, RZ, RZ, R3 ;  /* 0x000000ffff057224 */ /* 0x000fe400078e0003 */
[----:B------:R-:W-:Y:S02]  /*29a0*/  IMAD R3, R13, UR18, R11 ;  /* 0x000000120d037c24 */ /* 0x000fe4000f8e020b */
[----:B------:R-:W-:-:S05]  /*29b0*/  IMAD.WIDE.U32 R16, R12, UR18, R4 ;  /* 0x000000120c107c25 */ /* 0x000fca000f8e0004 */
[----:B------:R-:W-:Y:S01]  /*29c0*/  IADD3 R3, R17, R3, RZ ;  /* 0x0000000311037210 */ /* 0x000fe20007ffe0ff */
[----:B------:R-:W-:-:S04]  /*29d0*/  IMAD.WIDE.U32 R14, R16, UR12, RZ ;  /* 0x0000000c100e7c25 */ /* 0x000fc8000f8e00ff */
[C---:B------:R-:W-:Y:S01]  /*29e0*/  IMAD R17, R3.reuse, UR12, RZ ;  /* 0x0000000c03117c24 */ /* 0x040fe2000f8e02ff */
[----:B------:R-:W-:Y:S01]  /*29f0*/  LEA R18, P0, R14, UR16, 0x2 ;  /* 0x000000100e127c11 */ /* 0x000fe2000f8010ff */
[----:B------:R-:W-:Y:S02]  /*2a00*/  IMAD R3, R3, UR14, RZ ;  /* 0x0000000e03037c24 */ /* 0x000fe4000f8e02ff */
[----:B------:R-:W-:-:S04]  /*2a10*/  IMAD.WIDE.U32 R10, R16, UR14, RZ ;  /* 0x0000000e100a7c25 */ /* 0x000fc8000f8e00ff */
[C---:B------:R-:W-:Y:S02]  /*2a20*/  IMAD R17, R16.reuse, UR13, R17 ;  /* 0x0000000d10117c24 */ /* 0x040fe4000f8e0211 */
[----:B------:R-:W-:Y:S01]  /*2a30*/  IMAD R3, R16, UR15, R3 ;  /* 0x0000000f10037c24 */ /* 0x000fe2000f8e0203 */
[----:B------:R-:W-:Y:S02]  /*2a40*/  LEA R16, P1, R10, UR24, 0x2 ;  /* 0x000000180a107c11 */ /* 0x000fe4000f8210ff */
[----:B------:R-:W-:Y:S01]  /*2a50*/  IADD3 R15, R15, R17, RZ ;  /* 0x000000110f0f7210 */ /* 0x000fe20007ffe0ff */
[----:B------:R-:W-:-:S03]  /*2a60*/  IMAD.IADD R3, R11, 0x1, R3 ;  /* 0x000000010b037824 */ /* 0x000fc600078e0203 */
[----:B------:R-:W-:Y:S02]  /*2a70*/  LEA.HI.X R19, R14, UR17, R15, 0x2, P0 ;  /* 0x000000110e137c11 */ /* 0x000fe400080f140f */
[----:B------:R-:W-:-:S03]  /*2a80*/  LEA.HI.X R17, R10, UR25, R3, 0x2, P1 ;  /* 0x000000190a117c11 */ /* 0x000fc600088f1403 */
[----:B------:R0:W2:Y:S04]  /*2a90*/  LDG.E R3, desc[UR20][R18.64] ;  /* 0x0000001412037981 */ /* 0x0000a8000c1e1900 */
[----:B------:R1:W2:Y:S01]  /*2aa0*/  LDG.E R22, desc[UR20][R16.64] ;  /* 0x0000001410167981 */ /* 0x0002a2000c1e1900 */
[----:B------:R-:W-:Y:S02]  /*2ab0*/  IADD3 R10, P0, R18, R0, RZ ;  /* 0x00000000120a7210 */ /* 0x000fe40007f1e0ff */
[----:B------:R-:W-:Y:S02]  /*2ac0*/  IADD3 R14, P1, R16, R6, RZ ;  /* 0x00000006100e7210 */ /* 0x000fe40007f3e0ff */
[----:B------:R-:W-:Y:S02]  /*2ad0*/  IADD3.X R11, R19, R2, RZ, P0, !PT ;  /* 0x00000002130b7210 */ /* 0x000fe400007fe4ff */
[----:B------:R-:W-:-:S03]  /*2ae0*/  IADD3.X R15, R17, R7, RZ, P1, !PT ;  /* 0x00000007110f7210 */ /* 0x000fc60000ffe4ff */
[----:B------:R3:W4:Y:S04]  /*2af0*/  LDG.E R23, desc[UR20][R10.64] ;  /* 0x000000140a177981 */ /* 0x000728000c1e1900 */
[----:B------:R-:W4:Y:S01]  /*2b00*/  LDG.E R24, desc[UR20][R14.64] ;  /* 0x000000140e187981 */ /* 0x000f22000c1e1900 */
[----:B------:R-:W-:Y:S02]  /*2b10*/  IADD3 R26, P0, R10, R0, RZ ;  /* 0x000000000a1a7210 */ /* 0x000fe40007f1e0ff */
[----:B------:R-:W-:-:S03]  /*2b20*/  IADD3 R6, P1, R14, R6, RZ ;  /* 0x000000060e067210 */ /* 0x000fc60007f3e0ff */
[----:B------:R-:W-:Y:S01]  /*2b30*/  IMAD.X R27, R11, 0x1, R2, P0 ;  /* 0x000000010b1b7824 */ /* 0x000fe200000e0602 */
[----:B------:R-:W-:-:S04]  /*2b40*/  IADD3.X R7, R15, R7, RZ, P1, !PT ;  /* 0x000000070f077210 */ /* 0x000fc80000ffe4ff */
[----:B------:R-:W5:Y:S04]  /*2b50*/  LDG.E R26, desc[UR20][R26.64] ;  /* 0x000000141a1a7981 */ /* 0x000f68000c1e1900 */
[----:B------:R3:W5:Y:S01]  /*2b60*/  LDG.E R6, desc[UR20][R6.64] ;  /* 0x0000001406067981 */ /* 0x000762000c1e1900 */
[----:B0-----:R-:W-:Y:S02]  /*2b70*/  IMAD R19, R21, UR30, RZ ;  /* 0x0000001e15137c24 */ /* 0x001fe4000f8e02ff */
[----:B-1----:R-:W-:-:S04]  /*2b80*/  IMAD.WIDE.U32 R16, R20, UR30, RZ ;  /* 0x0000001e14107c25 */ /* 0x002fc8000f8e00ff */
[----:B------:R-:W-:Y:S01]  /*2b90*/  IMAD R19, R20, UR31, R19 ;  /* 0x0000001f14137c24 */ /* 0x000fe2000f8e0213 */
[----:B---3--:R-:W-:-:S04]  /*2ba0*/  LEA R10, P0, R16, UR32, 0x2 ;  /* 0x00000020100a7c11 */ /* 0x008fc8000f8010ff */
[----:B------:R-:W-:-:S04]  /*2bb0*/  IADD3 R11, R17, R19, RZ ;  /* 0x00000013110b7210 */ /* 0x000fc80007ffe0ff */
[----:B------:R-:W-:-:S05]  /*2bc0*/  LEA.HI.X R11, R16, UR33, R11, 0x2, P0 ;  /* 0x00000021100b7c11 */ /* 0x000fca00080f140b */
[----:B------:R0:W3:Y:S01]  /*2bd0*/  LDG.E R0, desc[UR20][R10.64] ;  /* 0x000000140a007981 */ /* 0x0000e2000c1e1900 */
[----:B------:R-:W-:Y:S02]  /*2be0*/  IMAD R7, R12, UR5, RZ ;  /* 0x000000050c077c24 */ /* 0x000fe4000f8e02ff */
[----:B------:R-:W-:-:S04]  /*2bf0*/  IMAD.WIDE.U32 R14, R20, UR34, RZ ;  /* 0x00000022140e7c25 */ /* 0x000fc8000f8e00ff */
[----:B------:R-:W-:Y:S02]  /*2c00*/  IMAD R7, R13, UR10, R7 ;  /* 0x0000000a0d077c24 */ /* 0x000fe4000f8e0207 */
[----:B0-----:R-:W-:-:S04]  /*2c10*/  IMAD.WIDE.U32 R10, R12, UR10, R4 ;  /* 0x0000000a0c0a7c25 */ /* 0x001fc8000f8e0004 */
[----:B------:R-:W-:-:S04]  /*2c20*/  IMAD.WIDE.U32 R16, R10, UR38, RZ ;  /* 0x000000260a107c25 */ /* 0x000fc8000f8e00ff */
[----:B--2---:R-:W-:-:S04]  /*2c30*/  FADD.FTZ R3, R22, R3 ;  /* 0x0000000316037221 */ /* 0x004fc80000010000 */
[----:B------:R-:W-:-:S04]  /*2c40*/  FADD.FTZ R3, RZ, R3 ;  /* 0x00000003ff037221 */ /* 0x000fc80000010000 */
[----:B------:R-:W-:-:S06]  /*2c50*/  FMUL.FTZ R3, R3, -1.4426950216293334961 ;  /* 0xbfb8aa3b03037820 */ /* 0x000fcc0000410000 */
[----:B------:R-:W0:Y:S01]  /*2c60*/  MUFU.EX2 R3, R3 ;  /* 0x0000000300037308 */ /* 0x000e220000000800 */
[----:B----4-:R-:W-:-:S04]  /*2c70*/  FADD.FTZ R23, R24, R23 ;  /* 0x0000001718177221 */ /* 0x010fc80000010000 */
[----:B------:R-:W-:-:S04]  /*2c80*/  FADD.FTZ R23, RZ, R23 ;  /* 0x00000017ff177221 */ /* 0x000fc80000010000 */
[----:B------:R-:W-:Y:S01]  /*2c90*/  FMUL.FTZ R23, R23, -1.4426950216293334961 ;  /* 0xbfb8aa3b17177820 */ /* 0x000fe20000410000 */
[----:B-----5:R-:W-:-:S05]  /*2ca0*/  FADD.FTZ R26, RZ, R26 ;  /* 0x0000001aff1a7221 */ /* 0x020fca0000010000 */
[----:B------:R-:W1:Y:S01]  /*2cb0*/  MUFU.EX2 R23, R23 ;  /* 0x0000001700177308 */ /* 0x000e620000000800 */
[----:B------:R-:W-:Y:S01]  /*2cc0*/  FADD.FTZ R5, RZ, R6 ;  /* 0x00000006ff057221 */ /* 0x000fe20000010000 */
[----:B0-----:R-:W-:Y:S01]  /*2cd0*/  FADD.FTZ R2, R3, 1 ;  /* 0x3f80000003027421 */ /* 0x001fe20000010000 */
[----:B------:R-:W-:Y:S01]  /*2ce0*/  IMAD.IADD R3, R11, 0x1, R7 ;  /* 0x000000010b037824 */ /* 0x000fe200078e0207 */
[----:B------:R-:W-:-:S03]  /*2cf0*/  LEA R6, P1, R16, UR26, 0x2 ;  /* 0x0000001a10067c11 */ /* 0x000fc6000f8210ff */
[----:B------:R-:W-:Y:S01]  /*2d00*/  IMAD R7, R3, UR38, RZ ;  /* 0x0000002603077c24 */ /* 0x000fe2000f8e02ff */
[----:B------:R-:W0:Y:S01]  /*2d10*/  MUFU.RCP R2, R2 ;  /* 0x0000000200027308 */ /* 0x000e220000001000 */
[----:B------:R-:W-:Y:S01]  /*2d20*/  IMAD R3, R21, UR34, RZ ;  /* 0x0000002215037c24 */ /* 0x000fe2000f8e02ff */
[----:B------:R-:W-:Y:S01]  /*2d30*/  IADD3 R12, P2, R6, R8, RZ ;  /* 0x00000008060c7210 */ /* 0x000fe20007f5e0ff */
[----:B------:R-:W-:Y:S01]  /*2d40*/  IMAD R7, R10, UR39, R7 ;  /* 0x000000270a077c24 */ /* 0x000fe2000f8e0207 */
[----:B------:R-:W-:Y:S01]  /*2d50*/  LEA R10, P0, R14, UR36, 0x2 ;  /* 0x000000240e0a7c11 */ /* 0x000fe2000f8010ff */
[----:B------:R-:W-:-:S03]  /*2d60*/  IMAD R11, R20, UR35, R3 ;  /* 0x00000023140b7c24 */ /* 0x000fc6000f8e0203 */
[----:B------:R-:W-:Y:S01]  /*2d70*/  IADD3 R3, R17, R7, RZ ;  /* 0x0000000711037210 */ /* 0x000fe20007ffe0ff */
[----:B-1----:R-:W-:Y:S01]  /*2d80*/  FADD.FTZ R4, R23, 1 ;  /* 0x3f80000017047421 */ /* 0x002fe20000010000 */
[----:B------:R-:W-:Y:S02]  /*2d90*/  IADD3 R11, R15, R11, RZ ;  /* 0x0000000b0f0b7210 */ /* 0x000fe40007ffe0ff */
[----:B------:R-:W-:Y:S02]  /*2da0*/  LEA.HI.X R7, R16, UR27, R3, 0x2, P1 ;  /* 0x0000001b10077c11 */ /* 0x000fe400088f1403 */
[----:B------:R-:W-:Y:S01]  /*2db0*/  LEA.HI.X R11, R14, UR37, R11, 0x2, P0 ;  /* 0x000000250e0b7c11 */ /* 0x000fe200080f140b */
[----:B------:R-:W1:Y:S01]  /*2dc0*/  MUFU.RCP R4, R4 ;  /* 0x0000000400047308 */ /* 0x000e620000001000 */
[----:B------:R-:W-:Y:S01]  /*2dd0*/  IADD3 R16, P0, R12, R8, RZ ;  /* 0x000000080c107210 */ /* 0x000fe20007f1e0ff */
[----:B0-----:R-:W-:Y:S01]  /*2de0*/  FFMA.FTZ R19, R5, R2, R26 ;  /* 0x0000000205137223 */ /* 0x001fe2000001001a */
[----:B------:R-:W-:-:S02]  /*2df0*/  IMAD.X R13, R7, 0x1, R9, P2 ;  /* 0x00000001070d7824 */ /* 0x000fc400010e0609 */
[----:B------:R-:W-:Y:S01]  /*2e00*/  FADD.FTZ R23, R2, -RZ ;  /* 0x800000ff02177221 */ /* 0x000fe20000010000 */
[-C--:B------:R-:W-:Y:S02]  /*2e10*/  IADD3 R14, P1, R16, R8.reuse, RZ ;  /* 0x00000008100e7210 */ /* 0x080fe40007f3e0ff */
[----:B------:R-:W3:Y:S01]  /*2e20*/  MUFU.TANH R19, R19 ;  /* 0x0000001300137308 */ /* 0x000ee20000002400 */
[-C--:B------:R-:W-:Y:S02]  /*2e30*/  IADD3.X R17, R13, R9.reuse, RZ, P0, !PT ;  /* 0x000000090d117210 */ /* 0x080fe400007fe4ff */
[----:B------:R-:W-:Y:S02]  /*2e40*/  IADD3 R8, P0, R14, R8, RZ ;  /* 0x000000080e087210 */ /* 0x000fe40007f1e0ff */
[----:B------:R-:W-:Y:S01]  /*2e50*/  IADD3.X R15, R17, R9, RZ, P1, !PT ;  /* 0x00000009110f7210 */ /* 0x000fe20000ffe4ff */
[----:B-1----:R-:W-:-:S04]  /*2e60*/  FADD.FTZ R25, R4, -RZ ;  /* 0x800000ff04197221 */ /* 0x002fc80000010000 */
[----:B------:R-:W-:Y:S02]  /*2e70*/  IMAD.X R9, R15, 0x1, R9, P0 ;  /* 0x000000010f097824 */ /* 0x000fe400000e0609 */
[----:B---3--:R-:W-:-:S04]  /*2e80*/  FADD.FTZ R18, -R19, R0 ;  /* 0x0000000013127221 */ /* 0x008fc80000010100 */
[----:B------:R-:W-:Y:S01]  /*2e90*/  FFMA.FTZ R27, R18, R4, R19 ;  /* 0x00000004121b7223 */ /* 0x000fe20000010013 */
[----:B------:R-:W-:-:S04]  /*2ea0*/  IADD3 R4, P0, R20, UR4, RZ ;  /* 0x0000000414047c10 */ /* 0x000fc8000ff1e0ff */
[----:B------:R1:W-:Y:S01]  /*2eb0*/  STG.E desc[UR20][R10.64], R27 ;  /* 0x0000001b0a007986 */ /* 0x0003e2000c101914 */
[----:B------:R-:W-:Y:S02]  /*2ec0*/  IADD3.X R3, RZ, R21, RZ, P0, !PT ;  /* 0x00000015ff037210 */ /* 0x000fe400007fe4ff */
[----:B------:R-:W-:Y:S01]  /*2ed0*/  ISETP.GE.U32.AND P0, PT, R4, UR40, PT ;  /* 0x0000002804007c0c */ /* 0x000fe2000bf06070 */
[----:B------:R1:W-:Y:S03]  /*2ee0*/  STG.E desc[UR20][R6.64], R23 ;  /* 0x0000001706007986 */ /* 0x0003e6000c101914 */
[----:B------:R-:W-:Y:S01]  /*2ef0*/  ISETP.GE.AND.EX P0, PT, R3, UR41, PT, P0 ;  /* 0x0000002903007c0c */ /* 0x000fe2000bf06300 */
[----:B------:R1:W-:Y:S04]  /*2f00*/  STG.E desc[UR20][R12.64], R25 ;  /* 0x000000190c007986 */ /* 0x0003e8000c101914 */
[----:B------:R1:W-:Y:S04]  /*2f10*/  STG.E desc[UR20][R16.64], R19 ;  /* 0x0000001310007986 */ /* 0x0003e8000c101914 */
[----:B------:R1:W-:Y:S04]  /*2f20*/  STG.E desc[UR20][R14.64], R0 ;  /* 0x000000000e007986 */ /* 0x0003e8000c101914 */
[----:B------:R1:W-:Y:S01]  /*2f30*/  STG.E desc[UR20][R8.64], R5 ;  /* 0x0000000508007986 */ /* 0x0003e2000c101914 */
[----:B------:R-:W-:Y:S05]  /*2f40*/  @!P0 BRA `(.L_x_440) ;  /* 0xffffffec00948947 */ /* 0x000fea000383ffff */
[----:B------:R-:W-:Y:S05]  /*2f50*/  BSYNC B0 ;  /* 0x0000000000007941 */ /* 0x000fea0003800000 */
.L_x_433:
[----:B------:R-:W-:Y:S05]  /*2f60*/  EXIT ;  /* 0x000000000000794d */ /* 0x000fea0003800000 */
        .weak           $__internal_15_$__cuda_sm20_div_s64
        .type           $__internal_15_$__cuda_sm20_div_s64,@function
        .size           $__internal_15_$__cuda_sm20_div_s64,($__internal_16_$__cuda_sm20_div_u64 - $__internal_15_$__cuda_sm20_div_s64)
$__internal_15_$__cuda_sm20_div_s64:
        /* <DEDUP_REMOVED lines=21> */
[----:B------:R-:W-:-:S04]  /*30c0*/  IADD3 R11, P2, R19, R10, RZ ;  /* 0x0000000a130b7210 */ /* 0x000fc80007f5e0ff */
[----:B------:R-:W-:Y:S01]  /*30d0*/  IADD3.X R15, R15, R13, RZ, P0, !PT ;  /* 0x0000000d0f0f7210 */ /* 0x000fe200007fe4ff */
[----:B------:R-:W-:-:S03]  /*30e0*/  IMAD.WIDE.U32 R12, R11, UR6, RZ ;  /* 0x000000060b0c7c25 */ /* 0x000fc6000f8e00ff */
[----:B------:R-:W-:Y:S01]  /*30f0*/  IADD3.X R15, RZ, RZ, R15, P2, P1 ;  /* 0x000000ffff0f7210 */ /* 0x000fe200017e240f */
[----:B------:R-:W-:Y:S01]  /*3100*/  IMAD R10, R11, UR7, R13 ;  /* 0x000000070b0a7c24 */ /* 0x000fe2000f8e020d */
[----:B------:R-:W-:Y:S02]  /*3110*/  IADD3 R17, P0, RZ, -R12, RZ ;  /* 0x8000000cff117210 */ /* 0x000fe40007f1e0ff */
[-C--:B------:R-:W-:Y:S01]  /*3120*/  IADD3 R13, P4, RZ, -R4.reuse, RZ ;  /* 0x80000004ff0d7210 */ /* 0x080fe20007f9e0ff */
[----:B------:R-:W-:Y:S02]  /*3130*/  IMAD R12, R15, UR6, R10 ;  /* 0x000000060f0c7c24 */ /* 0x000fe4000f8e020a */
[----:B------:R-:W-:Y:S01]  /*3140*/  IMAD.HI.U32 R10, R11, R17, RZ ;  /* 0x000000110b0a7227 */ /* 0x000fe200078e00ff */
[----:B------:R-:W-:Y:S02]  /*3150*/  SEL R13, R13, R4, !P3 ;  /* 0x000000040d0d7207 */ /* 0x000fe40005800000 */
[----:B------:R-:W-:Y:S01]  /*3160*/  IADD3.X R16, RZ, ~R3, RZ, P4, !PT ;  /* 0x80000003ff107210 */ /* 0x000fe200027fe4ff */
[----:B------:R-:W-:-:S04]  /*3170*/  IMAD.X R12, RZ, RZ, ~R12, P0 ;  /* 0x000000ffff0c7224 */ /* 0x000fc800000e0e0c */
[----:B------:R-:W-:-:S04]  /*3180*/  IMAD.WIDE.U32 R10, P0, R11, R12, R10 ;  /* 0x0000000c0b0a7225 */ /* 0x000fc8000780000a */
[----:B------:R-:W-:-:S04]  /*3190*/  IMAD.HI.U32 R18, R15, R12, RZ ;  /* 0x0000000c0f127227 */ /* 0x000fc800078e00ff */
[----:B------:R-:W-:-:S04]  /*31a0*/  IMAD.HI.U32 R10, P1, R15, R17, R10 ;  /* 0x000000110f0a7227 */ /* 0x000fc8000782000a */
[----:B------:R-:W-:-:S05]  /*31b0*/  IMAD R11, R15, R12, RZ ;  /* 0x0000000c0f0b7224 */ /* 0x000fca00078e02ff */
[----:B------:R-:W-:Y:S02]  /*31c0*/  IADD3 R12, P2, R11, R10, RZ ;  /* 0x0000000a0b0c7210 */ /* 0x000fe40007f5e0ff */
[----:B------:R-:W-:Y:S02]  /*31d0*/  IADD3.X R11, R18, R15, RZ, P0, !PT ;  /* 0x0000000f120b7210 */ /* 0x000fe400007fe4ff */
[----:B------:R-:W-:Y:S01]  /*31e0*/  SEL R15, R16, R3, !P3 ;  /* 0x00000003100f7207 */ /* 0x000fe20005800000 */
[----:B------:R-:W-:Y:S01]  /*31f0*/  IMAD.HI.U32 R10, R12, R13, RZ ;  /* 0x0000000d0c0a7227 */ /* 0x000fe200078e00ff */
[----:B------:R-:W-:-:S03]  /*3200*/  IADD3.X R16, RZ, RZ, R11, P2, P1 ;  /* 0x000000ffff107210 */ /* 0x000fc600017e240b */
[----:B------:R-:W-:Y:S02]  /*3210*/  IMAD.MOV.U32 R11, RZ, RZ, RZ ;  /* 0x000000ffff0b7224 */ /* 0x000fe400078e00ff */
[-C--:B------:R-:W-:Y:S02]  /*3220*/  IMAD R17, R16, R15.reuse, RZ ;  /* 0x0000000f10117224 */ /* 0x080fe400078e02ff */
[----:B------:R-:W-:-:S04]  /*3230*/  IMAD.WIDE.U32 R10, R12, R15, R10 ;  /* 0x0000000f0c0a7225 */ /* 0x000fc800078e000a */
[----:B------:R-:W-:-:S04]  /*3240*/  IMAD.HI.U32 R12, R16, R15, RZ ;  /* 0x0000000f100c7227 */ /* 0x000fc800078e00ff */
[----:B------:R-:W-:-:S05]  /*3250*/  IMAD.HI.U32 R10, P0, R16, R13, R10 ;  /* 0x0000000d100a7227 */ /* 0x000fca000780000a */
[----:B------:R-:W-:Y:S02]  /*3260*/  IADD3 R17, P1, R17, R10, RZ ;  /* 0x0000000a11117210 */ /* 0x000fe40007f3e0ff */
[----:B------:R-:W-:-:S03]  /*3270*/  IADD3.X R12, R12, RZ, RZ, P0, !PT ;  /* 0x000000ff0c0c7210 */ /* 0x000fc600007fe4ff */
[----:B------:R-:W-:Y:S01]  /*3280*/  IMAD.WIDE.U32 R10, R17, UR6, RZ ;  /* 0x00000006110a7c25 */ /* 0x000fe2000f8e00ff */
[----:B------:R-:W-:-:S03]  /*3290*/  IADD3.X R12, RZ, R12, RZ, P1, !PT ;  /* 0x0000000cff0c7210 */ /* 0x000fc60000ffe4ff */
[----:B------:R-:W-:Y:S01]  /*32a0*/  IMAD R11, R17, UR7, R11 ;  /* 0x00000007110b7c24 */ /* 0x000fe2000f8e020b */
[----:B------:R-:W-:-:S03]  /*32b0*/  IADD3 R16, P1, -R10, R13, RZ ;  /* 0x0000000d0a107210 */ /* 0x000fc60007f3e1ff */
[----:B------:R-:W-:Y:S01]  /*32c0*/  IMAD R10, R12, UR6, R11 ;  /* 0x000000060c0a7c24 */ /* 0x000fe2000f8e020b */
[----:B------:R-:W-:-:S03]  /*32d0*/  ISETP.GE.U32.AND P0, PT, R16, UR6, PT ;  /* 0x0000000610007c0c */ /* 0x000fc6000bf06070 */
[----:B------:R-:W-:Y:S01]  /*32e0*/  IMAD.X R18, R15, 0x1, ~R10, P1 ;  /* 0x000000010f127824 */ /* 0x000fe200008e0e0a */
[----:B------:R-:W-:Y:S02]  /*32f0*/  IADD3 R13, P1, R16, -UR6, RZ ;  /* 0x80000006100d7c10 */ /* 0x000fe4000ff3e0ff */
[----:B------:R-:W-:Y:S02]  /*3300*/  IADD3 R10, P2, R17, 0x1, RZ ;  /* 0x00000001110a7810 */ /* 0x000fe40007f5e0ff */
[C---:B------:R-:W-:Y:S02]  /*3310*/  ISETP.GE.U32.AND.EX P0, PT, R18.reuse, UR7, PT, P0 ;  /* 0x0000000712007c0c */ /* 0x040fe4000bf06100 */
[----:B------:R-:W-:Y:S02]  /*3320*/  IADD3.X R15, R18, ~UR7, RZ, P1, !PT ;  /* 0x80000007120f7c10 */ /* 0x000fe40008ffe4ff */
[----:B------:R-:W-:Y:S02]  /*3330*/  SEL R13, R13, R16, P0 ;  /* 0x000000100d0d7207 */ /* 0x000fe40000000000 */
[----:B------:R-:W-:-:S02]  /*3340*/  IADD3.X R11, RZ, R12, RZ, P2, !PT ;  /* 0x0000000cff0b7210 */ /* 0x000fc400017fe4ff */
[----:B------:R-:W-:Y:S02]  /*3350*/  SEL R15, R15, R18, P0 ;  /* 0x000000120f0f7207 */ /* 0x000fe40000000000 */
[----:B------:R-:W-:Y:S02]  /*3360*/  SEL R17, R10, R17, P0 ;  /* 0x000000110a117207 */ /* 0x000fe40000000000 */
[----:B------:R-:W-:Y:S02]  /*3370*/  ISETP.GE.U32.AND P1, PT, R13, UR6, PT ;  /* 0x000000060d007c0c */ /* 0x000fe4000bf26070 */
[----:B------:R-:W-:Y:S02]  /*3380*/  SEL R10, R11, R12, P0 ;  /* 0x0000000c0b0a7207 */ /* 0x000fe40000000000 */
[----:B------:R-:W-:Y:S02]  /*3390*/  IADD3 R12, P2, R17, 0x1, RZ ;  /* 0x00000001110c7810 */ /* 0x000fe40007f5e0ff */
[----:B------:R-:W-:-:S02]  /*33a0*/  ISETP.GE.U32.AND.EX P0, PT, R15, UR7, PT, P1 ;  /* 0x000000070f007c0c */ /* 0x000fc4000bf06110 */
[-C--:B------:R-:W-:Y:S02]  /*33b0*/  IADD3.X R13, RZ, R10.reuse, RZ, P2, !PT ;  /* 0x0000000aff0d7210 */ /* 0x080fe400017fe4ff */
[----:B------:R-:W-:Y:S02]  /*33c0*/  SEL R12, R12, R17, P0 ;  /* 0x000000110c0c7207 */ /* 0x000fe40000000000 */
[----:B------:R-:W-:Y:S02]  /*33d0*/  SEL R13, R13, R10, P0 ;  /* 0x0000000a0d0d7207 */ /* 0x000fe40000000000 */
[----:B------:R-:W-:Y:S02]  /*33e0*/  IADD3 R11, P2, RZ, -R12, RZ ;  /* 0x8000000cff0b7210 */ /* 0x000fe40007f5e0ff */
[----:B------:R-:W-:Y:S02]  /*33f0*/  LOP3.LUT R15, R3, UR23, RZ, 0x3c, !PT ;  /* 0x00000017030f7c12 */ /* 0x000fe4000f8e3cff */
[----:B------:R-:W-:Y:S01]  /*3400*/  ISETP.NE.U32.AND P0, PT, RZ, UR22, PT ;  /* 0x00000016ff007c0c */ /* 0x000fe2000bf05070 */
[----:B------:R-:W-:Y:S01]  /*3410*/  IMAD.X R10, RZ, RZ, ~R13, P2 ;  /* 0x000000ffff0a7224 */ /* 0x000fe200010e0e0d */
[----:B------:R-:W-:Y:S01]  /*3420*/  ISETP.GE.AND P1, PT, R15, RZ, PT ;  /* 0x000000ff0f00720c */ /* 0x000fe20003f26270 */
[----:B------:R-:W-:Y:S01]  /*3430*/  HFMA2.MMA R15, -RZ, RZ, 0, 0 ;  /* 0x00000000ff0f7435 */ /* 0x000fe200000001ff */
[----:B------:R-:W-:-:S02]  /*3440*/  ISETP.NE.AND.EX P0, PT, RZ, UR23, PT, P0 ;  /* 0x00000017ff007c0c */ /* 0x000fc4000bf05300 */
[----:B------:R-:W-:Y:S02]  /*3450*/  SEL R12, R11, R12, !P1 ;  /* 0x0000000c0b0c7207 */ /* 0x000fe40004800000 */
[----:B------:R-:W-:Y:S02]  /*3460*/  SEL R13, R10, R13, !P1 ;  /* 0x0000000d0a0d7207 */ /* 0x000fe40004800000 */
[----:B------:R-:W-:Y:S02]  /*3470*/  SEL R12, R12, 0xffffffff, P0 ;  /* 0xffffffff0c0c7807 */ /* 0x000fe40000000000 */
[----:B------:R-:W-:Y:S01]  /*3480*/  SEL R13, R13, 0xffffffff, P0 ;  /* 0xffffffff0d0d7807 */ /* 0x000fe20000000000 */
[----:B------:R-:W-:Y:S06]  /*3490*/  RET.REL.NODEC R14 `(_ZN2at6native38_GLOBAL__N__9a469cfd_6_RNN_cu_eca79a6d6kernel16gru_cell_forwardIfflLi1EEEvNS_4cuda6detail10TensorInfoIT_T1_EES9_S9_S9_S9_S9_S9_S8_S8_) ;  /* 0xffffffc80ed87950 */ /* 0x000fec0003c3ffff */
        .weak           $__internal_16_$__cuda_sm20_div_u64
        .type           $__internal_16_$__cuda_sm20_div_u64,@function
        .size           $__internal_16_$__cuda_sm20_div_u64,(.L_x_1284 - $__internal_16_$__cuda_sm20_div_u64)
$__internal_16_$__cuda_sm20_div_u64:
        /* <DEDUP_REMOVED lines=14> */
[----:B------:R-:W-:Y:S01]  /*3580*/  IMAD.HI.U32 R10, P1, R9, R7, R10 ;  /* 0x00000007090a7227 */ /* 0x000fe2000782000a */
[----:B------:R-:W-:-:S04]  /*3590*/  IADD3.X R5, R5, R9, RZ, P0, !PT ;  /* 0x0000000905057210 */ /* 0x000fc800007fe4ff */
[----:B------:R-:W-:-:S04]  /*35a0*/  IADD3 R11, P2, R15, R10, RZ ;  /* 0x0000000a0f0b7210 */ /* 0x000fc80007f5e0ff */
[----:B------:R-:W-:Y:S01]  /*35b0*/  IADD3.X R5, RZ, RZ, R5, P2, P1 ;  /* 0x000000ffff057210 */ /* 0x000fe200017e2405 */
[----:B------:R-:W-:-:S03]  /*35c0*/  IMAD.WIDE.U32 R8, R11, UR4, RZ ;  /* 0x000000040b087c25 */ /* 0x000fc6000f8e00ff */
[----:B------:R-:W-:Y:S01]  /*35d0*/  IADD3 R7, P0, RZ, -R8, RZ ;  /* 0x80000008ff077210 */ /* 0x000fe20007f1e0ff */
[----:B------:R-:W-:Y:S01]  /*35e0*/  IMAD R8, R5, UR4, R9 ;  /* 0x0000000405087c24 */ /* 0x000fe2000f8e0209 */
[----:B------:R-:W-:-:S03]  /*35f0*/  HFMA2.MMA R9, -RZ, RZ, 0, 0 ;  /* 0x00000000ff097435 */ /* 0x000fc600000001ff */
[----:B------:R-:W-:-:S04]  /*3600*/  IMAD.HI.U32 R10, R11, R7, RZ ;  /* 0x000000070b0a7227 */ /* 0x000fc800078e00ff */
[----:B------:R-:W-:-:S04]  /*3610*/  IMAD.X R8, RZ, RZ, ~R8, P0 ;  /* 0x000000ffff087224 */ /* 0x000fc800000e0e08 */
[----:B------:R-:W-:-:S04]  /*3620*/  IMAD.WIDE.U32 R10, P0, R11, R8, R10 ;  /* 0x000000080b0a7225 */ /* 0x000fc8000780000a */
[C---:B------:R-:W-:Y:S02]  /*3630*/  IMAD R12, R5.reuse, R8, RZ ;  /* 0x00000008050c7224 */ /* 0x040fe400078e02ff */
[----:B------:R-:W-:-:S04]  /*3640*/  IMAD.HI.U32 R7, P1, R5, R7, R10 ;  /* 0x0000000705077227 */ /* 0x000fc8000782000a */
[----:B------:R-:W-:Y:S01]  /*3650*/  IMAD.HI.U32 R8, R5, R8, RZ ;  /* 0x0000000805087227 */ /* 0x000fe200078e00ff */
[----:B------:R-:W-:-:S04]  /*3660*/  IADD3 R7, P2, R12, R7, RZ ;  /* 0x000000070c077210 */ /* 0x000fc80007f5e0ff */
[----:B------:R-:W-:Y:S01]  /*3670*/  IADD3.X R5, R8, R5, RZ, P0, !PT ;  /* 0x0000000508057210 */ /* 0x000fe200007fe4ff */
[----:B------:R-:W-:-:S03]  /*3680*/  IMAD.HI.U32 R8, R7, R0, RZ ;  /* 0x0000000007087227 */ /* 0x000fc600078e00ff */
[----:B------:R-:W-:Y:S01]  /*3690*/  IADD3.X R5, RZ, RZ, R5, P2, P1 ;  /* 0x000000ffff057210 */ /* 0x000fe200017e2405 */
[----:B------:R-:W-:-:S04]  /*36a0*/  IMAD.WIDE.U32 R8, R7, R2, R8 ;  /* 0x0000000207087225 */ /* 0x000fc800078e0008 */
[C---:B------:R-:W-:Y:S02]  /*36b0*/  IMAD R10, R5.reuse, R2, RZ ;  /* 0x00000002050a7224 */ /* 0x040fe400078e02ff */
[----:B------:R-:W-:-:S04]  /*36c0*/  IMAD.HI.U32 R7, P0, R5, R0, R8 ;  /* 0x0000000005077227 */ /* 0x000fc80007800008 */
[----:B------:R-:W-:Y:S01]  /*36d0*/  IMAD.HI.U32 R5, R5, R2, RZ ;  /* 0x0000000205057227 */ /* 0x000fe200078e00ff */
[----:B------:R-:W-:-:S03]  /*36e0*/  IADD3 R7, P1, R10, R7, RZ ;  /* 0x000000070a077210 */ /* 0x000fc60007f3e0ff */
[----:B------:R-:W-:Y:S02]  /*36f0*/  IMAD.X R5, RZ, RZ, R5, P0 ;  /* 0x000000ffff057224 */ /* 0x000fe400000e0605 */
[----:B------:R-:W-:-:S03]  /*3700*/  IMAD.WIDE.U32 R8, R7, UR4, RZ ;  /* 0x0000000407087c25 */ /* 0x000fc6000f8e00ff */
[----:B------:R-:W-:Y:S02]  /*3710*/  IADD3.X R5, RZ, R5, RZ, P1, !PT ;  /* 0x00000005ff057210 */ /* 0x000fe40000ffe4ff */
[----:B------:R-:W-:Y:S01]  /*3720*/  IADD3 R10, P0, -R8, R0, RZ ;  /* 0x00000000080a7210 */ /* 0x000fe20007f1e1ff */
[----:B------:R-:W-:Y:S02]  /*3730*/  VIADD R8, R7, 0x1 ;  /* 0x0000000107087836 */ /* 0x000fe40000000000 */
[----:B------:R-:W-:-:S05]  /*3740*/  IMAD R5, R5, UR4, R9 ;  /* 0x0000000405057c24 */ /* 0x000fca000f8e0209 */
[----:B------:R-:W-:Y:S02]  /*3750*/  IADD3.X R12, ~R5, R2, RZ, P0, !PT ;  /* 0x00000002050c7210 */ /* 0x000fe400007fe5ff */
[C---:B------:R-:W-:Y:S02]  /*3760*/  ISETP.GE.U32.AND P0, PT, R10.reuse, UR4, PT ;  /* 0x000000040a007c0c */ /* 0x040fe4000bf06070 */
[----:B------:R-:W-:Y:S02]  /*3770*/  IADD3 R5, P1, R10, -UR4, RZ ;  /* 0x800000040a057c10 */ /* 0x000fe4000ff3e0ff */
[C---:B------:R-:W-:Y:S02]  /*3780*/  ISETP.GE.U32.AND.EX P0, PT, R12.reuse, RZ, PT, P0 ;  /* 0x000000ff0c00720c */ /* 0x040fe40003f06100 */
[----:B------:R-:W-:Y:S02]  /*3790*/  IADD3.X R9, R12, -0x1, RZ, P1, !PT ;  /* 0xffffffff0c097810 */ /* 0x000fe40000ffe4ff */
[----:B------:R-:W-:-:S02]  /*37a0*/  SEL R5, R5, R10, P0 ;  /* 0x0000000a05057207 */ /* 0x000fc40000000000 */
[----:B------:R-:W-:Y:S02]  /*37b0*/  SEL R9, R9, R12, P0 ;  /* 0x0000000c09097207 */ /* 0x000fe40000000000 */
[----:B------:R-:W-:Y:S02]  /*37c0*/  SEL R8, R8, R7, P0 ;  /* 0x0000000708087207 */ /* 0x000fe40000000000 */
[----:B------:R-:W-:Y:S02]  /*37d0*/  ISETP.GE.U32.AND P0, PT, R5, UR4, PT ;  /* 0x0000000405007c0c */ /* 0x000fe4000bf06070 */
[----:B------:R-:W-:Y:S02]  /*37e0*/  ISETP.NE.U32.AND P1, PT, RZ, UR4, PT ;  /* 0x00000004ff007c0c */ /* 0x000fe4000bf25070 */
[----:B------:R-:W-:Y:S02]  /*37f0*/  IADD3 R5, R8, 0x1, RZ ;  /* 0x0000000108057810 */ /* 0x000fe40007ffe0ff */
[----:B------:R-:W-:-:S02]  /*3800*/  ISETP.GE.U32.AND.EX P0, PT, R9, RZ, PT, P0 ;  /* 0x000000ff0900720c */ /* 0x000fc40003f06100 */
[----:B------:R-:W-:Y:S02]  /*3810*/  MOV R7, 0x0 ;  /* 0x0000000000077802 */ /* 0x000fe40000000f00 */
[----:B------:R-:W-:Y:S02]  /*3820*/  ISETP.NE.AND.EX P1, PT, RZ, RZ, PT, P1 ;  /* 0x000000ffff00720c */ /* 0x000fe40003f25310 */
[----:B------:R-:W-:-:S04]  /*3830*/  SEL R5, R5, R8, P0 ;  /* 0x0000000805057207 */ /* 0x000fc80000000000 */
[----:B------:R-:W-:Y:S01]  /*3840*/  SEL R5, R5, 0xffffffff, P1 ;  /* 0xffffffff05057807 */ /* 0x000fe20000800000 */
[----:B------:R-:W-:Y:S06]  /*3850*/  RET.REL.NODEC R6 `(_ZN2at6native38_GLOBAL__N__9a469cfd_6_RNN_cu_eca79a6d6kernel16gru_cell_forwardIfflLi1EEEvNS_4cuda6detail10TensorInfoIT_T1_EES9_S9_S9_S9_S9_S9_S8_S8_) ;  /* 0xffffffc406e87950 */ /* 0x000fec0003c3ffff */
.L_x_441:
        /* <DEDUP_REMOVED lines=10> */
.L_x_1284:


//--------------------- .text._ZN2at6native38_GLOBAL__N__9a469cfd_6_RNN_cu_eca79a6d6kernel16gru_cell_forwardIffiLi2EEEvNS_4cuda6detail10TensorInfoIT_T1_EES9_S9_S9_S9_S9_S9_S8_S8_ --------------------------
	.section	.text._ZN2at6native38_GLOBAL__N__9a469cfd_6_RNN_cu_eca79a6d6kernel16gru_cell_forwardIffiLi2EEEvNS_4cuda6detail10TensorInfoIT_T1_EES9_S9_S9_S9_S9_S9_S8_S8_,"ax",@progbits
	.align	128
.text._ZN2at6native38_GLOBAL__N__9a469cfd_6_RNN_cu_eca79a6d6kernel16gru_cell_forwardIffiLi2EEEvNS_4cuda6detail10TensorInfoIT_T1_EES9_S9_S9_S9_S9_S9_S8_S8_:
        .type           _ZN2at6native38_GLOBAL__N__9a469cfd_6_RNN_cu_eca79a6d6kernel16gru_cell_forwardIffiLi2EEEvNS_4cuda6detail10TensorInfoIT_T1_EES9_S9_S9_S9_S9_S9_S8_S8_,@function
        .size           _ZN2at6native38_GLOBAL__N__9a469cfd_6_RNN_cu_eca79a6d6kernel16gru_cell_forwardIffiLi2EEEvNS_4cuda6detail10TensorInfoIT_T1_EES9_S9_S9_S9_S9_S9_S8_S8_,(.L_x_1287 - _ZN2at6native38_GLOBAL__N__9a469cfd_6_RNN_cu_eca79a6d6kernel16gru_cell_forwardIffiLi2EEEvNS_4cuda6detail10TensorInfoIT_T1_EES9_S9_S9_S9_S9_S9_S8_S8_)
        .other          _ZN2at6native38_GLOBAL__N__9a469cfd_6_RNN_cu_eca79a6d6kernel16gru_cell_forwardIffiLi2EEEvNS_4cuda6detail10TensorInfoIT_T1_EES9_S9_S9_S9_S9_S9_S8_S8_,@"STO_CUDA_ENTRY STV_DEFAULT"
_ZN2at6native38_GLOBAL__N__9a469cfd_6_RNN_cu_eca79a6d6kernel16gru_cell_forwardIffiLi2EEEvNS_4cuda6detail10TensorInfoIT_T1_EES9_S9_S9_S9_S9_S9_S8_S8_:
        /* <DEDUP_REMOVED lines=33> */
.L_x_443:
[----:B------:R-:W0:Y:S01]  /*0210*/  LDC R6, c[0x0][0x7f8] ;  /* 0x0001fe00ff067b82 */ /* 0x000e220000000800 */
[----:B------:R-:W-:-:S05]  /*0220*/  IABS R11, R5 ;  /* 0x00000005000b7213 */ /* 0x000fca0000000000 */
[----:B------:R-:W-:Y:S02]  /*0230*/  IMAD.HI.U32 R10, R3, R11, RZ ;  /* 0x0000000b030a7227 */ /* 0x000fe400078e00ff */
[----:B------:R-:W1:Y:S02]  /*0240*/  LDC R14, c[0x0][0x21c] ;  /* 0x00008700ff0e7b82 */ /* 0x000e640000000800 */
[----:B------:R-:W-:Y:S01]  /*0250*/  IMAD.MOV R4, RZ, RZ, -R10 ;  /* 0x000000ffff047224 */ /* 0x000fe200078e0a0a */
[----:B0-----:R-:W-:-:S05]  /*0260*/  IABS R12, R6 ;  /* 0x00000006000c7213 */ /* 0x001fca0000000000 */
[----:B------:R-:W-:Y:S01]  /*0270*/  IMAD R9, R12, R4, R11 ;  /* 0x000000040c097224 */ /* 0x000fe200078e020b */
[----:B------:R-:W-:Y:S02]  /*0280*/  LOP3.LUT R4, R5, R6, RZ, 0x3c, !PT ;  /* 0x0000000605047212 */ /* 0x000fe400078e3cff */
[-C--:B-1----:R-:W-:Y:S02]  /*0290*/  IABS R7, R14.reuse ;  /* 0x0000000e00077213 */ /* 0x082fe40000000000 */
[----:B------:R-:W-:Y:S02]  /*02a0*/  ISETP.GT.U32.AND P1, PT, R0, R9, PT ;  /* 0x000000090000720c */ /* 0x000fe40003f24070 */
[----:B------:R-:W0:Y:S01]  /*02b0*/  I2F.RP R8, R7 ;  /* 0x0000000700087306 */ /* 0x000e220000209400 */
[----:B------:R-:W-:Y:S02]  /*02c0*/  ISETP.GE.AND P2, PT, R4, RZ, PT ;  /* 0x000000ff0400720c */ /* 0x000fe40003f46270 */
[----:B------:R-:W1:Y:S01]  /*02d0*/  LDC R4, c[0x0][0x2f4] ;  /* 0x0000bd00ff047b82 */ /* 0x000e620000000800 */
[----:B------:R-:W-:-:S07]  /*02e0*/  LOP3.LUT R27, RZ, R14, RZ, 0x33, !PT ;  /* 0x0000000eff1b7212 */ /* 0x000fce00078e33ff */
[----:B------:R-:W-:Y:S01]  /*02f0*/  @!P1 IADD3 R9, R9, -R12, RZ ;  /* 0x8000000c09099210 */ /* 0x000fe20007ffe0ff */
[----:B------:R-:W-:Y:S01]  /*0300*/  @!P1 VIADD R10, R10, 0x1 ;  /* 0x000000010a0a9836 */ /* 0x000fe20000000000 */
[----:B------:R-:W-:Y:S01]  /*0310*/  ISETP.NE.AND P1, PT, R6, RZ, PT ;  /* 0x000000ff0600720c */ /* 0x000fe20003f25270 */
[----:B0-----:R-:W0:Y:S01]  /*0320*/  MUFU.RCP R8, R8 ;  /* 0x0000000800087308 */ /* 0x001e220000001000 */
[----:B------:R-:W-:Y:S02]  /*0330*/  ISETP.GE.U32.AND P0, PT, R9, R0, PT ;  /* 0x000000000900720c */ /* 0x000fe40003f06070 */
[----:B-1----:R-:W-:-:S11]  /*0340*/  IABS R23, R4 ;  /* 0x0000000400177213 */ /* 0x002fd60000000000 */
[----:B------:R-:W-:Y:S01]  /*0350*/  @P0 IADD3 R10, R10, 0x1, RZ ;  /* 0x000000010a0a0810 */ /* 0x000fe20007ffe0ff */
[----:B------:R-:W1:Y:S01]  /*0360*/  I2F.RP R21, R23 ;  /* 0x0000001700157306 */ /* 0x000e620000209400 */
[----:B0-----:R-:W-:Y:S02]  /*0370*/  VIADD R12, R8, 0xffffffe ;  /* 0x0ffffffe080c7836 */ /* 0x001fe40000000000 */
[----:B------:R-:W-:Y:S02]  /*0380*/  @!P2 IADD3 R10, -R10, RZ, RZ ;  /* 0x000000ff0a0aa210 */ /* 0x000fe40007ffe1ff */
[----:B------:R-:W-:-:S03]  /*0390*/  @!P1 LOP3.LUT R10, RZ, R6, RZ, 0x33, !PT ;  /* 0x00000006ff0a9212 */ /* 0x000fc600078e33ff */
[----:B------:R0:W2:Y:S02]  /*03a0*/  F2I.FTZ.U32.TRUNC.NTZ R13, R12 ;  /* 0x0000000c000d7305 */ /* 0x0000a4000021f000 */
[----:B------:R-:W-:-:S04]  /*03b0*/  IMAD.MOV R8, RZ, RZ, -R10 ;  /* 0x000000ffff087224 */ /* 0x000fc800078e0a0a */
[----:B------:R-:W-:Y:S02]  /*03c0*/  IMAD R8, R6, R8, R5 ;  /* 0x0000000806087224 */ /* 0x000fe400078e0205 */
[----:B-1----:R-:W1:Y:S02]  /*03d0*/  MUFU.RCP R21, R21 ;  /* 0x0000001500157308 */ /* 0x002e640000001000 */
[----:B------:R-:W-:Y:S01]  /*03e0*/  IMAD R15, R2, R10, R8 ;  /* 0x0000000a020f7224 */ /* 0x000fe200078e0208 */
[----:B0-----:R-:W-:-:S03]  /*03f0*/  MOV R12, RZ ;  /* 0x000000ff000c7202 */ /* 0x001fc60000000f00 */
[----:B------:R-:W-:Y:S01]  /*0400*/  IMAD.IADD R9, R15, 0x1, R6 ;  /* 0x000000010f097824 */ /* 0x000fe200078e0206 */
[----:B--2---:R-:W-:-:S03]  /*0410*/  IADD3 R16, RZ, -R13, RZ ;  /* 0x8000000dff107210 */ /* 0x004fc60007ffe0ff */
[----:B------:R-:W-:Y:S01]  /*0420*/  IMAD.IADD R25, R9, 0x1, R6 ;  /* 0x0000000109197824 */ /* 0x000fe200078e0206 */
[----:B------:R-:W-:Y:S01]  /*0430*/  IABS R18, R9 ;  /* 0x0000000900127213 */ /* 0x000fe20000000000 */
[----:B------:R-:W-:Y:S01]  /*0440*/  IMAD R17, R16, R7, RZ ;  /* 0x0000000710117224 */ /* 0x000fe200078e02ff */
[----:B------:R-:W-:Y:S02]  /*0450*/  IABS R16, R15 ;  /* 0x0000000f00107213 */ /* 0x000fe40000000000 */
[----:B------:R-:W-:Y:S01]  /*0460*/  IABS R19, R25 ;  /* 0x0000001900137213 */ /* 0x000fe20000000000 */
[----:B------:R-:W-:-:S06]  /*0470*/  IMAD.HI.U32 R13, R13, R17, R12 ;  /* 0x000000110d0d7227 */ /* 0x000fcc00078e000c */
[----:B------:R-:W-:-:S04]  /*0480*/  IMAD.HI.U32 R17, R13, R19, RZ ;  /* 0x000000130d117227 */ /* 0x000fc800078e00ff */
[----:B------:R-:W-:Y:S01]  /*0490*/  IMAD.HI.U32 R20, R13, R16, RZ ;  /* 0x000000100d147227 */ /* 0x000fe200078e00ff */
[----:B------:R-:W-:-:S03]  /*04a0*/  IADD3 R26, -R17, RZ, RZ ;  /* 0x000000ff111a7210 */ /* 0x000fc60007ffe1ff */
[----:B------:R-:W-:Y:S01]  /*04b0*/  IMAD.HI.U32 R12, R13, R18, RZ ;  /* 0x000000120d0c7227 */ /* 0x000fe200078e00ff */
[----:B------:R-:W-:Y:S02]  /*04c0*/  IADD3 R22, -R20, RZ, RZ ;  /* 0x000000ff14167210 */ /* 0x000fe40007ffe1ff */
[----:B------:R-:W-:Y:S01]  /*04d0*/  LOP3.LUT R13, R15, R14, RZ, 0x3c, !PT ;  /* 0x0000000e0f0d7212 */ /* 0x000fe200078e3cff */
[----:B------:R-:W-:Y:S02]  /*04e0*/  IMAD.MOV R24, RZ, RZ, -R12 ;  /* 0x000000ffff187224 */ /* 0x000fe400078e0a0c */
[----:B------:R-:W-:Y:S01]  /*04f0*/  IMAD R26, R7, R26, R19 ;  /* 0x0000001a071a7224 */ /* 0x000fe200078e0213 */
[----:B------:R-:W-:Y:S01]  /*0500*/  ISETP.GE.AND P2, PT, R13, RZ, PT ;  /* 0x000000ff0d00720c */ /* 0x000fe20003f46270 */
[----:B------:R-:W-:Y:S01]  /*0510*/  IMAD R22, R7, R22, R16 ;  /* 0x0000001607167224 */ /* 0x000fe200078e0210 */
[----:B-1----:R-:W-:Y:S01]  /*0520*/  IADD3 R13, R21, 0xffffffe, RZ ;  /* 0x0ffffffe150d7810 */ /* 0x002fe20007ffe0ff */
[C---:B------:R-:W-:Y:S01]  /*0530*/  IMAD R24, R7.reuse, R24, R18 ;  /* 0x0000001807187224 */ /* 0x040fe200078e0212 */
[----:B------:R-:W-:-:S02]  /*0540*/  ISETP.GT.U32.AND P0, PT, R7, R26, PT ;  /* 0x0000001a0700720c */ /* 0x000fc40003f04070 */
[C---:B------:R-:W-:Y:S02]  /*0550*/  ISETP.GT.U32.AND P5, PT, R7.reuse, R22, PT ;  /* 0x000000160700720c */ /* 0x040fe40003fa4070 */
[----:B------:R-:W-:Y:S01]  /*0560*/  ISETP.GT.U32.AND P6, PT, R7, R24, PT ;  /* 0x000000180700720c */ /* 0x000fe20003fc4070 */
[----:B------:R-:W0:Y:S01]  /*0570*/  F2I.FTZ.U32.TRUNC.NTZ R13, R13 ;  /* 0x0000000d000d7305 */ /* 0x000e22000021f000 */
[----:B------:R-:W-:-:S07]  /*0580*/  LOP3.LUT R21, R25, R14, RZ, 0x3c, !PT ;  /* 0x0000000e19157212 */ /* 0x000fce00078e3cff */
[--C-:B------:R-:W-:Y:S02]  /*0590*/  @!P0 IMAD.IADD R26, R26, 0x1, -R7.reuse ;  /* 0x000000011a1a8824 */ /* 0x100fe400078e0a07 */
[----:B------:R-:W-:Y:S02]  /*05a0*/  @!P5 IMAD.IADD R22, R22, 0x1, -R7 ;  /* 0x000000011616d824 */ /* 0x000fe400078e0a07 */
[-C--:B------:R-:W-:Y:S01]  /*05b0*/  @!P6 IADD3 R24, R24, -R7.reuse, RZ ;  /* 0x800000071818e210 */ /* 0x080fe20007ffe0ff */
[----:B------:R-:W-:Y:S01]  /*05c0*/  @!P5 VIADD R20, R20, 0x1 ;  /* 0x000000011414d836 */ /* 0x000fe20000000000 */
[-C--:B------:R-:W-:Y:S01]  /*05d0*/  ISETP.GE.U32.AND P4, PT, R26, R7.reuse, PT ;  /* 0x000000071a00720c */ /* 0x080fe20003f86070 */
[----:B------:R-:W-:Y:S01]  /*05e0*/  @!P0 VIADD R17, R17, 0x1 ;  /* 0x0000000111118836 */ /* 0x000fe20000000000 */
[-C--:B------:R-:W-:Y:S02]  /*05f0*/  ISETP.GE.U32.AND P1, PT, R22, R7.reuse, PT ;  /* 0x000000071600720c */ /* 0x080fe40003f26070 */
[----:B------:R-:W-:-:S02]  /*0600*/  ISETP.GE.U32.AND P3, PT, R24, R7, PT ;  /* 0x000000071800720c */ /* 0x000fc40003f66070 */
[----:B------:R-:W-:Y:S02]  /*0610*/  LOP3.LUT R7, R9, R14, RZ, 0x3c, !PT ;  /* 0x0000000e09077212 */ /* 0x000fe400078e3cff */
[----:B------:R-:W-:Y:S02]  /*0620*/  @!P6 IADD3 R12, R12, 0x1, RZ ;  /* 0x000000010c0ce810 */ /* 0x000fe40007ffe0ff */
[----:B------:R-:W-:Y:S01]  /*0630*/  ISETP.GE.AND P5, PT, R7, RZ, PT ;  /* 0x000000ff0700720c */ /* 0x000fe20003fa6270 */
[----:B0-----:R-:W-:Y:S01]  /*0640*/  IMAD.MOV R7, RZ, RZ, -R13 ;  /* 0x000000ffff077224 */ /* 0x001fe200078e0a0d */
[----:B------:R-:W-:Y:S02]  /*0650*/  ISETP.GE.AND P6, PT, R21, RZ, PT ;  /* 0x000000ff1500720c */ /* 0x000fe40003fc6270 */
[----:B------:R-:W-:Y:S02]  /*0660*/  @P4 IADD3 R17, R17, 0x1, RZ ;  /* 0x0000000111114810 */ /* 0x000fe40007ffe0ff */
[----:B------:R-:W-:Y:S01]  /*0670*/  @P1 IADD3 R20, R20, 0x1, RZ ;  /* 0x0000000114141810 */ /* 0x000fe20007ffe0ff */
[----:B------:R-:W-:Y:S01]  /*0680*/  @P3 VIADD R12, R12, 0x1 ;  /* 0x000000010c0c3836 */ /* 0x000fe20000000000 */
[----:B------:R-:W-:Y:S01]  /*0690*/  ISETP.NE.AND P0, PT, R14, RZ, PT ;  /* 0x000000ff0e00720c */ /* 0x000fe20003f05270 */
[----:B------:R-:W-:Y:S01]  /*06a0*/  IMAD.MOV.U32 R22, RZ, RZ, R17 ;  /* 0x000000ffff167224 */ /* 0x000fe200078e0011 */
[----:B------:R-:W-:-:S03]  /*06b0*/  @!P2 IADD3 R20, -R20, RZ, RZ ;  /* 0x000000ff1414a210 */ /* 0x000fc60007ffe1ff */
[----:B------:R-:W-:Y:S01]  /*06c0*/  @!P5 IMAD.MOV R12, RZ, RZ, -R12 ;  /* 0x000000ffff0cd224 */ /* 0x000fe200078e0a0c */
[C---:B------:R-:W-:Y:S02]  /*06d0*/  SEL R21, R27.reuse, R20, !P0 ;  /* 0x000000141b157207 */ /* 0x040fe40004000000 */
[----:B------:R-:W-:Y:S02]  /*06e0*/  @!P6 IADD3 R22, -R22, RZ, RZ ;  /* 0x000000ff1616e210 */ /* 0x000fe40007ffe1ff */
[C---:B------:R-:W-:Y:S02]  /*06f0*/  SEL R17, R27.reuse, R12, !P0 ;  /* 0x0000000c1b117207 */ /* 0x040fe40004000000 */
[----:B------:R-:W-:Y:S02]  /*0700*/  SEL R27, R27, R22, !P0 ;  /* 0x000000161b1b7207 */ /* 0x000fe40004000000 */
[----:B------:R-:W-:Y:S01]  /*0710*/  MOV R22, R7 ;  /* 0x0000000700167202 */ /* 0x000fe20000000f00 */
[----:B------:R-:W-:Y:S01]  /*0720*/  IMAD.MOV R7, RZ, RZ, -R21 ;  /* 0x000000ffff077224 */ /* 0x000fe200078e0a15 */
[----:B------:R-:W-:Y:S01]  /*0730*/  IADD3 R20, -R17, RZ, RZ ;  /* 0x000000ff11147210 */ /* 0x000fe20007ffe1ff */
[----:B------:R-:W-:Y:S01]  /*0740*/  IMAD.MOV R12, RZ, RZ, -R27 ;  /* 0x000000ffff0c7224 */ /* 0x000fe200078e0a1b */
[----:B------:R-:W-:Y:S01]  /*0750*/  ISETP.NE.U32.AND P0, PT, RZ, UR16, PT ;  /* 0x00000010ff007c0c */ /* 0x000fe2000bf05070 */
[----:B------:R-:W-:-:S02]  /*0760*/  IMAD R7, R14, R7, R15 ;  /* 0x000000070e077224 */ /* 0x000fc400078e020f */
[C---:B------:R-:W-:Y:S01]  /*0770*/  IMAD R20, R14.reuse, R20, R9 ;  /* 0x000000140e147224 */ /* 0x040fe200078e0209 */
[----:B------:R-:W-:Y:S01]  /*0780*/  ISETP.NE.AND.EX P0, PT, RZ, UR17, PT, P0 ;  /* 0x00000011ff007c0c */ /* 0x000fe2000bf05300 */
[----:B------:R-:W-:Y:S01]  /*0790*/  IMAD R14, R14, R12, R25 ;  /* 0x0000000c0e0e7224 */ /* 0x000fe200078e0219 */
[----:B------:R-:W-:Y:S01]  /*07a0*/  MOV R12, RZ ;  /* 0x000000ff000c7202 */ /* 0x000fe20000000f00 */
[----:B------:R-:W-:-:S04]  /*07b0*/  IMAD R29, R22, R23, RZ ;  /* 0x00000017161d7224 */ /* 0x000fc800078e02ff */
[----:B------:R-:W-:-:S06]  /*07c0*/  IMAD.HI.U32 R13, R13, R29, R12 ;  /* 0x0000001d0d0d7227 */ /* 0x000fcc00078e000c */
[----:B------:R-:W-:-:S04]  /*07d0*/  IMAD.HI.U32 R22, R13, R16, RZ ;  /* 0x000000100d167227 */ /* 0x000fc800078e00ff */
[----:B------:R-:W-:Y:S02]  /*07e0*/  IMAD.MOV R24, RZ, RZ, -R22 ;  /* 0x000000ffff187224 */ /* 0x000fe400078e0a16 */
[----:B------:R-:W-:-:S04]  /*07f0*/  IMAD.HI.U32 R12, R13, R18, RZ ;  /* 0x000000120d0c7227 */ /* 0x000fc800078e00ff */
[----:B------:R-:W-:Y:S01]  /*0800*/  IMAD R16, R23, R24, R16 ;  /* 0x0000001817107224 */ /* 0x000fe200078e0210 */
[----:B------:R-:W-:Y:S01]  /*0810*/  IADD3 R24, -R12, RZ, RZ ;  /* 0x000000ff0c187210 */ /* 0x000fe20007ffe1ff */
[----:B------:R-:W-:-:S03]  /*0820*/  IMAD.HI.U32 R13, R13, R19, RZ ;  /* 0x000000130d0d7227 */ /* 0x000fc600078e00ff */
[C---:B------:R-:W-:Y:S01]  /*0830*/  ISETP.GT.U32.AND P6, PT, R23.reuse, R16, PT ;  /* 0x000000101700720c */ /* 0x040fe20003fc4070 */
[----:B------:R-:W-:Y:S02]  /*0840*/  IMAD R18, R23, R24, R18 ;  /* 0x0000001817127224 */ /* 0x000fe400078e0212 */
[----:B------:R-:W-:-:S03]  /*0850*/  IMAD.MOV R24, RZ, RZ, -R13 ;  /* 0x000000ffff187224 */ /* 0x000fc600078e0a0d */
[C---:B------:R-:W-:Y:S01]  /*0860*/  ISETP.GT.U32.AND P1, PT, R23.reuse, R18, PT ;  /* 0x000000121700720c */ /* 0x040fe20003f24070 */
[C---:B------:R-:W-:Y:S02]  /*0870*/  IMAD R24, R23.reuse, R24, R19 ;  /* 0x0000001817187224 */ /* 0x040fe400078e0213 */
[----:B------:R-:W0:Y:S03]  /*0880*/  @P0 LDC R19, c[0x0][0x42c] ;  /* 0x00010b00ff130b82 */ /* 0x000e260000000800 */
[----:B------:R-:W-:Y:S01]  /*0890*/  ISETP.GT.U32.AND P2, PT, R23, R24, PT ;  /* 0x000000181700720c */ /* 0x000fe20003f44070 */
[----:B------:R-:W-:Y:S01]  /*08a0*/  @!P6 VIADD R22, R22, 0x1 ;  /* 0x000000011616e836 */ /* 0x000fe20000000000 */
[----:B------:R-:W-:-:S04]  /*08b0*/  @!P6 IADD3 R16, R16, -R23, RZ ;  /* 0x800000171010e210 */ /* 0x000fc80007ffe0ff */
[-C--:B------:R-:W-:Y:S01]  /*08c0*/  ISETP.GE.U32.AND P4, PT, R16, R23.reuse, PT ;  /* 0x000000171000720c */ /* 0x080fe20003f86070 */
[----:B------:R-:W-:Y:S01]  /*08d0*/  @!P1 IMAD.IADD R18, R18, 0x1, -R23 ;  /* 0x0000000112129824 */ /* 0x000fe200078e0a17 */
[----:B------:R-:W-:Y:S02]  /*08e0*/  LOP3.LUT R16, R15, R4, RZ, 0x3c, !PT ;  /* 0x000000040f107212 */ /* 0x000fe400078e3cff */
[----:B------:R-:W-:Y:S02]  /*08f0*/  @!P1 IADD3 R12, R12, 0x1, RZ ;  /* 0x000000010c0c9810 */ /* 0x000fe40007ffe0ff */
[-C--:B------:R-:W-:Y:S02]  /*0900*/  ISETP.GE.U32.AND P3, PT, R18, R23.reuse, PT ;  /* 0x000000171200720c */ /* 0x080fe40003f66070 */
[----:B------:R-:W-:Y:S02]  /*0910*/  @!P2 IADD3 R24, R24, -R23, RZ ;  /* 0x800000171818a210 */ /* 0x000fe40007ffe0ff */
[----:B------:R-:W-:-:S02]  /*0920*/  ISETP.GE.AND P6, PT, R16, RZ, PT ;  /* 0x000000ff1000720c */ /* 0x000fc40003fc6270 */
[----:B------:R-:W-:Y:S01]  /*0930*/  ISETP.GE.U32.AND P5, PT, R24, R23, PT ;  /* 0x000000171800720c */ /* 0x000fe20003fa6070 */
[----:B------:R-:W-:Y:S01]  /*0940*/  @P4 VIADD R22, R22, 0x1 ;  /* 0x0000000116164836 */ /* 0x000fe20000000000 */
[-C--:B------:R-:W-:Y:S02]  /*0950*/  LOP3.LUT R16, R9, R4.reuse, RZ, 0x3c, !PT ;  /* 0x0000000409107212 */ /* 0x080fe400078e3cff */
[----:B------:R-:W-:Y:S02]  /*0960*/  @!P2 IADD3 R13, R13, 0x1, RZ ;  /* 0x000000010d0da810 */ /* 0x000fe40007ffe0ff */
[----:B------:R-:W-:Y:S02]  /*0970*/  ISETP.GE.AND P4, PT, R16, RZ, PT ;  /* 0x000000ff1000720c */ /* 0x000fe40003f86270 */
[----:B------:R-:W-:Y:S02]  /*0980*/  LOP3.LUT R18, R25, R4, RZ, 0x3c, !PT ;  /* 0x0000000419127212 */ /* 0x000fe400078e3cff */
[----:B------:R-:W-:Y:S01]  /*0990*/  @P3 IADD3 R12, R12, 0x1, RZ ;  /* 0x000000010c0c3810 */ /* 0x000fe20007ffe0ff */
[----:B------:R-:W-:Y:S01]  /*09a0*/  @!P6 IMAD.MOV R22, RZ, RZ, -R22 ;  /* 0x000000ffff16e224 */ /* 0x000fe200078e0a16 */
[----:B------:R-:W-:Y:S01]  /*09b0*/  ISETP.GE.AND P1, PT, R18, RZ, PT ;  /* 0x000000ff1200720c */ /* 0x000fe20003f26270 */
[----:B------:R-:W-:Y:S01]  /*09c0*/  @P5 VIADD R13, R13, 0x1 ;  /* 0x000000010d0d5836 */ /* 0x000fe20000000000 */
[----:B------:R-:W-:-:S02]  /*09d0*/  MOV R29, R12 ;  /* 0x0000000c001d7202 */ /* 0x000fc40000000f00 */
[----:B------:R-:W-:Y:S02]  /*09e0*/  ISETP.NE.AND P2, PT, R4, RZ, PT ;  /* 0x000000ff0400720c */ /* 0x000fe40003f45270 */
[----:B------:R-:W-:Y:S02]  /*09f0*/  MOV R18, R13 ;  /* 0x0000000d00127202 */ /* 0x000fe40000000f00 */
[----:B------:R-:W1:Y:S01]  /*0a00*/  @P0 LDC.64 R12, c[0x0][0x3c0] ;  /* 0x0000f000ff0c0b82 */ /* 0x000e620000000a00 */
[----:B------:R-:W-:Y:S02]  /*0a10*/  LOP3.LUT R24, RZ, R4, RZ, 0x33, !PT ;  /* 0x00000004ff187212 */ /* 0x000fe400078e33ff */
[----:B------:R-:W-:Y:S02]  /*0a20*/  @!P4 IADD3 R29, -R29, RZ, RZ ;  /* 0x000000ff1d1dc210 */ /* 0x000fe40007ffe1ff */
[C---:B------:R-:W-:Y:S02]  /*0a30*/  SEL R23, R24.reuse, R22, !P2 ;  /* 0x0000001618177207 */ /* 0x040fe40005000000 */
[----:B------:R-:W-:-:S02]  /*0a40*/  SEL R16, R24, R29, !P2 ;  /* 0x0000001d18107207 */ /* 0x000fc40005000000 */
[----:B------:R-:W-:Y:S02]  /*0a50*/  @!P1 IADD3 R18, -R18, RZ, RZ ;  /* 0x000000ff12129210 */ /* 0x000fe40007ffe1ff */
[----:B------:R-:W-:Y:S02]  /*0a60*/  IADD3 R22, -R16, RZ, RZ ;  /* 0x000000ff10167210 */ /* 0x000fe40007ffe1ff */
[----:B------:R-:W-:Y:S01]  /*0a70*/  SEL R24, R24, R18, !P2 ;  /* 0x0000001218187207 */ /* 0x000fe20005000000 */
[----:B------:R-:W-:Y:S02]  /*0a80*/  IMAD.MOV R18, RZ, RZ, -R23 ;  /* 0x000000ffff127224 */ /* 0x000fe400078e0a17 */
[----:B------:R-:W-:Y:S02]  /*0a90*/  IMAD R22, R4, R22, R9 ;  /* 0x0000001604167224 */ /* 0x000fe400078e0209 */
[-C--:B0-----:R-:W-:Y:S02]  /*0aa0*/  @P0 IMAD R9, R8, R19.reuse, RZ ;  /* 0x0000001308090224 */ /* 0x081fe400078e02ff */
[----:B------:R-:W-:Y:S01]  /*0ab0*/  IMAD R15, R4, R18, R15 ;  /* 0x00000012040f7224 */ /* 0x000fe200078e020f */
[----:B------:R-:W-:Y:S01]  /*0ac0*/  IADD3 R18, -R24, RZ, RZ ;  /* 0x000000ff18127210 */ /* 0x000fe20007ffe1ff */
[----:B------:R-:W-:-:S02]  /*0ad0*/  @P0 IMAD R19, R6, R19, RZ ;  /* 0x0000001306130224 */ /* 0x000fc400078e02ff */
[----:B-1----:R-:W-:-:S04]  /*0ae0*/  @P0 IMAD.WIDE R12, R9, 0x4, R12 ;  /* 0x00000004090c0825 */ /* 0x002fc800078e020c */
[----:B------:R-:W-:Y:S02]  /*0af0*/  IMAD.MOV.U32 R9, RZ, RZ, RZ ;  /* 0x000000ffff097224 */ /* 0x000fe400078e00ff */
[----:B------:R-:W-:Y:S01]  /*0b00*/  IMAD R25, R4, R18, R25 ;  /* 0x0000001204197224 */ /* 0x000fe200078e0219 */
[----:B------:R-:W-:-:S03]  /*0b10*/  MOV R18, RZ ;  /* 0x000000ff00127202 */ /* 0x000fc60000000f00 */
[----:B------:R0:W2:Y:S01]  /*0b20*/  @P0 LDG.E R9, desc[UR6][R12.64] ;  /* 0x000000060c090981 */ /* 0x0000a2000c1e1900 */
[----:B------:R-:W-:Y:S01]  /*0b30*/  MOV R4, RZ ;  /* 0x000000ff00047202 */ /* 0x000fe20000000f00 */
[----:B0-----:R-:W-:-:S05]  /*0b40*/  @P0 IMAD.WIDE R12, R19, 0x4, R12 ;  /* 0x00000004130c0825 */ /* 0x001fca00078e020c */
[----:B------:R0:W3:Y:S02]  /*0b50*/  @P0 LDG.E R18, desc[UR6][R12.64] ;  /* 0x000000060c120981 */ /* 0x0000e4000c1e1900 */
[----:B0-----:R-:W-:Y:S02]  /*0b60*/  @P0 IMAD.WIDE R12, R19, 0x4, R12 ;  /* 0x00000004130c0825 */ /* 0x001fe400078e020c */
[----:B------:R-:W0:Y:S03]  /*0b70*/  @P0 LDC R19, c[0x0][0x504] ;  /* 0x00014100ff130b82 */ /* 0x000e260000000800 */
[----:B------:R1:W4:Y:S01]  /*0b80*/  @P0 LDG.E R4, desc[UR6][R12.64] ;  /* 0x000000060c040981 */ /* 0x000322000c1e1900 */
[----:B------:R-:W-:Y:S02]  /*0b90*/  IMAD R26, R7, UR5, RZ ;  /* 0x00000005071a7c24 */ /* 0x000fe4000f8e02ff */
[----:B------:R-:W-:-:S02]  /*0ba0*/  IMAD R20, R20, UR5, RZ ;  /* 0x0000000514147c24 */ /* 0x000fc4000f8e02ff */
[----:B------:R-:W-:Y:S02]  /*0bb0*/  IMAD R21, R21, UR8, R26 ;  /* 0x0000000815157c24 */ /* 0x000fe4000f8e021a */
[----:B------:R-:W-:Y:S01]  /*0bc0*/  IMAD R17, R17, UR8, R20 ;  /* 0x0000000811117c24 */ /* 0x000fe2000f8e0214 */
[----:B-1----:R-:W1:Y:S01]  /*0bd0*/  @P0 LDC.64 R12, c[0x0][0x498] ;  /* 0x00012600ff0c0b82 */ /* 0x002e620000000a00 */
[-C--:B0-----:R-:W-:Y:S02]  /*0be0*/  @P0 IMAD R7, R8, R19.reuse, RZ ;  /* 0x0000001308070224 */ /* 0x081fe400078e02ff */
[----:B------:R-:W-:Y:S01]  /*0bf0*/  @P0 IMAD R29, R6, R19, RZ ;  /* 0x00000013061d0224 */ /* 0x000fe200078e02ff */
[----:B------:R-:W-:Y:S01]  /*0c00*/  MOV R19, RZ ;  /* 0x000000ff00137202 */ /* 0x000fe20000000f00 */
[----:B-1----:R-:W-:-:S04]  /*0c10*/  @P0 IMAD.WIDE R12, R7, 0x4, R12 ;  /* 0x00000004070c0825 */ /* 0x002fc800078e020c */
[----:B------:R-:W-:-:S06]  /*0c20*/  IMAD.MOV.U32 R7, RZ, RZ, RZ ;  /* 0x000000ffff077224 */ /* 0x000fcc00078e00ff */
[----:B------:R0:W5:Y:S01]  /*0c30*/  @P0 LDG.E R7, desc[UR6][R12.64] ;  /* 0x000000060c070981 */ /* 0x000162000c1e1900 */
[----:B------:R-:W-:Y:S01]  /*0c40*/  MOV R20, RZ ;  /* 0x000000ff00147202 */ /* 0x000fe20000000f00 */
[----:B0-----:R-:W-:-:S05]  /*0c50*/  @P0 IMAD.WIDE R12, R29, 0x4, R12 ;  /* 0x000000041d0c0825 */ /* 0x001fca00078e020c */
[----:B------:R0:W4:Y:S01]  /*0c60*/  @P0 LDG.E R19, desc[UR6][R12.64] ;  /* 0x000000060c130981 */ /* 0x000122000c1e1900 */
[----:B------:R-:W-:Y:S02]  /*0c70*/  IMAD R28, R15, UR9, RZ ;  /* 0x000000090f1c7c24 */ /* 0x000fe4000f8e02ff */
[----:B------:R-:W-:Y:S02]  /*0c80*/  IMAD R26, R14, UR5, RZ ;  /* 0x000000050e1a7c24 */ /* 0x000fe4000f8e02ff */
[----:B------:R-:W1:Y:S01]  /*0c90*/  LDC.64 R14, c[0x0][0x210] ;  /* 0x00008400ff0e7b82 */ /* 0x000e620000000a00 */
[----:B0-----:R-:W-:-:S05]  /*0ca0*/  @P0 IMAD.WIDE R12, R29, 0x4, R12 ;  /* 0x000000041d0c0825 */ /* 0x001fca00078e020c */
[----:B------:R0:W4:Y:S01]  /*0cb0*/  @P0 LDG.E R20, desc[UR6][R12.64] ;  /* 0x000000060c140981 */ /* 0x000122000c1e1900 */
[----:B------:R-:W-:Y:S02]  /*0cc0*/  IMAD R28, R23, UR10, R28 ;  /* 0x0000000a171c7c24 */ /* 0x000fe4000f8e021c */
[----:B------:R-:W-:Y:S02]  /*0cd0*/  IMAD R23, R22, UR9, RZ ;  /* 0x0000000916177c24 */ /* 0x000fe4000f8e02ff */
[----:B------:R-:W-:Y:S02]  /*0ce0*/  IMAD R27, R27, UR8, R26 ;  /* 0x000000081b1b7c24 */ /* 0x000fe4000f8e021a */
[----:B------:R-:W-:Y:S01]  /*0cf0*/  IMAD R16, R16, UR10, R23 ;  /* 0x0000000a10107c24 */ /* 0x000fe2000f8e0217 */
[----:B0-----:R-:W0:Y:S01]  /*0d00*/  LDC.64 R12, c[0x0][0x2e8] ;  /* 0x0000ba00ff0c7b82 */ /* 0x001e220000000a00 */
[----:B-1----:R-:W-:-:S06]  /*0d10*/  IMAD.WIDE R22, R21, 0x4, R14 ;  /* 0x0000000415167825 */ /* 0x002fcc00078e020e */
[----:B------:R1:W2:Y:S02]  /*0d20*/  LDG.E R23, desc[UR6][R22.64] ;  /* 0x0000000616177981 */ /* 0x0002a4000c1e1900 */
[----:B-1----:R-:W1:Y:S01]  /*0d30*/  LDC R22, c[0x0][0x57c] ;  /* 0x00015f00ff167b82 */ /* 0x002e620000000800 */
[----:B0-----:R-:W-:-:S05]  /*0d40*/  IMAD.WIDE R28, R28, 0x4, R12 ;  /* 0x000000041c1c7825 */ /* 0x001fca00078e020c */
[----:B------:R0:W2:Y:S01]  /*0d50*/  LDG.E R21, desc[UR6][R28.64] ;  /* 0x000000061c157981 */ /* 0x0000a2000c1e1900 */
[----:B------:R-:W-:-:S04]  /*0d60*/  IMAD R25, R25, UR9, RZ ;  /* 0x0000000919197c24 */ /* 0x000fc8000f8e02ff */
[----:B------:R-:W-:Y:S02]  /*0d70*/  IMAD R24, R24, UR10, R25 ;  /* 0x0000000a18187c24 */ /* 0x000fe4000f8e0219 */
[----:B0-----:R-:W-:Y:S01]  /*0d80*/  IMAD.WIDE R28, R17, 0x4, R14 ;  /* 0x00000004111c7825 */ /* 0x001fe200078e020e */
[----:B-1----:R-:W-:-:S03]  /*0d90*/  IABS R26, R22 ;  /* 0x00000016001a7213 */ /* 0x002fc60000000000 */
[----:B------:R-:W-:Y:S01]  /*0da0*/  IMAD.WIDE R14, R27, 0x4, R14 ;  /* 0x000000041b0e7825 */ /* 0x000fe200078e020e */
[----:B------:R-:W3:Y:S01]  /*0db0*/  LDG.E R25, desc[UR6][R28.64] ;  /* 0x000000061c197981 */ /* 0x000ee2000c1e1900 */
[----:B------:R-:W0:Y:S03]  /*0dc0*/  I2F.RP R17, R26 ;  /* 0x0000001a00117306 */ /* 0x000e260000209400 */
[----:B------:R1:W4:Y:S05]  /*0dd0*/  LDG.E R27, desc[UR6][R14.64] ;  /* 0x000000060e1b7981 */ /* 0x00032a000c1e1900 */
[----:B0-----:R-:W0:Y:S02]  /*0de0*/  MUFU.RCP R17, R17 ;  /* 0x0000001100117308 */ /* 0x001e240000001000 */
[----:B0-----:R-:W-:-:S06]  /*0df0*/  VIADD R17, R17, 0xffffffe ;  /* 0x0ffffffe11117836 */ /* 0x001fcc0000000000 */
[----:B------:R-:W0:Y:S01]  /*0e00*/  F2I.FTZ.U32.TRUNC.NTZ R17, R17 ;  /* 0x0000001100117305 */ /* 0x000e22000021f000 */
[--C-:B-1----:R-:W-:Y:S01]  /*0e10*/  IMAD.WIDE R14, R16, 0x4, R12.reuse ;  /* 0x00000004100e7825 */ /* 0x102fe200078e020c */
[----:B------:R-:W-:Y:S02]  /*0e20*/  MOV R16, RZ ;  /* 0x000000ff00107202 */ /* 0x000fe40000000f00 */
[----:B0-----:R-:W-:Y:S01]  /*0e30*/  IADD3 R29, RZ, -R17, RZ ;  /* 0x80000011ff1d7210 */ /* 0x001fe20007ffe0ff */
[----:B------:R-:W-:Y:S02]  /*0e40*/  IMAD.WIDE R12, R24, 0x4, R12 ;  /* 0x00000004180c7825 */ /* 0x000fe400078e020c */
[----:B------:R-:W3:Y:S02]  /*0e50*/  LDG.E R14, desc[UR6][R14.64] ;  /* 0x000000060e0e7981 */ /* 0x000ee4000c1e1900 */
[----:B------:R-:W-:-:S04]  /*0e60*/  IMAD R29, R29, R26, RZ ;  /* 0x0000001a1d1d7224 */ /* 0x000fc800078e02ff */
[----:B------:R-:W-:Y:S01]  /*0e70*/  IMAD.HI.U32 R16, R17, R29, R16 ;  /* 0x0000001d11107227 */ /* 0x000fe200078e0010 */
[----:B------:R0:W4:Y:S05]  /*0e80*/  LDG.E R15, desc[UR6][R12.64] ;  /* 0x000000060c0f7981 */ /* 0x00012a000c1e1900 */
[----:B------:R-:W-:Y:S02]  /*0e90*/  IMAD.HI.U32 R24, R16, R11, RZ ;  /* 0x0000000b10187227 */ /* 0x000fe400078e00ff */
[----:B------:R-:W1:Y:S02]  /*0ea0*/  LDC R16, c[0x0][0x654] ;  /* 0x00019500ff107b82 */ /* 0x000e640000000800 */
[----:B------:R-:W-:-:S04]  /*0eb0*/  IMAD.MOV R17, RZ, RZ, -R24 ;  /* 0x000000ffff117224 */ /* 0x000fc800078e0a18 */
[----:B------:R-:W-:-:S05]  /*0ec0*/  IMAD R17, R26, R17, R11 ;  /* 0x000000111a117224 */ /* 0x000fca00078e020b */
[----:B------:R-:W-:-:S13]  /*0ed0*/  ISETP.GT.U32.AND P1, PT, R26, R17, PT ;  /* 0x000000111a00720c */ /* 0x000fda0003f24070 */
[----:B------:R-:W-:-:S04]  /*0ee0*/  @!P1 IADD3 R17, R17, -R26, RZ ;  /* 0x8000001a11119210 */ /* 0x000fc80007ffe0ff */
[----:B------:R-:W-:Y:S02]  /*0ef0*/  ISETP.GE.U32.AND P0, PT, R17, R26, PT ;  /* 0x0000001a1100720c */ /* 0x000fe40003f06070 */
[----:B-1----:R-:W-:-:S04]  /*0f00*/  IABS R17, R16 ;  /* 0x0000001000117213 */ /* 0x002fc80000000000 */
[----:B------:R-:W1:Y:S01]  /*0f10*/  I2F.RP R26, R17 ;  /* 0x00000011001a7306 */ /* 0x000e620000209400 */
[----:B0-----:R-:W-:Y:S02]  /*0f20*/  LOP3.LUT R12, R5, R22, RZ, 0x3c, !PT ;  /* 0x00000016050c7212 */ /* 0x001fe400078e3cff */
[----:B------:R-:W-:Y:S02]  /*0f30*/  @!P1 IADD3 R24, R24, 0x1, RZ ;  /* 0x0000000118189810 */ /* 0x000fe40007ffe0ff */
[----:B------:R-:W-:-:S03]  /*0f40*/  ISETP.GE.AND P2, PT, R12, RZ, PT ;  /* 0x000000ff0c00720c */ /* 0x000fc60003f46270 */
[----:B-1----:R-:W0:Y:S01]  /*0f50*/  MUFU.RCP R26, R26 ;  /* 0x0000001a001a7308 */ /* 0x002e220000001000 */
[----:B------:R-:W-:Y:S02]  /*0f60*/  ISETP.NE.AND P1, PT, R22, RZ, PT ;  /* 0x000000ff1600720c */ /* 0x000fe40003f25270 */
[----:B------:R-:W-:-:S04]  /*0f70*/  @P0 IADD3 R24, R24, 0x1, RZ ;  /* 0x0000000118180810 */ /* 0x000fc80007ffe0ff */
[----:B------:R-:W-:Y:S01]  /*0f80*/  MOV R12, R24 ;  /* 0x00000018000c7202 */ /* 0x000fe20000000f00 */
[----:B0-----:R-:W-:-:S04]  /*0f90*/  VIADD R13, R26, 0xffffffe ;  /* 0x0ffffffe1a0d7836 */ /* 0x001fc80000000000 */
[----:B------:R-:W-:Y:S02]  /*0fa0*/  @!P2 IMAD.MOV R12, RZ, RZ, -R12 ;  /* 0x000000ffff0ca224 */ /* 0x000fe400078e0a0c */
[----:B------:R-:W-:Y:S01]  /*0fb0*/  @!P1 LOP3.LUT R12, RZ, R22, RZ, 0x33, !PT ;  /* 0x00000016ff0c9212 */ /* 0x000fe200078e33ff */
[----:B------:R-:W0:Y:S02]  /*0fc0*/  F2I.FTZ.U32.TRUNC.NTZ R13, R13 ;  /* 0x0000000d000d7305 */ /* 0x000e24000021f000 */
[----:B0-----:R-:W-:Y:S01]  /*0fd0*/  IADD3 R26, RZ, -R13, RZ ;  /* 0x8000000dff1a7210 */ /* 0x001fe20007ffe0ff */
[----:B--2---:R-:W-:Y:S01]  /*0fe0*/  FADD.FTZ R24, R23, R21 ;  /* 0x0000001517187221 */ /* 0x004fe20000010000 */
[----:B------:R-:W-:-:S05]  /*0ff0*/  IADD3 R21, -R12, RZ, RZ ;  /* 0x000000ff0c157210 */ /* 0x000fca0007ffe1ff */
[----:B------:R-:W-:-:S04]  /*1000*/  IMAD R22, R22, R21, R5 ;  /* 0x0000001516167224 */ /* 0x000fc800078e0205 */
[----:B------:R-:W-:Y:S02]  /*1010*/  IMAD R21, R22, UR11, RZ ;  /* 0x0000000b16157c24 */ /* 0x000fe4000f8e02ff */
[----:B------:R-:W-:Y:S01]  /*1020*/  IMAD R23, R26, R17, RZ ;  /* 0x000000111a177224 */ /* 0x000fe200078e02ff */
[----:B------:R-:W0:Y:S01]  /*1030*/  LDC R22, c[0x0][0x72c] ;  /* 0x0001cb00ff167b82 */ /* 0x000e220000000800 */
[----:B------:R-:W-:Y:S02]  /*1040*/  IMAD R21, R12, UR12, R21 ;  /* 0x0000000c0c157c24 */ /* 0x000fe4000f8e0215 */
[----:B------:R-:W-:-:S04]  /*1050*/  IMAD.MOV.U32 R12, RZ, RZ, RZ ;  /* 0x000000ffff0c7224 */ /* 0x000fc800078e00ff */
[----:B------:R-:W-:Y:S02]  /*1060*/  IMAD.HI.U32 R26, R13, R23, R12 ;  /* 0x000000170d1a7227 */ /* 0x000fe400078e000c */
[----:B------:R-:W1:Y:S02]  /*1070*/  LDC.64 R12, c[0x0][0x570] ;  /* 0x00015c00ff0c7b82 */ /* 0x000e640000000a00 */
[----:B-1----:R-:W-:-:S06]  /*1080*/  IMAD.WIDE R12, R21, 0x4, R12 ;  /* 0x00000004150c7825 */ /* 0x002fcc00078e020c */
[----:B------:R1:W2:Y:S01]  /*1090*/  LDG.E R12, desc[UR6][R12.64] ;  /* 0x000000060c0c7981 */ /* 0x0002a2000c1e1900 */
[----:B0-----:R-:W-:-:S04]  /*10a0*/  IABS R21, R22 ;  /* 0x0000001600157213 */ /* 0x001fc80000000000 */
[----:B------:R-:W0:Y:S01]  /*10b0*/  I2F.RP R28, R21 ;  /* 0x00000015001c7306 */ /* 0x000e220000209400 */
[----:B------:R-:W-:Y:S01]  /*10c0*/  FADD.FTZ R24, R24, R9 ;  /* 0x0000000918187221 */ /* 0x000fe20000010000 */
[----:B------:R-:W-:-:S04]  /*10d0*/  IMAD.HI.U32 R23, R26, R11, RZ ;  /* 0x0000000b1a177227 */ /* 0x000fc800078e00ff */
[----:B-----5:R-:W-:Y:S01]  /*10e0*/  FADD.FTZ R7, R24, R7 ;  /* 0x0000000718077221 */ /* 0x020fe20000010000 */
[----:B------:R-:W-:Y:S01]  /*10f0*/  IADD3 R26, -R23, RZ, RZ ;  /* 0x000000ff171a7210 */ /* 0x000fe20007ffe1ff */
[----:B0-----:R-:W0:Y:S02]  /*1100*/  MUFU.RCP R9, R28 ;  /* 0x0000001c00097308 */ /* 0x001e240000001000 */
[----:B------:R-:W-:Y:S02]  /*1110*/  FMUL.FTZ R7, R7, -1.4426950216293334961 ;  /* 0xbfb8aa3b07077820 */ /* 0x000fe40000410000 */
[----:B------:R-:W-:-:S05]  /*1120*/  IMAD R24, R17, R26, R11 ;  /* 0x0000001a11187224 */ /* 0x000fca00078e020b */
[----:B------:R-:W-:Y:S01]  /*1130*/  ISETP.GT.U32.AND P1, PT, R17, R24, PT ;  /* 0x000000181100720c */ /* 0x000fe20003f24070 */
[----:B------:R-:W1:Y:S01]  /*1140*/  MUFU.EX2 R7, R7 ;  /* 0x0000000700077308 */ /* 0x000e620000000800 */
[----:B---3--:R-:W-:Y:S01]  /*1150*/  FADD.FTZ R25, R25, R14 ;  /* 0x0000000e19197221 */ /* 0x008fe20000010000 */
[----:B0-----:R-:W-:-:S03]  /*1160*/  IADD3 R9, R9, 0xffffffe, RZ ;  /* 0x0ffffffe09097810 */ /* 0x001fc60007ffe0ff */
[----:B------:R-:W-:-:S03]  /*1170*/  FADD.FTZ R18, R25, R18 ;  /* 0x0000001219127221 */ /* 0x000fc60000010000 */
[----:B------:R-:W0:Y:S04]  /*1180*/  F2I.FTZ.U32.TRUNC.NTZ R9, R9 ;  /* 0x0000000900097305 */ /* 0x000e28000021f000 */
[----:B------:R-:W-:Y:S02]  /*1190*/  @!P1 IMAD.IADD R24, R24, 0x1, -R17 ;  /* 0x0000000118189824 */ /* 0x000fe400078e0a11 */
[----:B----4-:R-:W-:Y:S01]  /*11a0*/  FADD.FTZ R18, R18, R19 ;  /* 0x0000001312127221 */ /* 0x010fe20000010000 */
[----:B------:R-:W-:Y:S02]  /*11b0*/  IMAD R11, R6, 0x5, RZ ;  /* 0x00000005060b7824 */ /* 0x000fe400078e02ff */
[----:B-1----:R-:W-:Y:S01]  /*11c0*/  FADD.FTZ R13, R7, 1 ;  /* 0x3f800000070d7421 */ /* 0x002fe20000010000 */
[----:B------:R-:W-:Y:S01]  /*11d0*/  ISETP.GE.U32.AND P0, PT, R24, R17, PT ;  /* 0x000000111800720c */ /* 0x000fe20003f06070 */
[----:B------:R-:W-:-:S02]  /*11e0*/  IMAD R11, R10, R11, R8 ;  /* 0x0000000b0a0b7224 */ /* 0x000fc400078e0208 */
[----:B------:R-:W-:Y:S01]  /*11f0*/  FMUL.FTZ R10, R18, -1.4426950216293334961 ;  /* 0xbfb8aa3b120a7820 */ /* 0x000fe20000410000 */
[----:B------:R-:W-:Y:S01]  /*1200*/  LOP3.LUT R8, R5, R16, RZ, 0x3c, !PT ;  /* 0x0000001005087212 */ /* 0x000fe200078e3cff */
[----:B------:R-:W1:Y:S01]  /*1210*/  MUFU.RCP R7, R13 ;  /* 0x0000000d00077308 */ /* 0x000e620000001000 */
[----:B------:R-:W-:Y:S02]  /*1220*/  @!P1 IADD3 R23, R23, 0x1, RZ ;  /* 0x0000000117179810 */ /* 0x000fe40007ffe0ff */
[----:B------:R-:W-:Y:S02]  /*1230*/  ISETP.GE.AND P2, PT, R8, RZ, PT ;  /* 0x000000ff0800720c */ /* 0x000fe40003f46270 */
[----:B0-----:R-:W-:Y:S02]  /*1240*/  IADD3 R14, RZ, -R9, RZ ;  /* 0x80000009ff0e7210 */ /* 0x001fe40007ffe0ff */
[----:B------:R-:W-:Y:S01]  /*1250*/  ISETP.NE.AND P1, PT, R16, RZ, PT ;  /* 0x000000ff1000720c */ /* 0x000fe20003f25270 */
[----:B------:R-:W0:Y:S02]  /*1260*/  MUFU.EX2 R10, R10 ;  /* 0x0000000a000a7308 */ /* 0x000e240000000800 */
[----:B------:R-:W-:Y:S01]  /*1270*/  IMAD.MOV.U32 R8, RZ, RZ, R14 ;  /* 0x000000ffff087224 */ /* 0x000fe200078e000e */
[----:B------:R-:W-:Y:S01]  /*1280*/  @P0 IADD3 R23, R23, 0x1, RZ ;  /* 0x0000000117170810 */ /* 0x000fe20007ffe0ff */
[----:B------:R-:W-:-:S02]  /*1290*/  FADD.FTZ R27, R27, R4 ;  /* 0x000000041b1b7221 */ /* 0x000fc40000010000 */
[----:B------:R-:W-:Y:S01]  /*12a0*/  IMAD R17, R8, R21, RZ ;  /* 0x0000001508117224 */ /* 0x000fe200078e02ff */
[----:B------:R-:W-:Y:S01]  /*12b0*/  MOV R8, RZ ;  /* 0x000000ff00087202 */ /* 0x000fe20000000f00 */
[----:B------:R-:W-:Y:S01]  /*12c0*/  FADD.FTZ R20, R15, R20 ;  /* 0x000000140f147221 */ /* 0x000fe20000010000 */
[----:B------:R-:W-:-:S03]  /*12d0*/  @!P2 IMAD.MOV R23, RZ, RZ, -R23 ;  /* 0x000000ffff17a224 */ /* 0x000fc600078e0a17 */
[----:B------:R-:W-:-:S04]  /*12e0*/  IMAD.HI.U32 R18, R9, R17, R8 ;  /* 0x0000001109127227 */ /* 0x000fc800078e0008 */
[----:B-1----:R-:W-:Y:S01]  /*12f0*/  FFMA.FTZ R13, R20, R7, R27 ;  /* 0x00000007140d7223 */ /* 0x002fe2000001001b */
[----:B------:R-:W-:Y:S01]  /*1300*/  @!P1 LOP3.LUT R23, RZ, R16, RZ, 0x33, !PT ;  /* 0x00000010ff179212 */ /* 0x000fe200078e33ff */
[----:B------:R-:W1:Y:S01]  /*1310*/  LDC.64 R8, c[0x0][0x648] ;  /* 0x00019200ff087b82 */ /* 0x000e620000000a00 */
[----:B------:R-:W-:Y:S01]  /*1320*/  IADD3 R17, R11, R6, RZ ;  /* 0x000000060b117210 */ /* 0x000fe20007ffe0ff */
[----:B0-----:R-:W-:Y:S01]  /*1330*/  FADD.FTZ R4, R10, 1 ;  /* 0x3f8000000a047421 */ /* 0x001fe20000010000 */
[----:B------:R-:W-:Y:S01]  /*1340*/  IADD3 R14, -R23, RZ, RZ ;  /* 0x000000ff170e7210 */ /* 0x000fe20007ffe1ff */
[----:B------:R-:W2:Y:S01]  /*1350*/  MUFU.TANH R13, R13 ;  /* 0x0000000d000d7308 */ /* 0x000ea20000002400 */
[----:B------:R-:W-:Y:S02]  /*1360*/  IABS R26, R17 ;  /* 0x00000011001a7213 */ /* 0x000fe40000000000 */
[----:B------:R-:W-:Y:S01]  /*1370*/  IABS R24, R11 ;  /* 0x0000000b00187213 */ /* 0x000fe20000000000 */
[----:B------:R-:W-:-:S02]  /*1380*/  IMAD R16, R16, R14, R5 ;  /* 0x0000000e10107224 */ /* 0x000fc400078e0205 */
[C---:B------:R-:W-:Y:S02]  /*1390*/  IMAD.HI.U32 R14, R18.reuse, R26, RZ ;  /* 0x0000001a120e7227 */ /* 0x040fe400078e00ff */
[----:B------:R-:W0:Y:S02]  /*13a0*/  MUFU.RCP R4, R4 ;  /* 0x0000000400047308 */ /* 0x000e240000001000 */
[----:B------:R-:W-:Y:S01]  /*13b0*/  IMAD.HI.U32 R10, R18, R24, RZ ;  /* 0x00000018120a7227 */ /* 0x000fe200078e00ff */
[----:B------:R-:W-:Y:S02]  /*13c0*/  IADD3 R25, -R14, RZ, RZ ;  /* 0x000000ff0e197210 */ /* 0x000fe40007ffe1ff */
[----:B------:R-:W-:Y:S01]  /*13d0*/  IADD3 R15, R17, R6, RZ ;  /* 0x00000006110f7210 */ /* 0x000fe20007ffe0ff */
[----:B------:R-:W-:Y:S02]  /*13e0*/  IMAD R16, R16, UR13, RZ ;  /* 0x0000000d10107c24 */ /* 0x000fe4000f8e02ff */
[----:B------:R-:W-:-:S02]  /*13f0*/  IMAD.MOV R19, RZ, RZ, -R10 ;  /* 0x000000ffff137224 */ /* 0x000fc400078e0a0a */
[----:B------:R-:W-:Y:S01]  /*1400*/  IMAD R26, R21, R25, R26 ;  /* 0x00000019151a7224 */ /* 0x000fe200078e021a */
[----:B------:R-:W-:Y:S01]  /*1410*/  IABS R27, R15 ;  /* 0x0000000f001b7213 */ /* 0x000fe20000000000 */
[----:B------:R-:W-:Y:S02]  /*1420*/  IMAD R23, R23, UR14, R16 ;  /* 0x0000000e17177c24 */ /* 0x000fe4000f8e0210 */
[C---:B------:R-:W-:Y:S01]  /*1430*/  IMAD R24, R21.reuse, R19, R24 ;  /* 0x0000001315187224 */ /* 0x040fe200078e0218 */
[----:B------:R-:W-:Y:S01]  /*1440*/  ISETP.GT.U32.AND P3, PT, R21, R26, PT ;  /* 0x0000001a1500720c */ /* 0x000fe20003f64070 */
[----:B------:R-:W-:-:S03]  /*1450*/  IMAD.IADD R19, R15, 0x1, R6 ;  /* 0x000000010f137824 */ /* 0x000fc600078e0206 */
[----:B------:R-:W-:Y:S01]  /*1460*/  ISETP.GT.U32.AND P2, PT, R21, R24, PT ;  /* 0x000000181500720c */ /* 0x000fe20003f44070 */
[----:B-1----:R-:W-:Y:S01]  /*1470*/  IMAD.WIDE R8, R23, 0x4, R8 ;  /* 0x0000000417087825 */ /* 0x002fe200078e0208 */
[----:B------:R-:W-:Y:S02]  /*1480*/  IADD3 R23, R19, R6, RZ ;  /* 0x0000000613177210 */ /* 0x000fe40007ffe0ff */
[----:B------:R-:W-:-:S05]  /*1490*/  IABS R25, R19 ;  /* 0x0000001300197213 */ /* 0x000fca0000000000 */
[----:B------:R-:W-:-:S04]  /*14a0*/  @!P3 IADD3 R26, R26, -R21, RZ ;  /* 0x800000151a1ab210 */ /* 0x000fc80007ffe0ff */
[----:B------:R-:W-:Y:S01]  /*14b0*/  @!P2 IMAD.IADD R24, R24, 0x1, -R21 ;  /* 0x000000011818a824 */ /* 0x000fe200078e0a15 */
[-C--:B------:R-:W-:Y:S02]  /*14c0*/  ISETP.GE.U32.AND P4, PT, R26, R21.reuse, PT ;  /* 0x000000151a00720c */ /* 0x080fe40003f86070 */
[----:B------:R-:W-:Y:S02]  /*14d0*/  LOP3.LUT R26, R11, R22, RZ, 0x3c, !PT ;  /* 0x000000160b1a7212 */ /* 0x000fe400078e3cff */
[----:B------:R-:W-:Y:S02]  /*14e0*/  ISETP.GE.U32.AND P5, PT, R24, R21, PT ;  /* 0x000000151800720c */ /* 0x000fe40003fa6070 */
[----:B------:R-:W-:Y:S01]  /*14f0*/  ISETP.GE.AND P6, PT, R26, RZ, PT ;  /* 0x000000ff1a00720c */ /* 0x000fe20003fc6270 */
[----:B------:R-:W-:Y:S01]  /*1500*/  @!P3 VIADD R14, R14, 0x1 ;  /* 0x000000010e0eb836 */ /* 0x000fe20000000000 */
[----:B------:R-:W-:-:S05]  /*1510*/  @!P2 IADD3 R10, R10, 0x1, RZ ;  /* 0x000000010a0aa810 */ /* 0x000fca0007ffe0ff */
[----:B------:R-:W-:-:S04]  /*1520*/  @P4 IADD3 R14, R14, 0x1, RZ ;  /* 0x000000010e0e4810 */ /* 0x000fc80007ffe0ff */
[----:B------:R-:W-:Y:S01]  /*1530*/  @P5 IADD3 R10, R10, 0x1, RZ ;  /* 0x000000010a0a5810 */ /* 0x000fe20007ffe0ff */
[----:B--2---:R-:W-:-:S04]  /*1540*/  FADD.FTZ R16, R12, -R13 ;  /* 0x8000000d0c107221 */ /* 0x004fc80000010000 */
[----:B0-----:R-:W-:Y:S01]  /*1550*/  FFMA.FTZ R29, R16, R4, R13 ;  /* 0x00000004101d7223 */ /* 0x001fe2000001000d */
[----:B------:R-:W-:-:S05]  /*1560*/  IMAD.HI.U32 R16, R18, R27, RZ ;  /* 0x0000001b12107227 */ /* 0x000fca00078e00ff */
[----:B------:R-:W-:Y:S01]  /*1570*/  IADD3 R28, -R16, RZ, RZ ;  /* 0x000000ff101c7210 */ /* 0x000fe20007ffe1ff */
[----:B------:R0:W-:Y:S04]  /*1580*/  STG.E desc[UR6][R8.64], R29 ;  /* 0x0000001d08007986 */ /* 0x0001e8000c101906 */
[----:B------:R-:W-:Y:S01]  /*1590*/  IMAD R6, R21, R28, R27 ;  /* 0x0000001c15067224 */ /* 0x000fe200078e021b */
[----:B0-----:R-:W-:Y:S01]  /*15a0*/  IABS R9, R23 ;  /* 0x0000001700097213 */ /* 0x001fe20000000000 */
[----:B------:R-:W-:-:S03]  /*15b0*/  IMAD.HI.U32 R8, R18, R25, RZ ;  /* 0x0000001912087227 */ /* 0x000fc600078e00ff */
[----:B------:R-:W-:Y:S01]  /*15c0*/  ISETP.GT.U32.AND P0, PT, R21, R6, PT ;  /* 0x000000061500720c */ /* 0x000fe20003f04070 */
[----:B------:R-:W-:Y:S01]  /*15d0*/  IMAD.HI.U32 R18, R18, R9, RZ ;  /* 0x0000000912127227 */ /* 0x000fe200078e00ff */
[----:B------:R-:W-:-:S03]  /*15e0*/  IADD3 R24, -R8, RZ, RZ ;  /* 0x000000ff08187210 */ /* 0x000fc60007ffe1ff */
[----:B------:R-:W-:Y:S02]  /*15f0*/  IMAD.MOV R26, RZ, RZ, -R18 ;  /* 0x000000ffff1a7224 */ /* 0x000fe400078e0a12 */
[C---:B------:R-:W-:Y:S02]  /*1600*/  IMAD R24, R21.reuse, R24, R25 ;  /* 0x0000001815187224 */ /* 0x040fe400078e0219 */
[----:B------:R-:W-:-:S04]  /*1610*/  IMAD R26, R21, R26, R9 ;  /* 0x0000001a151a7224 */ /* 0x000fc800078e0209 */
[-C--:B------:R-:W-:Y:S02]  /*1620*/  @!P0 IADD3 R6, R6, -R21.reuse, RZ ;  /* 0x8000001506068210 */ /* 0x080fe40007ffe0ff */
[C---:B------:R-:W-:Y:S02]  /*1630*/  ISETP.GT.U32.AND P2, PT, R21.reuse, R24, PT ;  /* 0x000000181500720c */ /* 0x040fe40003f44070 */
[----:B------:R-:W-:Y:S02]  /*1640*/  ISETP.GT.U32.AND P4, PT, R21, R26, PT ;  /* 0x0000001a1500720c */ /* 0x000fe40003f84070 */
[----:B------:R-:W-:Y:S02]  /*1650*/  LOP3.LUT R25, R17, R22, RZ, 0x3c, !PT ;  /* 0x0000001611197212 */ /* 0x000fe400078e3cff */
[----:B------:R-:W-:Y:S02]  /*1660*/  ISETP.GE.U32.AND P3, PT, R6, R21, PT ;  /* 0x000000150600720c */ /* 0x000fe40003f66070 */
[----:B------:R-:W-:-:S02]  /*1670*/  ISETP.GE.AND P1, PT, R25, RZ, PT ;  /* 0x000000ff1900720c */ /* 0x000fc40003f26270 */
[----:B------:R-:W-:Y:S01]  /*1680*/  @!P0 IADD3 R16, R16, 0x1, RZ ;  /* 0x0000000110108810 */ /* 0x000fe20007ffe0ff */
[----:B------:R-:W-:Y:S02]  /*1690*/  IMAD.MOV.U32 R9, RZ, RZ, R10 ;  /* 0x000000ffff097224 */ /* 0x000fe400078e000a */
[-C--:B------:R-:W-:Y:S02]  /*16a0*/  @!P2 IADD3 R24, R24, -R21.reuse, RZ ;  /* 0x800000151818a210 */ /* 0x080fe40007ffe0ff */
[-C--:B------:R-:W-:Y:S02]  /*16b0*/  @!P4 IADD3 R26, R26, -R21.reuse, RZ ;  /* 0x800000151a1ac210 */ /* 0x080fe40007ffe0ff */
[-C--:B------:R-:W-:Y:S02]  /*16c0*/  LOP3.LUT R10, R19, R22.reuse, RZ, 0x3c, !PT ;  /* 0x00000016130a7212 */ /* 0x080fe400078e3cff */
[----:B------:R-:W-:Y:S01]  /*16d0*/  LOP3.LUT R6, R15, R22, RZ, 0x3c, !PT ;  /* 0x000000160f067212 */ /* 0x000fe200078e3cff */
[----:B------:R-:W-:Y:S01]  /*16e0*/  @P3 VIADD R16, R16, 0x1 ;  /* 0x0000000110103836 */ /* 0x000fe20000000000 */
[----:B------:R-:W-:-:S02]  /*16f0*/  ISETP.GE.U32.AND P0, PT, R24, R21, PT ;  /* 0x000000151800720c */ /* 0x000fc40003f06070 */
[----:B------:R-:W-:Y:S01]  /*1700*/  ISETP.GE.U32.AND P3, PT, R26, R21, PT ;  /* 0x000000151a00720c */ /* 0x000fe20003f66070 */
[----:B------:R-:W-:Y:S01]  /*1710*/  @!P1 IMAD.MOV R14, RZ, RZ, -R14 ;  /* 0x000000ffff0e9224 */ /* 0x000fe200078e0a0e */
[----:B------:R-:W-:Y:S02]  /*1720*/  @!P6 IADD3 R9, -R9, RZ, RZ ;  /* 0x000000ff0909e210 */ /* 0x000fe40007ffe1ff */
[----:B------:R-:W-:Y:S02]  /*1730*/  ISETP.GE.AND P6, PT, R10, RZ, PT ;  /* 0x000000ff0a00720c */ /* 0x000fe40003fc6270 */
[----:B------:R-:W-:Y:S02]  /*1740*/  ISETP.GE.AND P5, PT, R6, RZ, PT ;  /* 0x000000ff0600720c */ /* 0x000fe40003fa6270 */
[----:B------:R-:W-:Y:S02]  /*1750*/  ISETP.NE.AND P1, PT, R22, RZ, PT ;  /* 0x000000ff1600720c */ /* 0x000fe40003f25270 */
[----:B------:R-:W-:-:S02]  /*1760*/  LOP3.LUT R10, RZ, R22, RZ, 0x33, !PT ;  /* 0x00000016ff0a7212 */ /* 0x000fc400078e33ff */
[----:B------:R-:W-:Y:S01]  /*1770*/  LOP3.LUT R24, R23, R22, RZ, 0x3c, !PT ;  /* 0x0000001617187212 */ /* 0x000fe200078e3cff */
[----:B------:R-:W-:Y:S01]  /*1780*/  @!P2 VIADD R8, R8, 0x1 ;  /* 0x000000010808a836 */ /* 0x000fe20000000000 */
[C---:B------:R-:W-:Y:S02]  /*1790*/  SEL R9, R10.reuse, R9, !P1 ;  /* 0x000000090a097207 */ /* 0x040fe40004800000 */
[----:B------:R-:W-:Y:S02]  /*17a0*/  SEL R6, R10, R14, !P1 ;  /* 0x0000000e0a067207 */ /* 0x000fe40004800000 */
[----:B------:R-:W-:Y:S02]  /*17b0*/  @!P4 IADD3 R18, R18, 0x1, RZ ;  /* 0x000000011212c810 */ /* 0x000fe40007ffe0ff */
[----:B------:R-:W-:Y:S02]  /*17c0*/  ISETP.GE.AND P2, PT, R24, RZ, PT ;  /* 0x000000ff1800720c */ /* 0x000fe40003f46270 */
[----:B------:R-:W-:-:S02]  /*17d0*/  IADD3 R14, -R9, RZ, RZ ;  /* 0x000000ff090e7210 */ /* 0x000fc40007ffe1ff */
[----:B------:R-:W-:Y:S01]  /*17e0*/  IADD3 R21, -R6, RZ, RZ ;  /* 0x000000ff06157210 */ /* 0x000fe20007ffe1ff */
[----:B------:R-:W-:Y:S01]  /*17f0*/  @P3 VIADD R18, R18, 0x1 ;  /* 0x0000000112123836 */ /* 0x000fe20000000000 */
[----:B------:R-:W-:Y:S01]  /*1800*/  @P0 IADD3 R8, R8, 0x1, RZ ;  /* 0x0000000108080810 */ /* 0x000fe20007ffe0ff */
[----:B------:R-:W-:Y:S01]  /*1810*/  IMAD R11, R22, R14, R11 ;  /* 0x0000000e160b7224 */ /* 0x000fe200078e020b */
[----:B------:R-:W-:Y:S01]  /*1820*/  @!P5 IADD3 R16, -R16, RZ, RZ ;  /* 0x000000ff1010d210 */ /* 0x000fe20007ffe1ff */
[----:B------:R-:W-:Y:S01]  /*1830*/  IMAD R17, R22, R21, R17 ;  /* 0x0000001516117224 */ /* 0x000fe200078e0211 */
[----:B------:R-:W-:Y:S01]  /*1840*/  MOV R21, R8 ;  /* 0x0000000800157202 */ /* 0x000fe20000000f00 */
[----:B------:R-:W-:Y:S01]  /*1850*/  IMAD.MOV.U32 R25, RZ, RZ, R18 ;  /* 0x000000ffff197224 */ /* 0x000fe200078e0012 */
[----:B------:R-:W-:Y:S01]  /*1860*/  SEL R18, R10, R16, !P1 ;  /* 0x000000100a127207 */ /* 0x000fe20004800000 */
[----:B------:R-:W-:Y:S01]  /*1870*/  IMAD R14, R11, UR15, RZ ;  /* 0x0000000f0b0e7c24 */ /* 0x000fe2000f8e02ff */
[----:B------:R-:W-:-:S02]  /*1880*/  @!P6 IADD3 R21, -R21, RZ, RZ ;  /* 0x000000ff1515e210 */ /* 0x000fc40007ffe1ff */
[----:B------:R-:W-:Y:S01]  /*1890*/  @!P2 IADD3 R25, -R25, RZ, RZ ;  /* 0x000000ff1919a210 */ /* 0x000fe20007ffe1ff */
[----:B------:R-:W-:Y:S01]  /*18a0*/  IMAD R11, R9, UR18, R14 ;  /* 0x00000012090b7c24 */ /* 0x000fe2000f8e020e */
[C---:B------:R-:W-:Y:S01]  /*18b0*/  SEL R14, R10.reuse, R21, !P1 ;  /* 0x000000150a0e7207 */ /* 0x040fe20004800000 */
[----:B------:R-:W-:Y:S01]  /*18c0*/  IMAD.MOV R16, RZ, RZ, -R18 ;  /* 0x000000ffff107224 */ /* 0x000fe200078e0a12 */
[----:B------:R-:W-:Y:S01]  /*18d0*/  SEL R10, R10, R25, !P1 ;  /* 0x000000190a0a7207 */ /* 0x000fe20004800000 */
[----:B------:R-:W0:Y:S01]  /*18e0*/  LDC.64 R8, c[0x0][0x720] ;  /* 0x0001c800ff087b82 */ /* 0x000e220000000a00 */
[----:B------:R-:W-:Y:S01]  /*18f0*/  IADD3 R21, -R14, RZ, RZ ;  /* 0x000000ff0e157210 */ /* 0x000fe20007ffe1ff */
[----:B------:R-:W-:Y:S01]  /*1900*/  IMAD R15, R22, R16, R15 ;  /* 0x00000010160f7224 */ /* 0x000fe200078e020f */
[----:B------:R-:W-:-:S03]  /*1910*/  IADD3 R16, -R10, RZ, RZ ;  /* 0x000000ff0a107210 */ /* 0x000fc60007ffe1ff */
[C---:B------:R-:W-:Y:S02]  /*1920*/  IMAD R21, R22.reuse, R21, R19 ;  /* 0x0000001516157224 */ /* 0x040fe400078e0213 */
[----:B------:R-:W-:Y:S02]  /*1930*/  IMAD R22, R22, R16, R23 ;  /* 0x0000001016167224 */ /* 0x000fe400078e0217 */
[----:B------:R-:W1:Y:S01]  /*1940*/  LDC R16, c[0x0][0xc] ;  /* 0x00000300ff107b82 */ /* 0x000e620000000800 */
[----:B------:R-:W-:Y:S02]  /*1950*/  IMAD R17, R17, UR15, RZ ;  /* 0x0000000f11117c24 */ /* 0x000fe4000f8e02ff */
[----:B------:R-:W-:Y:S02]  /*1960*/  IMAD R19, R15, UR15, RZ ;  /* 0x0000000f0f137c24 */ /* 0x000fe4000f8e02ff */
[----:B------:R-:W-:Y:S02]  /*1970*/  IMAD R21, R21, UR15, RZ ;  /* 0x0000000f15157c24 */ /* 0x000fe4000f8e02ff */
[----:B------:R-:W-:-:S02]  /*1980*/  IMAD R23, R22, UR15, RZ ;  /* 0x0000000f16177c24 */ /* 0x000fc4000f8e02ff */
[----:B------:R-:W-:Y:S02]  /*1990*/  IMAD R15, R6, UR18, R17 ;  /* 0x00000012060f7c24 */ /* 0x000fe4000f8e0211 */
[----:B------:R-:W-:Y:S02]  /*19a0*/  IMAD R19, R18, UR18, R19 ;  /* 0x0000001212137c24 */ /* 0x000fe4000f8e0213 */
[----:B------:R-:W-:Y:S01]  /*19b0*/  FADD.FTZ R17, R7, -RZ ;  /* 0x800000ff07117221 */ /* 0x000fe20000010000 */
[----:B------:R-:W-:Y:S02]  /*19c0*/  IMAD R21, R14, UR18, R21 ;  /* 0x000000120e157c24 */ /* 0x000fe4000f8e0215 */
[----:B------:R-:W-:Y:S02]  /*19d0*/  IMAD R23, R10, UR18, R23 ;  /* 0x000000120a177c24 */ /* 0x000fe4000f8e0217 */
[----:B------:R-:W-:Y:S01]  /*19e0*/  FADD.FTZ R25, R4, -RZ ;  /* 0x800000ff04197221 */ /* 0x000fe20000010000 */
[----:B0-----:R-:W-:-:S04]  /*19f0*/  IMAD.WIDE R10, R11, 0x4, R8 ;  /* 0x000000040b0a7825 */ /* 0x001fc800078e0208 */
[--C-:B------:R-:W-:Y:S01]  /*1a00*/  IMAD.WIDE R14, R15, 0x4, R8.reuse ;  /* 0x000000040f0e7825 */ /* 0x100fe200078e0208 */
[----:B------:R0:W-:Y:S03]  /*1a10*/  STG.E desc[UR6][R10.64], R17 ;  /* 0x000000110a007986 */ /* 0x0001e6000c101906 */
[--C-:B------:R-:W-:Y:S01]  /*1a20*/  IMAD.WIDE R6, R19, 0x4, R8.reuse ;  /* 0x0000000413067825 */ /* 0x100fe200078e0208 */
[----:B------:R0:W-:Y:S03]  /*1a30*/  STG.E desc[UR6][R14.64], R25 ;  /* 0x000000190e007986 */ /* 0x0001e6000c101906 */
[--C-:B------:R-:W-:Y:S01]  /*1a40*/  IMAD.WIDE R18, R21, 0x4, R8.reuse ;  /* 0x0000000415127825 */ /* 0x100fe200078e0208 */
[----:B------:R0:W-:Y:S03]  /*1a50*/  STG.E desc[UR6][R6.64], R13 ;  /* 0x0000000d06007986 */ /* 0x0001e6000c101906 */
[----:B------:R-:W-:Y:S01]  /*1a60*/  IMAD.WIDE R8, R23, 0x4, R8 ;  /* 0x0000000417087825 */ /* 0x000fe200078e0208 */
[----:B------:R0:W-:Y:S03]  /*1a70*/  STG.E desc[UR6][R18.64], R12 ;  /* 0x0000000c12007986 */ /* 0x0001e6000c101906 */
[----:B-1----:R-:W-:Y:S01]  /*1a80*/  IMAD R5, R16, UR4, R5 ;  /* 0x0000000410057c24 */ /* 0x002fe2000f8e0205 */
[----:B------:R0:W-:Y:S04]  /*1a90*/  STG.E desc[UR6][R8.64], R20 ;  /* 0x0000001408007986 */ /* 0x0001e8000c101906 */
[----:B------:R-:W-:-:S13]  /*1aa0*/  ISETP.GE.AND P0, PT, R5, UR19, PT ;  /* 0x0000001305007c0c */ /* 0x000fda000bf06270 */
[----:B0-----:R-:W-:Y:S05]  /*1ab0*/  @!P0 BRA `(.L_x_443) ;  /* 0xffffffe400d48947 */ /* 0x001fea000383ffff */
[----:B------:R-:W-:Y:S05]  /*1ac0*/  BSYNC B0 ;  /* 0x0000000000007941 */ /* 0x000fea0003800000 */
.L_x_442:
[----:B------:R-:W-:Y:S05]  /*1ad0*/  EXIT ;  /* 0x000000000000794d */ /* 0x000fea0003800000 */
.L_x_444:
        /* <DEDUP_REMOVED lines=10> */
.L_x_1287:


//--------------------- .text._ZN2at6native38_GLOBAL__N__9a469cfd_6_RNN_cu_eca79a6d6kernel16gru_cell_forwardIffiLi1EEEvNS_4cuda6detail10TensorInfoIT_T1_EES9_S9_S9_S9_S9_S9_S8_S8_ --------------------------
	.section	.text._ZN2at6native38_GLOBAL__N__9a469cfd_6_RNN_cu_eca79a6d6kernel16gru_cell_forwardIffiLi1EEEvNS_4cuda6detail10TensorInfoIT_T1_EES9_S9_S9_S9_S9_S9_S8_S8_,"ax",@progbits
	.align	128
.text._ZN2at6native38_GLOBAL__N__9a469cfd_6_RNN_cu_eca79a6d6kernel16gru_cell_forwardIffiLi1EEEvNS_4cuda6detail10TensorInfoIT_T1_EES9_S9_S9_S9_S9_S9_S8_S8_:
        .type           _ZN2at6native38_GLOBAL__N__9a469cfd_6_RNN_cu_eca79a6d6kernel16gru_cell_forwardIffiLi1EEEvNS_4cuda6detail10TensorInfoIT_T1_EES9_S9_S9_S9_S9_S9_S8_S8_,@function
        .size           _ZN2at6native38_GLOBAL__N__9a469cfd_6_RNN_cu_eca79a6d6kernel16gru_cell_forwardIffiLi1EEEvNS_4cuda6detail10TensorInfoIT_T1_EES9_S9_S9_S9_S9_S9_S8_S8_,(.L_x_1288 - _ZN2at6native38_GLOBAL__N__9a469cfd_6_RNN_cu_eca79a6d6kernel16gru_cell_forwardIffiLi1EEEvNS_4cuda6detail10TensorInfoIT_T1_EES9_S9_S9_S9_S9_S9_S8_S8_)
        .other          _ZN2at6native38_GLOBAL__N__9a469cfd_6_RNN_cu_eca79a6d6kernel16gru_cell_forwardIffiLi1EEEvNS_4cuda6detail10TensorInfoIT_T1_EES9_S9_S9_S9_S9_S9_S8_S8_,@"STO_CUDA_ENTRY STV_DEFAULT"
_ZN2at6native38_GLOBAL__N__9a469cfd_6_RNN_cu_eca79a6d6kernel16gru_cell_forwardIffiLi1EEEvNS_4cuda6detail10TensorInfoIT_T1_EES9_S9_S9_S9_S9_S9_S8_S8_:
        /* <DEDUP_REMOVED lines=8> */
[----:B------:R-:W-:Y:S01]  /*0080*/  ULDC.64 UR4, c[0x0][0x3c0] ;  /* 0x0000f00000047ab9 */ /* 0x000fe20000000a00 */
[----:B------:R-:W-:Y:S01]  /*0090*/  ULDC UR17, c[0x0][0x7f8] ;  /* 0x0001fe0000117ab9 */ /* 0x000fe20000000800 */
[----:B------:R-:W-:Y:S01]  /*00a0*/  ISETP.NE.U32.AND P0, PT, RZ, UR4, PT ;  /* 0x00000004ff007c0c */ /* 0x000fe2000bf05070 */
[----:B------:R-:W-:Y:S01]  /*00b0*/  ULDC UR4, c[0x0][0xc] ;  /* 0x0000030000047ab9 */ /* 0x000fe20000000800 */
[----:B------:R-:W-:Y:S02]  /*00c0*/  UIMAD UR13, UR17, 0x3, URZ ;  /* 0x00000003110d78a4 */ /* 0x000fe4000f8e023f */
[----:B------:R-:W-:Y:S01]  /*00d0*/  ISETP.NE.AND.EX P0, PT, RZ, UR5, PT, P0 ;  /* 0x00000005ff007c0c */ /* 0x000fe2000bf05300 */
[----:B------:R-:W-:Y:S01]  /*00e0*/  UIMAD UR6, UR6, UR4, URZ ;  /* 0x00000004060672a4 */ /* 0x000fe2000f8e023f */
[----:B------:R-:W-:-:S11]  /*00f0*/  ULDC.64 UR14, c[0x0][0x208] ;  /* 0x00008200000e7ab9 */ /* 0x000fd60000000a00 */
[----:B------:R-:W-:Y:S05]  /*0100*/  @!P0 BRA `(.L_x_445) ;  /* 0x0000000800408947 */ /* 0x000fea0003800000 */
[----:B------:R-:W-:Y:S01]  /*0110*/  MOV R0, UR17 ;  /* 0x0000001100007c02 */ /* 0x000fe20008000f00 */
[----:B------:R-:W-:Y:S01]  /*0120*/  BSSY B0, `(.L_x_446) ;  /* 0x000008d000007945 */ /* 0x000fe20003800000 */
[----:B------:R-:W-:Y:S01]  /*0130*/  ULDC UR7, c[0x0][0x42c] ;  /* 0x00010b0000077ab9 */ /* 0x000fe20000000800 */
[----:B------:R-:W-:Y:S01]  /*0140*/  ULDC UR8, c[0x0][0x504] ;  /* 0x0001410000087ab9 */ /* 0x000fe20000000800 */
[----:B------:R-:W-:Y:S01]  /*0150*/  IABS R0, R0 ;  /* 0x0000000000007213 */ /* 0x000fe20000000000 */
[----:B------:R-:W-:Y:S01]  /*0160*/  ULDC UR9, c[0x0][0x27c] ;  /* 0x00009f0000097ab9 */ /* 0x000fe20000000800 */
[----:B------:R-:W-:Y:S01]  /*0170*/  ULDC UR10, c[0x0][0x354] ;  /* 0x0000d500000a7ab9 */ /* 0x000fe20000000800 */
[----:B------:R-:W-:Y:S01]  /*0180*/  ULDC UR11, c[0x0][0x78c] ;  /* 0x0001e300000b7ab9 */ /* 0x000fe20000000800 */
[----:B------:R-:W-:Y:S01]  /*0190*/  R2UR UR18, R0 ;  /* 0x00000000001272ca */ /* 0x000fe200000e0000 */
[----:B------:R-:W-:Y:S01]  /*01a0*/  UMOV UR4, URZ ;  /* 0x0000003f00047c82 */ /* 0x000fe20008000000 */
[----:B------:R-:W-:-:S02]  /*01b0*/  UIMAD UR16, UR17, 0x5, URZ ;  /* 0x00000005111078a4 */ /* 0x000fc4000f8e023f */
[----:B------:R-:W-:Y:S01]  /*01c0*/  ISETP.NE.AND P0, PT, RZ, UR17, PT ;  /* 0x00000011ff007c0c */ /* 0x000fe2000bf05270 */
[----:B------:R-:W-:Y:S02]  /*01d0*/  UIMAD UR7, UR17, UR7, URZ ;  /* 0x00000007110772a4 */ /* 0x000fe4000f8e023f */
[----:B------:R-:W-:Y:S02]  /*01e0*/  UIMAD UR8, UR17, UR8, URZ ;  /* 0x00000008110872a4 */ /* 0x000fe4000f8e023f */
[----:B------:R-:W-:Y:S02]  /*01f0*/  UIMAD UR9, UR17, UR9, URZ ;  /* 0x00000009110972a4 */ /* 0x000fe4000f8e023f */
[----:B------:R-:W-:Y:S02]  /*0200*/  UIMAD UR10, UR17, UR10, URZ ;  /* 0x0000000a110a72a4 */ /* 0x000fe4000f8e023f */
[----:B------:R-:W-:Y:S01]  /*0210*/  UIMAD UR11, UR17, UR11, URZ ;  /* 0x0000000b110b72a4 */ /* 0x000fe2000f8e023f */
[----:B------:R-:W0:Y:S01]  /*0220*/  I2F.RP R0, UR18 ;  /* 0x0000001200007d06 */ /* 0x000e220008209400 */
[----:B------:R-:W-:Y:S01]  /*0230*/  ULDC UR20, c[0x0][0x27c] ;  /* 0x00009f0000147ab9 */ /* 0x000fe20000000800 */
[----:B------:R-:W-:Y:S01]  /*0240*/  ULDC UR21, c[0x0][0x354] ;  /* 0x0000d50000157ab9 */ /* 0x000fe20000000800 */
[----:B------:R-:W-:Y:S01]  /*0250*/  ULDC UR23, c[0x0][0x78c] ;  /* 0x0001e30000177ab9 */ /* 0x000fe20000000800 */
[----:B------:R-:W-:Y:S01]  /*0260*/  ULDC UR24, c[0x0][0x7fc] ;  /* 0x0001ff0000187ab9 */ /* 0x000fe20000000800 */
[----:B------:R-:W-:Y:S01]  /*0270*/  ULDC UR19, c[0x0][0x6b4] ;  /* 0x0001ad0000137ab9 */ /* 0x000fe20000000800 */
[----:B------:R-:W-:-:S02]  /*0280*/  ULDC UR22, c[0x0][0x504] ;  /* 0x0001410000167ab9 */ /* 0x000fc40000000800 */
[----:B0-----:R-:W0:Y:S02]  /*0290*/  MUFU.RCP R0, R0 ;  /* 0x0000000000007308 */ /* 0x001e240000001000 */
[----:B0-----:R-:W-:Y:S02]  /*02a0*/  IADD3 R2, R0, 0xffffffe, RZ ;  /* 0x0ffffffe00027810 */ /* 0x001fe40007ffe0ff */
[----:B------:R-:W-:Y:S01]  /*02b0*/  LOP3.LUT R0, RZ, UR17, RZ, 0x33, !PT ;  /* 0x00000011ff007c12 */ /* 0x000fe2000f8e33ff */
[----:B------:R-:W-:-:S03]  /*02c0*/  ULDC UR17, c[0x0][0x42c] ;  /* 0x00010b0000117ab9 */ /* 0x000fc60000000800 */
[----:B------:R-:W0:Y:S02]  /*02d0*/  F2I.FTZ.U32.TRUNC.NTZ R2, R2 ;  /* 0x0000000200027305 */ /* 0x000e24000021f000 */
[----:B0-----:R-:W-:-:S13]  /*02e0*/  R2UR UR5, R2 ;  /* 0x00000000020572ca */ /* 0x001fda00000e0000 */
[----:B------:R-:W-:-:S04]  /*02f0*/  UIADD3 UR12, URZ, -UR5, URZ ;  /* 0x800000053f0c7290 */ /* 0x000fc8000fffe03f */
[----:B------:R-:W-:-:S04]  /*0300*/  UIMAD UR12, UR12, UR18, URZ ;  /* 0x000000120c0c72a4 */ /* 0x000fc8000f8e023f */
[----:B------:R-:W-:-:S03]  /*0310*/  UIMAD.WIDE.U32 UR4, UR5, UR12, UR4 ;  /* 0x0000000c050472a5 */ /* 0x000fc6000f8e0004 */
[----:B------:R-:W-:-:S09]  /*0320*/  ULDC UR12, c[0x0][0x5dc] ;  /* 0x00017700000c7ab9 */ /* 0x000fd20000000800 */
.L_x_447:
[----:B0-----:R-:W0:Y:S01]  /*0330*/  LDC R11, c[0x0][0x7f8] ;  /* 0x0001fe00ff0b7b82 */ /* 0x001e220000000800 */
[----:B------:R-:W-:-:S05]  /*0340*/  IABS R3, R14 ;  /* 0x0000000e00037213 */ /* 0x000fca0000000000 */
[----:B------:R-:W-:Y:S02]  /*0350*/  IMAD.HI.U32 R2, R3, UR5, RZ ;  /* 0x0000000503027c27 */ /* 0x000fe4000f8e00ff */
[----:B------:R-:W1:Y:S03]  /*0360*/  LDC.64 R22, c[0x0][0x210] ;  /* 0x00008400ff167b82 */ /* 0x000e660000000a00 */
[----:B------:R-:W-:-:S05]  /*0370*/  IADD3 R4, -R2, RZ, RZ ;  /* 0x000000ff02047210 */ /* 0x000fca0007ffe1ff */
[----:B------:R-:W2:Y:S01]  /*0380*/  LDC.64 R8, c[0x0][0x2e8] ;  /* 0x0000ba00ff087b82 */ /* 0x000ea20000000a00 */
[----:B0-----:R-:W-:-:S05]  /*0390*/  IABS R6, R11 ;  /* 0x0000000b00067213 */ /* 0x001fca0000000000 */
[----:B------:R-:W-:Y:S02]  /*03a0*/  IMAD R3, R6, R4, R3 ;  /* 0x0000000406037224 */ /* 0x000fe400078e0203 */
[----:B------:R-:W0:Y:S03]  /*03b0*/  LDC.64 R4, c[0x0][0x498] ;  /* 0x00012600ff047b82 */ /* 0x000e260000000a00 */
[----:B------:R-:W-:-:S13]  /*03c0*/  ISETP.LT.U32.AND P2, PT, R3, UR18, PT ;  /* 0x0000001203007c0c */ /* 0x000fda000bf41070 */
[----:B------:R-:W-:Y:S02]  /*03d0*/  @!P2 IADD3 R3, R3, -R6, RZ ;  /* 0x800000060303a210 */ /* 0x000fe40007ffe0ff */
[----:B------:R-:W-:Y:S02]  /*03e0*/  @!P2 IADD3 R2, R2, 0x1, RZ ;  /* 0x000000010202a810 */ /* 0x000fe40007ffe0ff */
[----:B------:R-:W-:Y:S02]  /*03f0*/  ISETP.GE.U32.AND P1, PT, R3, UR18, PT ;  /* 0x0000001203007c0c */ /* 0x000fe4000bf26070 */
[----:B------:R-:W-:-:S04]  /*0400*/  LOP3.LUT R3, R14, R11, RZ, 0x3c, !PT ;  /* 0x0000000b0e037212 */ /* 0x000fc800078e3cff */
[----:B------:R-:W-:-:S07]  /*0410*/  ISETP.GE.AND P3, PT, R3, RZ, PT ;  /* 0x000000ff0300720c */ /* 0x000fce0003f66270 */
[----:B------:R-:W-:-:S04]  /*0420*/  @P1 IADD3 R2, R2, 0x1, RZ ;  /* 0x0000000102021810 */ /* 0x000fc80007ffe0ff */
[----:B------:R-:W-:Y:S02]  /*0430*/  MOV R17, R2 ;  /* 0x0000000200117202 */ /* 0x000fe40000000f00 */
[----:B------:R-:W3:Y:S02]  /*0440*/  LDC.64 R2, c[0x0][0x3c0] ;  /* 0x0000f000ff027b82 */ /* 0x000ee40000000a00 */
[----:B------:R-:W-:-:S04]  /*0450*/  @!P3 IADD3 R17, -R17, RZ, RZ ;  /* 0x000000ff1111b210 */ /* 0x000fc80007ffe1ff */
[----:B------:R-:W-:-:S04]  /*0460*/  SEL R17, R0, R17, !P0 ;  /* 0x0000001100117207 */ /* 0x000fc80004000000 */
[----:B------:R-:W-:-:S05]  /*0470*/  IADD3 R7, -R17, RZ, RZ ;  /* 0x000000ff11077210 */ /* 0x000fca0007ffe1ff */
[----:B------:R-:W-:-:S04]  /*0480*/  IMAD R16, R11, R7, R14 ;  /* 0x000000070b107224 */ /* 0x000fc800078e020e */
[----:B------:R-:W-:Y:S02]  /*0490*/  IMAD R6, R17, UR13, R16 ;  /* 0x0000000d11067c24 */ /* 0x000fe4000f8e0210 */
[----:B------:R-:W-:Y:S02]  /*04a0*/  IMAD R13, R16, UR17, RZ ;  /* 0x00000011100d7c24 */ /* 0x000fe4000f8e02ff */
[C---:B------:R-:W-:Y:S02]  /*04b0*/  IMAD R7, R6.reuse, UR20, RZ ;  /* 0x0000001406077c24 */ /* 0x040fe4000f8e02ff */
[----:B------:R-:W-:Y:S02]  /*04c0*/  IMAD R11, R6, UR21, RZ ;  /* 0x00000015060b7c24 */ /* 0x000fe4000f8e02ff */
[----:B-1----:R-:W-:-:S04]  /*04d0*/  IMAD.WIDE R22, R7, 0x4, R22 ;  /* 0x0000000407167825 */ /* 0x002fc800078e0216 */
[----:B--2---:R-:W-:Y:S01]  /*04e0*/  IMAD.WIDE R8, R11, 0x4, R8 ;  /* 0x000000040b087825 */ /* 0x004fe200078e0208 */
[----:B------:R1:W2:Y:S03]  /*04f0*/  LDG.E R15, desc[UR14][R22.64] ;  /* 0x0000000e160f7981 */ /* 0x0002a6000c1e1900 */
[----:B---3--:R-:W-:Y:S01]  /*0500*/  IMAD.WIDE R2, R13, 0x4, R2 ;  /* 0x000000040d027825 */ /* 0x008fe200078e0202 */
[----:B------:R-:W2:Y:S03]  /*0510*/  LDG.E R18, desc[UR14][R8.64] ;  /* 0x0000000e08127981 */ /* 0x000ea6000c1e1900 */
[----:B------:R-:W-:Y:S01]  /*0520*/  IMAD R7, R16, UR22, RZ ;  /* 0x0000001610077c24 */ /* 0x000fe2000f8e02ff */
[----:B------:R3:W4:Y:S03]  /*0530*/  LDG.E R19, desc[UR14][R2.64] ;  /* 0x0000000e02137981 */ /* 0x000726000c1e1900 */
[----:B0-----:R-:W-:-:S05]  /*0540*/  IMAD.WIDE R4, R7, 0x4, R4 ;  /* 0x0000000407047825 */ /* 0x001fca00078e0204 */
[----:B------:R0:W5:Y:S01]  /*0550*/  LDG.E R20, desc[UR14][R4.64] ;  /* 0x0000000e04147981 */ /* 0x000162000c1e1900 */
[----:B------:R-:W-:Y:S02]  /*0560*/  MOV R13, UR9 ;  /* 0x00000009000d7c02 */ /* 0x000fe40008000f00 */
[----:B------:R-:W-:Y:S02]  /*0570*/  MOV R11, UR10 ;  /* 0x0000000a000b7c02 */ /* 0x000fe40008000f00 */
[----:B------:R-:W-:Y:S01]  /*0580*/  MOV R7, UR7 ;  /* 0x0000000700077c02 */ /* 0x000fe20008000f00 */
[----:B------:R-:W-:Y:S01]  /*0590*/  IMAD.WIDE R12, R13, 0x4, R22 ;  /* 0x000000040d0c7825 */ /* 0x000fe200078e0216 */
[----:B-1----:R-:W-:-:S03]  /*05a0*/  MOV R23, UR8 ;  /* 0x0000000800177c02 */ /* 0x002fc60008000f00 */
[----:B------:R-:W-:Y:S01]  /*05b0*/  IMAD.WIDE R10, R11, 0x4, R8 ;  /* 0x000000040b0a7825 */ /* 0x000fe200078e0208 */
[----:B------:R1:W5:Y:S03]  /*05c0*/  LDG.E R21, desc[UR14][R12.64] ;  /* 0x0000000e0c157981 */ /* 0x000366000c1e1900 */
[----:B------:R-:W-:Y:S01]  /*05d0*/  IMAD.WIDE R6, R7, 0x4, R2 ;  /* 0x0000000407067825 */ /* 0x000fe200078e0202 */
[----:B------:R1:W5:Y:S03]  /*05e0*/  LDG.E R22, desc[UR14][R10.64] ;  /* 0x0000000e0a167981 */ /* 0x000366000c1e1900 */
[----:B---3--:R-:W-:Y:S01]  /*05f0*/  IMAD.WIDE R2, R23, 0x4, R4 ;  /* 0x0000000417027825 */ /* 0x008fe200078e0204 */
[----:B------:R-:W3:Y:S04]  /*0600*/  LDG.E R24, desc[UR14][R6.64] ;  /* 0x0000000e06187981 */ /* 0x000ee8000c1e1900 */
[----:B------:R1:W3:Y:S01]  /*0610*/  LDG.E R23, desc[UR14][R2.64] ;  /* 0x0000000e02177981 */ /* 0x0002e2000c1e1900 */
[----:B0-----:R-:W-:-:S02]  /*0620*/  MOV R5, UR9 ;  /* 0x0000000900057c02 */ /* 0x001fc40008000f00 */
[----:B------:R-:W-:Y:S02]  /*0630*/  MOV R9, UR10 ;  /* 0x0000000a00097c02 */ /* 0x000fe40008000f00 */
[----:B------:R-:W-:Y:S02]  /*0640*/  MOV R27, UR7 ;  /* 0x00000007001b7c02 */ /* 0x000fe40008000f00 */
[----:B------:R-:W-:Y:S01]  /*0650*/  MOV R25, UR8 ;  /* 0x0000000800197c02 */ /* 0x000fe20008000f00 */
[----:B------:R-:W-:-:S04]  /*0660*/  IMAD.WIDE R4, R5, 0x4, R12 ;  /* 0x0000000405047825 */ /* 0x000fc800078e020c */
[----:B------:R-:W-:Y:S02]  /*0670*/  IMAD.WIDE R8, R9, 0x4, R10 ;  /* 0x0000000409087825 */ /* 0x000fe400078e020a */
[----:B------:R0:W3:Y:S02]  /*0680*/  LDG.E R4, desc[UR14][R4.64] ;  /* 0x0000000e04047981 */ /* 0x0000e4000c1e1900 */
[----:B-1----:R-:W-:Y:S02]  /*0690*/  IMAD.WIDE R12, R27, 0x4, R6 ;  /* 0x000000041b0c7825 */ /* 0x002fe400078e0206 */
[----:B------:R1:W3:Y:S02]  /*06a0*/  LDG.E R8, desc[UR14][R8.64] ;  /* 0x0000000e08087981 */ /* 0x0002e4000c1e1900 */
[----:B------:R-:W-:Y:S02]  /*06b0*/  IMAD.WIDE R10, R25, 0x4, R2 ;  /* 0x00000004190a7825 */ /* 0x000fe400078e0202 */
[----:B------:R-:W0:Y:S01]  /*06c0*/  LDC.64 R2, c[0x0][0x570] ;  /* 0x00015c00ff027b82 */ /* 0x000e220000000a00 */
[----:B------:R-:W3:Y:S04]  /*06d0*/  LDG.E R13, desc[UR14][R12.64] ;  /* 0x0000000e0c0d7981 */ /* 0x000ee8000c1e1900 */
[----:B------:R3:W3:Y:S01]  /*06e0*/  LDG.E R11, desc[UR14][R10.64] ;  /* 0x0000000e0a0b7981 */ /* 0x0006e2000c1e1900 */
[----:B------:R-:W-:-:S04]  /*06f0*/  IMAD R7, R14, UR12, RZ ;  /* 0x0000000c0e077c24 */ /* 0x000fc8000f8e02ff */
[----:B0-----:R-:W-:Y:S02]  /*0700*/  IMAD.WIDE R2, R7, 0x4, R2 ;  /* 0x0000000407027825 */ /* 0x001fe400078e0202 */
[----:B------:R-:W0:Y:S04]  /*0710*/  LDC.64 R6, c[0x0][0x720] ;  /* 0x0001c800ff067b82 */ /* 0x000e280000000a00 */
[----:B------:R3:W3:Y:S01]  /*0720*/  LDG.E R2, desc[UR14][R2.64] ;  /* 0x0000000e02027981 */ /* 0x0006e2000c1e1900 */
[----:B------:R-:W-:-:S04]  /*0730*/  IMAD R16, R17, UR16, R16 ;  /* 0x0000001011107c24 */ /* 0x000fc8000f8e0210 */
[----:B------:R-:W-:Y:S01]  /*0740*/  IMAD R5, R16, UR23, RZ ;  /* 0x0000001710057c24 */ /* 0x000fe2000f8e02ff */
[----:B-1----:R-:W-:Y:S01]  /*0750*/  MOV R9, UR11 ;  /* 0x0000000b00097c02 */ /* 0x002fe20008000f00 */
[C---:B------:R-:W-:Y:S02]  /*0760*/  IMAD R17, R14.reuse, UR19, RZ ;  /* 0x000000130e117c24 */ /* 0x040fe4000f8e02ff */
[----:B0-----:R-:W-:Y:S01]  /*0770*/  IMAD.WIDE R6, R5, 0x4, R6 ;  /* 0x0000000405067825 */ /* 0x001fe200078e0206 */
[----:B------:R-:W-:Y:S02]  /*0780*/  MOV R5, UR11 ;  /* 0x0000000b00057c02 */ /* 0x000fe40008000f00 */
[----:B------:R-:W-:-:S04]  /*0790*/  IADD3 R14, R14, UR6, RZ ;  /* 0x000000060e0e7c10 */ /* 0x000fc8000fffe0ff */
[----:B------:R-:W-:Y:S01]  /*07a0*/  ISETP.GE.AND P1, PT, R14, UR24, PT ;  /* 0x000000180e007c0c */ /* 0x000fe2000bf26270 */
[----:B--2---:R-:W-:-:S04]  /*07b0*/  FADD.FTZ R18, R18, R15 ;  /* 0x0000000f12127221 */ /* 0x004fc80000010000 */
[----:B----4-:R-:W-:-:S04]  /*07c0*/  FADD.FTZ R19, R18, R19 ;  /* 0x0000001312137221 */ /* 0x010fc80000010000 */
[----:B-----5:R-:W-:-:S04]  /*07d0*/  FADD.FTZ R19, R19, R20 ;  /* 0x0000001413137221 */ /* 0x020fc80000010000 */
[----:B------:R-:W-:-:S06]  /*07e0*/  FMUL.FTZ R19, R19, -1.4426950216293334961 ;  /* 0xbfb8aa3b13137820 */ /* 0x000fcc0000410000 */
[----:B------:R-:W0:Y:S01]  /*07f0*/  MUFU.EX2 R19, R19 ;  /* 0x0000001300137308 */ /* 0x000e220000000800 */
[----:B------:R-:W-:-:S04]  /*0800*/  FADD.FTZ R21, R22, R21 ;  /* 0x0000001516157221 */ /* 0x000fc80000010000 */
[----:B---3--:R-:W-:-:S04]  /*0810*/  FADD.FTZ R24, R21, R24 ;  /* 0x0000001815187221 */ /* 0x008fc80000010000 */
[----:B------:R-:W-:Y:S01]  /*0820*/  FADD.FTZ R23, R24, R23 ;  /* 0x0000001718177221 */ /* 0x000fe20000010000 */
[----:B0-----:R-:W-:-:S03]  /*0830*/  FADD.FTZ R10, R19, 1 ;  /* 0x3f800000130a7421 */ /* 0x001fc60000010000 */
[----:B------:R-:W-:-:S03]  /*0840*/  FMUL.FTZ R23, R23, -1.4426950216293334961 ;  /* 0xbfb8aa3b17177820 */ /* 0x000fc60000410000 */
[----:B------:R-:W0:Y:S08]  /*0850*/  MUFU.RCP R10, R10 ;  /* 0x0000000a000a7308 */ /* 0x000e300000001000 */
[----:B------:R-:W1:Y:S01]  /*0860*/  MUFU.EX2 R23, R23 ;  /* 0x0000001700177308 */ /* 0x000e620000000800 */
[----:B------:R-:W-:Y:S02]  /*0870*/  FADD.FTZ R4, R13, R4 ;  /* 0x000000040d047221 */ /* 0x000fe40000010000 */
[----:B------:R-:W2:Y:S01]  /*0880*/  LDC.64 R12, c[0x0][0x648] ;  /* 0x00019200ff0c7b82 */ /* 0x000ea20000000a00 */
[----:B------:R-:W-:-:S04]  /*0890*/  FADD.FTZ R11, R11, R8 ;  /* 0x000000080b0b7221 */ /* 0x000fc80000010000 */
[----:B0-----:R-:W-:Y:S01]  /*08a0*/  FFMA.FTZ R3, R11, R10, R4 ;  /* 0x0000000a0b037223 */ /* 0x001fe20000010004 */
[----:B-1----:R-:W-:-:S05]  /*08b0*/  FADD.FTZ R15, R23, 1 ;  /* 0x3f800000170f7421 */ /* 0x002fca0000010000 */
[----:B------:R-:W0:Y:S01]  /*08c0*/  MUFU.TANH R3, R3 ;  /* 0x0000000300037308 */ /* 0x000e220000002400 */
[----:B------:R-:W-:-:S07]  /*08d0*/  IMAD.WIDE R8, R9, 0x4, R6 ;  /* 0x0000000409087825 */ /* 0x000fce00078e0206 */
[----:B------:R1:W3:Y:S01]  /*08e0*/  MUFU.RCP R21, R15 ;  /* 0x0000000f00157308 */ /* 0x0002e20000001000 */
[----:B------:R-:W-:Y:S01]  /*08f0*/  IMAD.WIDE R4, R5, 0x4, R8 ;  /* 0x0000000405047825 */ /* 0x000fe200078e0208 */
[----:B------:R-:W-:-:S03]  /*0900*/  MOV R19, UR11 ;  /* 0x0000000b00137c02 */ /* 0x000fc60008000f00 */
[----:B--2---:R-:W-:-:S04]  /*0910*/  IMAD.WIDE R16, R17, 0x4, R12 ;  /* 0x0000000411107825 */ /* 0x004fc800078e020c */
[----:B0-----:R-:W-:Y:S01]  /*0920*/  FADD.FTZ R18, -R3, R2 ;  /* 0x0000000203127221 */ /* 0x001fe20000010100 */
[----:B------:R-:W-:-:S04]  /*0930*/  IMAD.WIDE R12, R19, 0x4, R4 ;  /* 0x00000004130c7825 */ /* 0x000fc800078e0204 */
[----:B-1----:R-:W-:Y:S01]  /*0940*/  FADD.FTZ R15, R10, -RZ ;  /* 0x800000ff0a0f7221 */ /* 0x002fe20000010000 */
[----:B---3--:R-:W-:Y:S01]  /*0950*/  FFMA.FTZ R23, R18, R21, R3 ;  /* 0x0000001512177223 */ /* 0x008fe20000010003 */
[----:B------:R-:W-:Y:S01]  /*0960*/  FADD.FTZ R21, R21, -RZ ;  /* 0x800000ff15157221 */ /* 0x000fe20000010000 */
[----:B------:R-:W-:-:S03]  /*0970*/  IMAD.WIDE R18, R19, 0x4, R12 ;  /* 0x0000000413127825 */ /* 0x000fc600078e020c */
[----:B------:R0:W-:Y:S04]  /*0980*/  STG.E desc[UR14][R16.64], R23 ;  /* 0x0000001710007986 */ /* 0x0001e8000c10190e */
[----:B------:R0:W-:Y:S04]  /*0990*/  STG.E desc[UR14][R6.64], R15 ;  /* 0x0000000f06007986 */ /* 0x0001e8000c10190e */
[----:B------:R0:W-:Y:S04]  /*09a0*/  STG.E desc[UR14][R8.64], R21 ;  /* 0x0000001508007986 */ /* 0x0001e8000c10190e */
[----:B------:R0:W-:Y:S04]  /*09b0*/  STG.E desc[UR14][R4.64], R3 ;  /* 0x0000000304007986 */ /* 0x0001e8000c10190e */
[----:B------:R0:W-:Y:S04]  /*09c0*/  STG.E desc[UR14][R12.64], R2 ;  /* 0x000000020c007986 */ /* 0x0001e8000c10190e */
[----:B------:R0:W-:Y:S01]  /*09d0*/  STG.E desc[UR14][R18.64], R11 ;  /* 0x0000000b12007986 */ /* 0x0001e2000c10190e */
[----:B------:R-:W-:Y:S05]  /*09e0*/  @!P1 BRA `(.L_x_447) ;  /* 0xfffffff800509947 */ /* 0x000fea000383ffff */
[----:B------:R-:W-:Y:S05]  /*09f0*/  BSYNC B0 ;  /* 0x0000000000007941 */ /* 0x000fea0003800000 */
.L_x_446:
[----:B------:R-:W-:Y:S05]  /*0a00*/  EXIT ;  /* 0x000000000000794d */ /* 0x000fea0003800000 */
.L_x_445:
[----:B------:R-:W-:Y:S01]  /*0a10*/  MOV R0, UR17 ;  /* 0x0000001100007c02 */ /* 0x000fe20008000f00 */
[----:B------:R-:W-:Y:S01]  /*0a20*/  BSSY B0, `(.L_x_448) ;  /* 0x000006a000007945 */ /* 0x000fe20003800000 */
[----:B------:R-:W-:Y:S01]  /*0a30*/  ISETP.NE.AND P0, PT, RZ, UR17, PT ;  /* 0x00000011ff007c0c */ /* 0x000fe2000bf05270 */
[----:B------:R-:W-:Y:S01]  /*0a40*/  ULDC UR4, c[0x0][0x27c] ;  /* 0x00009f0000047ab9 */ /* 0x000fe20000000800 */
[----:B------:R-:W-:Y:S01]  /*0a50*/  IABS R2, R0 ;  /* 0x0000000000027213 */ /* 0x000fe20000000000 */
[----:B------:R-:W-:Y:S01]  /*0a60*/  ULDC UR5, c[0x0][0x354] ;  /* 0x0000d50000057ab9 */ /* 0x000fe20000000800 */
[----:B------:R-:W-:Y:S01]  /*0a70*/  ULDC UR7, c[0x0][0x78c] ;  /* 0x0001e30000077ab9 */ /* 0x000fe20000000800 */
[----:B------:R-:W-:Y:S01]  /*0a80*/  UIMAD UR8, UR17, 0x5, URZ ;  /* 0x00000005110878a4 */ /* 0x000fe2000f8e023f */
[----:B------:R-:W0:Y:S01]  /*0a90*/  I2F.RP R0, R2 ;  /* 0x0000000200007306 */ /* 0x000e220000209400 */
[----:B------:R-:W-:Y:S02]  /*0aa0*/  UIMAD UR4, UR17, UR4, URZ ;  /* 0x00000004110472a4 */ /* 0x000fe4000f8e023f */
[----:B------:R-:W-:-:S02]  /*0ab0*/  UIMAD UR5, UR17, UR5, URZ ;  /* 0x00000005110572a4 */ /* 0x000fc4000f8e023f */
[----:B------:R-:W-:Y:S01]  /*0ac0*/  UIMAD UR7, UR17, UR7, URZ ;  /* 0x00000007110772a4 */ /* 0x000fe2000f8e023f */
[----:B------:R-:W-:Y:S01]  /*0ad0*/  ULDC UR9, c[0x0][0x27c] ;  /* 0x00009f0000097ab9 */ /* 0x000fe20000000800 */
[----:B------:R-:W-:Y:S01]  /*0ae0*/  ULDC UR10, c[0x0][0x354] ;  /* 0x0000d500000a7ab9 */ /* 0x000fe20000000800 */
[----:B------:R-:W-:Y:S01]  /*0af0*/  ULDC UR16, c[0x0][0x78c] ;  /* 0x0001e30000107ab9 */ /* 0x000fe20000000800 */
[----:B------:R-:W-:Y:S01]  /*0b00*/  ULDC UR18, c[0x0][0x7fc] ;  /* 0x0001ff0000127ab9 */ /* 0x000fe20000000800 */
[----:B------:R-:W-:Y:S01]  /*0b10*/  ULDC UR11, c[0x0][0x5dc] ;  /* 0x00017700000b7ab9 */ /* 0x000fe20000000800 */
[----:B------:R-:W-:Y:S01]  /*0b20*/  ULDC UR12, c[0x0][0x6b4] ;  /* 0x0001ad00000c7ab9 */ /* 0x000fe20000000800 */
[----:B0-----:R-:W0:Y:S02]  /*0b30*/  MUFU.RCP R0, R0 ;  /* 0x0000000000007308 */ /* 0x001e240000001000 */
[----:B0-----:R-:W-:Y:S02]  /*0b40*/  IADD3 R4, R0, 0xffffffe, RZ ;  /* 0x0ffffffe00047810 */ /* 0x001fe40007ffe0ff */
[----:B------:R-:W-:-:S04]  /*0b50*/  LOP3.LUT R0, RZ, UR17, RZ, 0x33, !PT ;  /* 0x00000011ff007c12 */ /* 0x000fc8000f8e33ff */
[----:B------:R0:W1:Y:S02]  /*0b60*/  F2I.FTZ.U32.TRUNC.NTZ R5, R4 ;  /* 0x0000000400057305 */ /* 0x000064000021f000 */
[----:B0-----:R-:W-:Y:S01]  /*0b70*/  HFMA2.MMA R4, -RZ, RZ, 0, 0 ;  /* 0x00000000ff047435 */ /* 0x001fe200000001ff */
[----:B-1----:R-:W-:-:S05]  /*0b80*/  IADD3 R3, RZ, -R5, RZ ;  /* 0x80000005ff037210 */ /* 0x002fca0007ffe0ff */
[----:B------:R-:W-:-:S04]  /*0b90*/  IMAD R3, R3, R2, RZ ;  /* 0x0000000203037224 */ /* 0x000fc800078e02ff */
[----:B------:R-:W-:-:S07]  /*0ba0*/  IMAD.HI.U32 R3, R5, R3, R4 ;  /* 0x0000000305037227 */ /* 0x000fce00078e0004 */
.L_x_449:
[----:B0-----:R-:W0:Y:S01]  /*0bb0*/  LDC R13, c[0x0][0x7f8] ;  /* 0x0001fe00ff0d7b82 */ /* 0x001e220000000800 */
[----:B------:R-:W-:-:S05]  /*0bc0*/  IABS R6, R14 ;  /* 0x0000000e00067213 */ /* 0x000fca0000000000 */
[----:B------:R-:W-:Y:S02]  /*0bd0*/  IMAD.HI.U32 R4, R3, R6, RZ ;  /* 0x0000000603047227 */ /* 0x000fe400078e00ff */
[----:B------:R-:W1:Y:S03]  /*0be0*/  LDC.64 R10, c[0x0][0x210] ;  /* 0x00008400ff0a7b82 */ /* 0x000e660000000a00 */
[----:B------:R-:W-:Y:S02]  /*0bf0*/  IADD3 R5, -R4, RZ, RZ ;  /* 0x000000ff04057210 */ /* 0x000fe40007ffe1ff */
        /* <DEDUP_REMOVED lines=14> */
[----:B------:R-:W-:-:S04]  /*0ce0*/  IMAD R4, R5, UR13, R6 ;  /* 0x0000000d05047c24 */ /* 0x000fc8000f8e0206 */
[C---:B------:R-:W-:Y:S02]  /*0cf0*/  IMAD R7, R4.reuse, UR9, RZ ;  /* 0x0000000904077c24 */ /* 0x040fe4000f8e02ff */
[----:B------:R-:W-:Y:S02]  /*0d00*/  IMAD R17, R4, UR10, RZ ;  /* 0x0000000a04117c24 */ /* 0x000fe4000f8e02ff */
[----:B-1----:R-:W-:-:S04]  /*0d10*/  IMAD.WIDE R10, R7, 0x4, R10 ;  /* 0x00000004070a7825 */ /* 0x002fc800078e020a */
[----:B0-----:R-:W-:Y:S01]  /*0d20*/  IMAD.WIDE R16, R17, 0x4, R8 ;  /* 0x0000000411107825 */ /* 0x001fe200078e0208 */
[----:B------:R0:W2:Y:S04]  /*0d30*/  LDG.E R7, desc[UR14][R10.64] ;  /* 0x0000000e0a077981 */ /* 0x0000a8000c1e1900 */
[----:B------:R-:W2:Y:S01]  /*0d40*/  LDG.E R8, desc[UR14][R16.64] ;  /* 0x0000000e10087981 */ /* 0x000ea2000c1e1900 */
[----:B------:R-:W-:Y:S02]  /*0d50*/  MOV R23, UR4 ;  /* 0x0000000400177c02 */ /* 0x000fe40008000f00 */
[----:B------:R-:W-:-:S03]  /*0d60*/  MOV R25, UR5 ;  /* 0x0000000500197c02 */ /* 0x000fc60008000f00 */
[----:B------:R-:W-:Y:S02]  /*0d70*/  IMAD.WIDE R18, R23, 0x4, R10 ;  /* 0x0000000417127825 */ /* 0x000fe400078e020a */
[----:B0-----:R-:W0:Y:S02]  /*0d80*/  LDC.64 R10, c[0x0][0x570] ;  /* 0x00015c00ff0a7b82 */ /* 0x001e240000000a00 */
[----:B------:R-:W-:Y:S01]  /*0d90*/  IMAD.WIDE R20, R25, 0x4, R16 ;  /* 0x0000000419147825 */ /* 0x000fe200078e0210 */
[----:B------:R-:W3:Y:S04]  /*0da0*/  LDG.E R12, desc[UR14][R18.64] ;  /* 0x0000000e120c7981 */ /* 0x000ee8000c1e1900 */
[----:B------:R1:W3:Y:S01]  /*0db0*/  LDG.E R9, desc[UR14][R20.64] ;  /* 0x0000000e14097981 */ /* 0x0002e2000c1e1900 */
[----:B------:R-:W-:-:S04]  /*0dc0*/  IMAD.WIDE R22, R23, 0x4, R18 ;  /* 0x0000000417167825 */ /* 0x000fc800078e0212 */
[----:B------:R-:W-:Y:S01]  /*0dd0*/  IMAD.WIDE R24, R25, 0x4, R20 ;  /* 0x0000000419187825 */ /* 0x000fe200078e0214 */
[----:B------:R-:W4:Y:S04]  /*0de0*/  LDG.E R13, desc[UR14][R22.64] ;  /* 0x0000000e160d7981 */ /* 0x000f28000c1e1900 */
[----:B------:R-:W5:Y:S01]  /*0df0*/  LDG.E R16, desc[UR14][R24.64] ;  /* 0x0000000e18107981 */ /* 0x000f62000c1e1900 */
[----:B------:R-:W-:-:S04]  /*0e00*/  IMAD R27, R14, UR11, RZ ;  /* 0x0000000b0e1b7c24 */ /* 0x000fc8000f8e02ff */
[----:B0-----:R-:W-:Y:S02]  /*0e10*/  IMAD.WIDE R26, R27, 0x4, R10 ;  /* 0x000000041b1a7825 */ /* 0x001fe400078e020a */
[----:B------:R-:W0:Y:S03]  /*0e20*/  LDC.64 R10, c[0x0][0x720] ;  /* 0x0001c800ff0a7b82 */ /* 0x000e260000000a00 */
[----:B------:R-:W5:Y:S01]  /*0e30*/  LDG.E R4, desc[UR14][R26.64] ;  /* 0x0000000e1a047981 */ /* 0x000f62000c1e1900 */
[----:B------:R-:W-:Y:S01]  /*0e40*/  IMAD R6, R5, UR8, R6 ;  /* 0x0000000805067c24 */ /* 0x000fe2000f8e0206 */
[----:B-1----:R-:W-:Y:S01]  /*0e50*/  MOV R21, UR7 ;  /* 0x0000000700157c02 */ /* 0x002fe20008000f00 */
[C---:B------:R-:W-:Y:S01]  /*0e60*/  IMAD R19, R14.reuse, UR12, RZ ;  /* 0x0000000c0e137c24 */ /* 0x040fe2000f8e02ff */
[----:B------:R-:W-:-:S04]  /*0e70*/  IADD3 R14, R14, UR6, RZ ;  /* 0x000000060e0e7c10 */ /* 0x000fc8000fffe0ff */
[----:B------:R-:W-:Y:S01]  /*0e80*/  ISETP.GE.AND P1, PT, R14, UR18, PT ;  /* 0x000000120e007c0c */ /* 0x000fe2000bf26270 */
[----:B--2---:R-:W-:-:S04]  /*0e90*/  FADD.FTZ R7, R8, R7 ;  /* 0x0000000708077221 */ /* 0x004fc80000010000 */
[----:B------:R-:W-:-:S04]  /*0ea0*/  FADD.FTZ R7, RZ, R7 ;  /* 0x00000007ff077221 */ /* 0x000fc80000010000 */
[----:B------:R-:W-:-:S06]  /*0eb0*/  FMUL.FTZ R7, R7, -1.4426950216293334961 ;  /* 0xbfb8aa3b07077820 */ /* 0x000fcc0000410000 */
[----:B------:R-:W1:Y:S01]  /*0ec0*/  MUFU.EX2 R7, R7 ;  /* 0x0000000700077308 */ /* 0x000e620000000800 */
[----:B---3--:R-:W-:-:S04]  /*0ed0*/  FADD.FTZ R9, R9, R12 ;  /* 0x0000000c09097221 */ /* 0x008fc80000010000 */
[----:B------:R-:W-:Y:S01]  /*0ee0*/  FADD.FTZ R9, RZ, R9 ;  /* 0x00000009ff097221 */ /* 0x000fe20000010000 */
[----:B----4-:R-:W-:-:S03]  /*0ef0*/  FADD.FTZ R13, RZ, R13 ;  /* 0x0000000dff0d7221 */ /* 0x010fc60000010000 */
[----:B------:R-:W-:Y:S01]  /*0f00*/  FMUL.FTZ R9, R9, -1.4426950216293334961 ;  /* 0xbfb8aa3b09097820 */ /* 0x000fe20000410000 */
[----:B-----5:R-:W-:-:S05]  /*0f10*/  FADD.FTZ R16, RZ, R16 ;  /* 0x00000010ff107221 */ /* 0x020fca0000010000 */
[----:B------:R-:W2:Y:S01]  /*0f20*/  MUFU.EX2 R9, R9 ;  /* 0x0000000900097308 */ /* 0x000ea20000000800 */
[----:B-1----:R-:W-:Y:S01]  /*0f30*/  FADD.FTZ R15, R7, 1 ;  /* 0x3f800000070f7421 */ /* 0x002fe20000010000 */
[----:B------:R-:W-:-:S04]  /*0f40*/  IMAD R7, R6, UR16, RZ ;  /* 0x0000001006077c24 */ /* 0x000fc8000f8e02ff */
[----:B0-----:R-:W-:Y:S02]  /*0f50*/  IMAD.WIDE R10, R7, 0x4, R10 ;  /* 0x00000004070a7825 */ /* 0x001fe400078e020a */
[----:B------:R-:W0:Y:S02]  /*0f60*/  MUFU.RCP R15, R15 ;  /* 0x0000000f000f7308 */ /* 0x000e240000001000 */
[----:B--2---:R-:W-:Y:S01]  /*0f70*/  FADD.FTZ R17, R9, 1 ;  /* 0x3f80000009117421 */ /* 0x004fe20000010000 */
[----:B------:R-:W-:-:S05]  /*0f80*/  IMAD.WIDE R8, R21, 0x4, R10 ;  /* 0x0000000415087825 */ /* 0x000fca00078e020a */
[----:B------:R-:W1:Y:S01]  /*0f90*/  MUFU.RCP R17, R17 ;  /* 0x0000001100117308 */ /* 0x000e620000001000 */
[----:B------:R-:W-:-:S04]  /*0fa0*/  IMAD.WIDE R6, R21, 0x4, R8 ;  /* 0x0000000415067825 */ /* 0x000fc800078e0208 */
[----:B0-----:R-:W-:Y:S01]  /*0fb0*/  FFMA.FTZ R20, R16, R15, R13 ;  /* 0x0000000f10147223 */ /* 0x001fe2000001000d */
[----:B------:R-:W-:Y:S01]  /*0fc0*/  FADD.FTZ R15, R15, -RZ ;  /* 0x800000ff0f0f7221 */ /* 0x000fe20000010000 */
[----:B------:R-:W0:Y:S02]  /*0fd0*/  LDC.64 R12, c[0x0][0x648] ;  /* 0x00019200ff0c7b82 */ /* 0x000e240000000a00 */
[----:B------:R-:W2:Y:S01]  /*0fe0*/  MUFU.TANH R5, R20 ;  /* 0x0000001400057308 */ /* 0x000ea20000002400 */
[----:B-1----:R-:W-:Y:S01]  /*0ff0*/  FADD.FTZ R23, R17, -RZ ;  /* 0x800000ff11177221 */ /* 0x002fe20000010000 */
[----:B--2---:R-:W-:Y:S01]  /*1000*/  FADD.FTZ R22, -R5, R4 ;  /* 0x0000000405167221 */ /* 0x004fe20000010100 */
[----:B0-----:R-:W-:-:S04]  /*1010*/  IMAD.WIDE R18, R19, 0x4, R12 ;  /* 0x0000000413127825 */ /* 0x001fc800078e020c */
[----:B------:R-:W-:Y:S01]  /*1020*/  FFMA.FTZ R25, R22, R17, R5 ;  /* 0x0000001116197223 */ /* 0x000fe20000010005 */
[----:B------:R-:W-:-:S04]  /*1030*/  IMAD.WIDE R12, R21, 0x4, R6 ;  /* 0x00000004150c7825 */ /* 0x000fc800078e0206 */
[----:B------:R0:W-:Y:S01]  /*1040*/  STG.E desc[UR14][R18.64], R25 ;  /* 0x0000001912007986 */ /* 0x0001e2000c10190e */
[----:B------:R-:W-:-:S03]  /*1050*/  IMAD.WIDE R20, R21, 0x4, R12 ;  /* 0x0000000415147825 */ /* 0x000fc600078e020c */
[----:B------:R0:W-:Y:S04]  /*1060*/  STG.E desc[UR14][R10.64], R15 ;  /* 0x0000000f0a007986 */ /* 0x0001e8000c10190e */
[----:B------:R0:W-:Y:S04]  /*1070*/  STG.E desc[UR14][R8.64], R23 ;  /* 0x0000001708007986 */ /* 0x0001e8000c10190e */
[----:B------:R0:W-:Y:S04]  /*1080*/  STG.E desc[UR14][R6.64], R5 ;  /* 0x0000000506007986 */ /* 0x0001e8000c10190e */
[----:B------:R0:W-:Y:S04]  /*1090*/  STG.E desc[UR14][R12.64], R4 ;  /* 0x000000040c007986 */ /* 0x0001e8000c10190e */
[----:B------:R0:W-:Y:S01]  /*10a0*/  STG.E desc[UR14][R20.64], R16 ;  /* 0x0000001014007986 */ /* 0x0001e2000c10190e */
[----:B------:R-:W-:Y:S05]  /*10b0*/  @!P1 BRA `(.L_x_449) ;  /* 0xfffffff800bc9947 */ /* 0x000fea000383ffff */
[----:B------:R-:W-:Y:S05]  /*10c0*/  BSYNC B0 ;  /* 0x0000000000007941 */ /* 0x000fea0003800000 */
.L_x_448:
[----:B------:R-:W-:Y:S05]  /*10d0*/  EXIT ;  /* 0x000000000000794d */ /* 0x000fea0003800000 */
.L_x_450:
        /* <DEDUP_REMOVED lines=10> */
.L_x_1288:


//--------------------- .text._ZN2at6native38_GLOBAL__N__9a469cfd_6_RNN_cu_eca79a6d6kernel16gru_cell_forwardIddlLi2EEEvNS_4cuda6detail10TensorInfoIT_T1_EES9_S9_S9_S9_S9_S9_S8_S8_ --------------------------
	.section	.text._ZN2at6native38_GLOBAL__N__9a469cfd_6_RNN_cu_eca79a6d6kernel16gru_cell_forwardIddlLi2EEEvNS_4cuda6detail10TensorInfoIT_T1_EES9_S9_S9_S9_S9_S9_S8_S8_,"ax",@progbits
	.align	128
.text._ZN2at6native38_GLOBAL__N__9a469cfd_6_RNN_cu_eca79a6d6kernel16gru_cell_forwardIddlLi2EEEvNS_4cuda6detail10TensorInfoIT_T1_EES9_S9_S9_S9_S9_S9_S8_S8_:
        .type           _ZN2at6native38_GLOBAL__N__9a469cfd_6_RNN_cu_eca79a6d6kernel16gru_cell_forwardIddlLi2EEEvNS_4cuda6detail10TensorInfoIT_T1_EES9_S9_S9_S9_S9_S9_S8_S8_,@function
        .size           _ZN2at6native38_GLOBAL__N__9a469cfd_6_RNN_cu_eca79a6d6kernel16gru_cell_forwardIddlLi2EEEvNS_4cuda6detail10TensorInfoIT_T1_EES9_S9_S9_S9_S9_S9_S8_S8_,(.L_x_1289 - _ZN2at6native38_GLOBAL__N__9a469cfd_6_RNN_cu_eca79a6d6kernel16gru_cell_forwardIddlLi2EEEvNS_4cuda6detail10TensorInfoIT_T1_EES9_S9_S9_S9_S9_S9_S8_S8_)
        .other          _ZN2at6native38_GLOBAL__N__9a469cfd_6_RNN_cu_eca79a6d6kernel16gru_cell_forwardIddlLi2EEEvNS_4cuda6detail10TensorInfoIT_T1_EES9_S9_S9_S9_S9_S9_S8_S8_,@"STO_CUDA_ENTRY STV_DEFAULT"
_ZN2at6native38_GLOBAL__N__9a469cfd_6_RNN_cu_eca79a6d6kernel16gru_cell_forwardIddlLi2EEEvNS_4cuda6detail10TensorInfoIT_T1_EES9_S9_S9_S9_S9_S9_S8_S8_:
        /* <DEDUP_REMOVED lines=43> */
.L_x_506:
[----:B------:R-:W-:Y:S01]  /*02b0*/  MOV R2, UR59 ;  /* 0x0000003b00027c02 */ /* 0x000fe20008000f00 */
[----:B------:R-:W-:Y:S03]  /*02c0*/  BSSY B1, `(.L_x_452) ;  /* 0x000002e000017945 */ /* 0x000fe60003800000 */
[----:B------:R-:W-:-:S04]  /*02d0*/  LOP3.LUT R0, R5, R2, RZ, 0xfc, !PT ;  /* 0x0000000205007212 */ /* 0x000fc800078efcff */
[----:B------:R-:W-:-:S13]  /*02e0*/  ISETP.NE.U32.AND P0, PT, R0, RZ, PT ;  /* 0x000000ff0000720c */ /* 0x000fda0003f05070 */
[----:B0-----:R-:W-:Y:S05]  /*02f0*/  @!P0 BRA `(.L_x_453) ;  /* 0x00000000004c8947 */ /* 0x001fea0003800000 */
[----:B------:R-:W-:Y:S01]  /*0300*/  ULDC.64 UR10, c[0x0][0xd70] ;  /* 0x00035c00000a7ab9 */ /* 0x000fe20000000a00 */
[----:B------:R-:W-:Y:S01]  /*0310*/  IMAD.MOV.U32 R4, RZ, RZ, R6 ;  /* 0x000000ffff047224 */ /* 0x000fe200078e0006 */
[----:B------:R-:W-:Y:S01]  /*0320*/  MOV R2, UR11 ;  /* 0x0000000b00027c02 */ /* 0x000fe20008000f00 */
[----:B------:R-:W-:Y:S01]  /*0330*/  IMAD.U32 R3, RZ, RZ, UR10 ;  /* 0x0000000aff037e24 */ /* 0x000fe2000f8e00ff */
[----:B------:R-:W-:Y:S01]  /*0340*/  MOV R7, 0x370 ;  /* 0x0000037000077802 */ /* 0x000fe20000000f00 */
[----:B------:R-:W-:-:S07]  /*0350*/  IMAD.MOV.U32 R0, RZ, RZ, R5 ;  /* 0x000000ffff007224 */ /* 0x000fce00078e0005 */
[----:B------:R-:W-:Y:S05]  /*0360*/  CALL.REL.NOINC `($__internal_18_$__cuda_sm20_div_s64) ;  /* 0x0000004800d47944 */ /* 0x000fea0003c00000 */
[----:B------:R-:W-:Y:S01]  /*0370*/  IADD3 R8, P0, RZ, -R4, RZ ;  /* 0x80000004ff087210 */ /* 0x000fe20007f1e0ff */
[----:B------:R-:W-:Y:S02]  /*0380*/  IMAD.U32 R13, RZ, RZ, UR14 ;  /* 0x0000000eff0d7e24 */ /* 0x000fe4000f8e00ff */
[----:B------:R-:W-:Y:S01]  /*0390*/  IMAD.U32 R2, RZ, RZ, UR15 ;  /* 0x0000000fff027e24 */ /* 0x000fe2000f8e00ff */
[----:B------:R-:W-:Y:S01]  /*03a0*/  IADD3.X R10, RZ, ~R0, RZ, P0, !PT ;  /* 0x80000000ff0a7210 */ /* 0x000fe200007fe4ff */
[----:B------:R-:W-:Y:S02]  /*03b0*/  IMAD.MOV.U32 R7, RZ, RZ, R5 ;  /* 0x000000ffff077224 */ /* 0x000fe400078e0005 */
[----:B------:R-:W-:Y:S02]  /*03c0*/  IMAD.MOV.U32 R9, RZ, RZ, R0 ;  /* 0x000000ffff097224 */ /* 0x000fe400078e0000 */
[-C--:B------:R-:W-:Y:S02]  /*03d0*/  IMAD R3, R10, R13.reuse, RZ ;  /* 0x0000000d0a037224 */ /* 0x080fe400078e02ff */
[----:B------:R-:W-:-:S04]  /*03e0*/  IMAD.WIDE.U32 R20, R8, R13, R6 ;  /* 0x0000000d08147225 */ /* 0x000fc800078e0006 */
[----:B------:R-:W-:Y:S02]  /*03f0*/  IMAD R3, R8, R2, R3 ;  /* 0x0000000208037224 */ /* 0x000fe400078e0203 */
[----:B------:R-:W-:-:S03]  /*0400*/  IMAD.MOV.U32 R8, RZ, RZ, R4 ;  /* 0x000000ffff087224 */ /* 0x000fc600078e0004 */
[----:B------:R-:W-:Y:S01]  /*0410*/  IADD3 R21, R21, R3, RZ ;  /* 0x0000000315157210 */ /* 0x000fe20007ffe0ff */
[----:B------:R-:W-:Y:S06]  /*0420*/  BRA `(.L_x_454) ;  /* 0x00000000005c7947 */ /* 0x000fec0003800000 */
.L_x_453:
[----:B------:R-:W-:Y:S01]  /*0430*/  MOV R13, UR58 ;  /* 0x0000003a000d7c02 */ /* 0x000fe20008000f00 */
[----:B------:R-:W-:-:S03]  /*0440*/  IMAD.MOV.U32 R21, RZ, RZ, RZ ;  /* 0x000000ffff157224 */ /* 0x000fc600078e00ff */
        /* <DEDUP_REMOVED lines=9> */
[----:B------:R-:W-:Y:S01]  /*04e0*/  IMAD.HI.U32 R8, R9, R6, RZ ;  /* 0x0000000609087227 */ /* 0x000fe200078e00ff */
[----:B------:R-:W-:-:S03]  /*04f0*/  MOV R9, RZ ;  /* 0x000000ff00097202 */ /* 0x000fc60000000f00 */
[----:B------:R-:W-:-:S04]  /*0500*/  IMAD.MOV R4, RZ, RZ, -R8 ;  /* 0x000000ffff047224 */ /* 0x000fc800078e0a08 */
        /* <DEDUP_REMOVED lines=9> */
.L_x_454:
[----:B------:R-:W-:Y:S05]  /*05a0*/  BSYNC B1 ;  /* 0x0000000000017941 */ /* 0x000fea0003800000 */
.L_x_452:
        /* <DEDUP_REMOVED lines=18> */
[----:B------:R-:W-:Y:S05]  /*06d0*/  CALL.REL.NOINC `($__internal_18_$__cuda_sm20_div_s64) ;  /* 0x0000004400f87944 */ /* 0x000fea0003c00000 */
[----:B------:R-:W-:Y:S01]  /*06e0*/  IADD3 R11, P0, RZ, -R4, RZ ;  /* 0x80000004ff0b7210 */ /* 0x000fe20007f1e0ff */
[----:B------:R-:W-:Y:S01]  /*06f0*/  IMAD.MOV.U32 R2, RZ, RZ, R14 ;  /* 0x000000ffff027224 */ /* 0x000fe200078e000e */
[----:B------:R-:W-:Y:S02]  /*0700*/  MOV R7, UR24 ;  /* 0x0000001800077c02 */ /* 0x000fe40008000f00 */
[----:B------:R-:W-:Y:S01]  /*0710*/  MOV R3, R22 ;  /* 0x0000001600037202 */ /* 0x000fe20000000f00 */
[----:B------:R-:W-:Y:S01]  /*0720*/  IMAD.X R8, RZ, RZ, ~R0, P0 ;  /* 0x000000ffff087224 */ /* 0x000fe200000e0e00 */
[----:B------:R-:W-:-:S03]  /*0730*/  MOV R9, UR25 ;  /* 0x0000001900097c02 */ /* 0x000fc60008000f00 */
[-C--:B------:R-:W-:Y:S02]  /*0740*/  IMAD R8, R8, R7.reuse, RZ ;  /* 0x0000000708087224 */ /* 0x080fe400078e02ff */
[----:B------:R-:W-:-:S04]  /*0750*/  IMAD.WIDE.U32 R2, R11, R7, R2 ;  /* 0x000000070b027225 */ /* 0x000fc800078e0002 */
[----:B------:R-:W-:Y:S02]  /*0760*/  IMAD R11, R11, R9, R8 ;  /* 0x000000090b0b7224 */ /* 0x000fe400078e0208 */
[----:B------:R-:W-:Y:S02]  /*0770*/  IMAD.MOV.U32 R8, RZ, RZ, R2 ;  /* 0x000000ffff087224 */ /* 0x000fe400078e0002 */
[----:B------:R-:W-:Y:S01]  /*0780*/  IMAD.MOV.U32 R2, RZ, RZ, R4 ;  /* 0x000000ffff027224 */ /* 0x000fe200078e0004 */
[----:B------:R-:W-:Y:S02]  /*0790*/  IADD3 R10, R3, R11, RZ ;  /* 0x0000000b030a7210 */ /* 0x000fe40007ffe0ff */
[----:B------:R-:W-:Y:S01]  /*07a0*/  MOV R3, R0 ;  /* 0x0000000000037202 */ /* 0x000fe20000000f00 */
[----:B------:R-:W-:Y:S06]  /*07b0*/  BRA `(.L_x_457) ;  /* 0x00000000005c7947 */ /* 0x000fec0003800000 */
.L_x_456:
        /* <DEDUP_REMOVED lines=23> */
.L_x_457:
[----:B------:R-:W-:Y:S05]  /*0930*/  BSYNC B1 ;  /* 0x0000000000017941 */ /* 0x000fea0003800000 */
.L_x_455:
        /* <DEDUP_REMOVED lines=20> */
[----:B0-----:R-:W-:Y:S01]  /*0a80*/  IMAD.U32 R3, RZ, RZ, UR10 ;  /* 0x0000000aff037e24 */ /* 0x001fe2000f8e00ff */
[----:B------:R-:W-:Y:S01]  /*0a90*/  MOV R2, UR11 ;  /* 0x0000000b00027c02 */ /* 0x000fe20008000f00 */
[----:B------:R-:W-:Y:S01]  /*0aa0*/  IMAD.MOV.U32 R0, RZ, RZ, R17 ;  /* 0x000000ffff007224 */ /* 0x000fe200078e0011 */
[----:B------:R-:W-:-:S07]  /*0ab0*/  MOV R7, 0xad0 ;  /* 0x00000ad000077802 */ /* 0x000fce0000000f00 */
[----:B------:R-:W-:Y:S05]  /*0ac0*/  CALL.REL.NOINC `($__internal_18_$__cuda_sm20_div_s64) ;  /* 0x0000004000fc7944 */ /* 0x000fea0003c00000 */
[----:B------:R-:W-:Y:S02]  /*0ad0*/  IADD3 R8, P0, RZ, -R4, RZ ;  /* 0x80000004ff087210 */ /* 0x000fe40007f1e0ff */
[----:B------:R-:W-:Y:S02]  /*0ae0*/  MOV R7, UR24 ;  /* 0x0000001800077c02 */ /* 0x000fe40008000f00 */
[----:B------:R-:W-:Y:S01]  /*0af0*/  MOV R9, UR25 ;  /* 0x0000001900097c02 */ /* 0x000fe20008000f00 */
[----:B------:R-:W-:-:S04]  /*0b00*/  IMAD.X R2, RZ, RZ, ~R0, P0 ;  /* 0x000000ffff027224 */ /* 0x000fc800000e0e00 */
        /* <DEDUP_REMOVED lines=8> */
.L_x_459:
[----:B------:R-:W1:Y:S01]  /*0b90*/  I2F.U32.RP R4, R7 ;  /* 0x0000000700047306 */ /* 0x000e620000209000 */
[----:B0-----:R-:W-:Y:S01]  /*0ba0*/  IMAD.MOV.U32 R2, RZ, RZ, RZ ;  /* 0x000000ffff027224 */ /* 0x001fe200078e00ff */
[----:B------:R-:W-:Y:S01]  /*0bb0*/  ISETP.NE.U32.AND P2, PT, R7, RZ, PT ;  /* 0x000000ff0700720c */ /* 0x000fe20003f45070 */
[----:B------:R-:W-:-:S05]  /*0bc0*/  IMAD.MOV.U32 R10, RZ, RZ, RZ ;  /* 0x000000ffff0a7224 */ /* 0x000fca00078e00ff */
[----:B-1----:R-:W0:Y:S02]  /*0bd0*/  MUFU.RCP R4, R4 ;  /* 0x0000000400047308 */ /* 0x002e240000001000 */
[----:B0-----:R-:W-:-:S06]  /*0be0*/  VIADD R3, R4, 0xffffffe ;  /* 0x0ffffffe04037836 */ /* 0x001fcc0000000000 */
        /* <DEDUP_REMOVED lines=16> */
.L_x_460:
[----:B------:R-:W-:Y:S05]  /*0cf0*/  BSYNC B1 ;  /* 0x0000000000017941 */ /* 0x000fea0003800000 */
.L_x_458:
        /* <DEDUP_REMOVED lines=19> */
[----:B------:R-:W-:Y:S01]  /*0e30*/  IMAD.MOV.U32 R4, RZ, RZ, R18 ;  /* 0x000000ffff047224 */ /* 0x000fe200078e0012 */
[----:B0-----:R-:W-:Y:S01]  /*0e40*/  MOV R3, UR10 ;  /* 0x0000000a00037c02 */ /* 0x001fe20008000f00 */
[----:B------:R-:W-:Y:S01]  /*0e50*/  IMAD.U32 R2, RZ, RZ, UR11 ;  /* 0x0000000bff027e24 */ /* 0x000fe2000f8e00ff */
[----:B------:R-:W-:Y:S02]  /*0e60*/  MOV R0, R19 ;  /* 0x0000001300007202 */ /* 0x000fe40000000f00 */
[----:B------:R-:W-:-:S07]  /*0e70*/  MOV R7, 0xe90 ;  /* 0x00000e9000077802 */ /* 0x000fce0000000f00 */
[----:B------:R-:W-:Y:S05]  /*0e80*/  CALL.REL.NOINC `($__internal_18_$__cuda_sm20_div_s64) ;  /* 0x00000040000c7944 */ /* 0x000fea0003c00000 */
[----:B------:R-:W-:-:S05]  /*0e90*/  IADD3 R7, P0, RZ, -R4, RZ ;  /* 0x80000004ff077210 */ /* 0x000fca0007f1e0ff */
[----:B------:R-:W-:-:S04]  /*0ea0*/  IMAD.X R2, RZ, RZ, ~R0, P0 ;  /* 0x000000ffff027224 */ /* 0x000fc800000e0e00 */
[----:B------:R-:W-:Y:S02]  /*0eb0*/  IMAD R8, R2, UR24, RZ ;  /* 0x0000001802087c24 */ /* 0x000fe4000f8e02ff */
[----:B------:R-:W-:-:S04]  /*0ec0*/  IMAD.WIDE.U32 R2, R7, UR24, R18 ;  /* 0x0000001807027c25 */ /* 0x000fc8000f8e0012 */
[----:B------:R-:W-:Y:S01]  /*0ed0*/  IMAD R9, R7, UR25, R8 ;  /* 0x0000001907097c24 */ /* 0x000fe2000f8e0208 */
[----:B------:R-:W-:Y:S02]  /*0ee0*/  MOV R7, R2 ;  /* 0x0000000200077202 */ /* 0x000fe40000000f00 */
[----:B------:R-:W-:Y:S01]  /*0ef0*/  MOV R2, R4 ;  /* 0x0000000400027202 */ /* 0x000fe20000000f00 */
[----:B------:R-:W-:Y:S02]  /*0f00*/  IMAD.IADD R8, R9, 0x1, R3 ;  /* 0x0000000109087824 */ /* 0x000fe400078e0203 */
[----:B------:R-:W-:Y:S01]  /*0f10*/  IMAD.MOV.U32 R3, RZ, RZ, R0 ;  /* 0x000000ffff037224 */ /* 0x000fe200078e0000 */
[----:B------:R-:W-:Y:S06]  /*0f20*/  BRA `(.L_x_463) ;  /* 0x0000000000587947 */ /* 0x000fec0003800000 */
.L_x_462:
[----:B------:R-:W1:Y:S01]  /*0f30*/  I2F.U32.RP R4, R7 ;  /* 0x0000000700047306 */ /* 0x000e620000209000 */
[----:B0-----:R-:W-:Y:S01]  /*0f40*/  HFMA2.MMA R2, -RZ, RZ, 0, 0 ;  /* 0x00000000ff027435 */ /* 0x001fe200000001ff */
[----:B------:R-:W-:Y:S02]  /*0f50*/  ISETP.NE.U32.AND P2, PT, R7, RZ, PT ;  /* 0x000000ff0700720c */ /* 0x000fe40003f45070 */
[----:B------:R-:W-:-:S04]  /*0f60*/  MOV R8, RZ ;  /* 0x000000ff00087202 */ /* 0x000fc80000000f00 */
[----:B-1----:R-:W0:Y:S02]  /*0f70*/  MUFU.RCP R4, R4 ;  /* 0x0000000400047308 */ /* 0x002e240000001000 */
[----:B0-----:R-:W-:-:S06]  /*0f80*/  IADD3 R3, R4, 0xffffffe, RZ ;  /* 0x0ffffffe04037810 */ /* 0x001fcc0007ffe0ff */
        /* <DEDUP_REMOVED lines=16> */
.L_x_463:
[----:B------:R-:W-:Y:S05]  /*1090*/  BSYNC B1 ;  /* 0x0000000000017941 */ /* 0x000fea0003800000 */
.L_x_461:
        /* <DEDUP_REMOVED lines=10> */
[----:B------:R-:W2:Y:S01]  /*1140*/  LDG.E.64 R8, desc[UR12][R8.64] ;  /* 0x0000000c08087981 */ /* 0x000ea2000c1e1b00 */
[----:B------:R-:W-:Y:S01]  /*1150*/  MOV R2, UR5 ;  /* 0x0000000500027c02 */ /* 0x000fe20008000f00 */
[----:B------:R-:W-:Y:S03]  /*1160*/  BSSY B1, `(.L_x_464) ;  /* 0x000002f000017945 */ /* 0x000fe60003800000 */
[----:B------:R-:W-:-:S04]  /*1170*/  LOP3.LUT R0, R22, R2, RZ, 0xfc, !PT ;  /* 0x0000000216007212 */ /* 0x000fc800078efcff */
[----:B------:R-:W-:Y:S01]  /*1180*/  ISETP.NE.U32.AND P0, PT, R0, RZ, PT ;  /* 0x000000ff0000720c */ /* 0x000fe20003f05070 */
[----:B--2---:R0:W-:-:S12]  /*1190*/  STL.64 [R1+0x30], R8 ;  /* 0x0000300801007387 */ /* 0x0041d80000100a00 */
[----:B------:R-:W-:Y:S05]  /*11a0*/  @!P0 BRA `(.L_x_465) ;  /* 0x00000000004c8947 */ /* 0x000fea0003800000 */
[----:B------:R-:W-:Y:S01]  /*11b0*/  ULDC.64 UR10, c[0x0][0x3c0] ;  /* 0x0000f000000a7ab9 */ /* 0x000fe20000000a00 */
[----:B------:R-:W-:Y:S01]  /*11c0*/  IMAD.MOV.U32 R4, RZ, RZ, R14 ;  /* 0x000000ffff047224 */ /* 0x000fe200078e000e */
[----:B------:R-:W-:Y:S01]  /*11d0*/  MOV R3, UR10 ;  /* 0x0000000a00037c02 */ /* 0x000fe20008000f00 */
[----:B------:R-:W-:Y:S01]  /*11e0*/  IMAD.U32 R2, RZ, RZ, UR11 ;  /* 0x0000000bff027e24 */ /* 0x000fe2000f8e00ff */
[----:B------:R-:W-:Y:S02]  /*11f0*/  MOV R0, R22 ;  /* 0x0000001600007202 */ /* 0x000fe40000000f00 */
[----:B------:R-:W-:-:S07]  /*1200*/  MOV R7, 0x1220 ;  /* 0x0000122000077802 */ /* 0x000fce0000000f00 */
[----:B0-----:R-:W-:Y:S05]  /*1210*/  CALL.REL.NOINC `($__internal_18_$__cuda_sm20_div_s64) ;  /* 0x0000003c00287944 */ /* 0x001fea0003c00000 */
[----:B------:R-:W-:Y:S01]  /*1220*/  IADD3 R7, P0, RZ, -R4, RZ ;  /* 0x80000004ff077210 */ /* 0x000fe20007f1e0ff */
[----:B------:R-:W-:Y:S01]  /*1230*/  IMAD.U32 R3, RZ, RZ, UR32 ;  /* 0x00000020ff037e24 */ /* 0x000fe2000f8e00ff */
[----:B------:R-:W-:Y:S01]  /*1240*/  MOV R2, UR33 ;  /* 0x0000002100027c02 */ /* 0x000fe20008000f00 */
[----:B------:R-:W-:Y:S01]  /*1250*/  IMAD.MOV.U32 R15, RZ, RZ, R22 ;  /* 0x000000ffff0f7224 */ /* 0x000fe200078e0016 */
[----:B------:R-:W-:Y:S01]  /*1260*/  IADD3.X R8, RZ, ~R0, RZ, P0, !PT ;  /* 0x80000000ff087210 */ /* 0x000fe200007fe4ff */
[----:B------:R-:W-:Y:S02]  /*1270*/  IMAD.MOV.U32 R9, RZ, RZ, R0 ;  /* 0x000000ffff097224 */ /* 0x000fe400078e0000 */
[----:B------:R-:W-:-:S04]  /*1280*/  IMAD.WIDE.U32 R14, R7, R3, R14 ;  /* 0x00000003070e7225 */ /* 0x000fc800078e000e */
[----:B------:R-:W-:-:S04]  /*1290*/  IMAD R8, R8, R3, RZ ;  /* 0x0000000308087224 */ /* 0x000fc800078e02ff */
[----:B------:R-:W-:Y:S01]  /*12a0*/  IMAD R7, R7, R2, R8 ;  /* 0x0000000207077224 */ /* 0x000fe200078e0208 */
[----:B------:R-:W-:-:S03]  /*12b0*/  MOV R8, R4 ;  /* 0x0000000400087202 */ /* 0x000fc60000000f00 */
[----:B------:R-:W-:Y:S01]  /*12c0*/  IMAD.IADD R7, R15, 0x1, R7 ;  /* 0x000000010f077824 */ /* 0x000fe200078e0207 */
[----:B------:R-:W-:Y:S06]  /*12d0*/  BRA `(.L_x_466) ;  /* 0x00000000005c7947 */ /* 0x000fec0003800000 */
.L_x_465:
        /* <DEDUP_REMOVED lines=23> */
.L_x_466:
[----:B------:R-:W-:Y:S05]  /*1450*/  BSYNC B1 ;  /* 0x0000000000017941 */ /* 0x000fea0003800000 */
.L_x_464:
[----:B------:R-:W-:Y:S02]  /*1460*/  IMAD R7, R7, UR34, RZ ;  /* 0x0000002207077c24 */ /* 0x000fe4000f8e02ff */
[----:B------:R-:W-:-:S04]  /*1470*/  IMAD.WIDE.U32 R10, R14, UR34, RZ ;  /* 0x000000220e0a7c25 */ /* 0x000fc8000f8e00ff */
[----:B------:R-:W-:-:S04]  /*1480*/  IMAD R7, R14, UR35, R7 ;  /* 0x000000230e077c24 */ /* 0x000fc8000f8e0207 */
[----:B------:R-:W-:Y:S02]  /*1490*/  IMAD.IADD R11, R11, 0x1, R7 ;  /* 0x000000010b0b7824 */ /* 0x000fe400078e0207 */
[----:B------:R-:W-:-:S04]  /*14a0*/  IMAD R7, R9, UR36, RZ ;  /* 0x0000002409077c24 */ /* 0x000fc8000f8e02ff */
[C---:B------:R-:W-:Y:S02]  /*14b0*/  IMAD R7, R8.reuse, UR37, R7 ;  /* 0x0000002508077c24 */ /* 0x040fe4000f8e0207 */
[----:B------:R-:W-:-:S05]  /*14c0*/  IMAD.WIDE.U32 R8, R8, UR36, R10 ;  /* 0x0000002408087c25 */ /* 0x000fca000f8e000a */
[----:B------:R-:W-:Y:S02]  /*14d0*/  IADD3 R7, R9, R7, RZ ;  /* 0x0000000709077210 */ /* 0x000fe40007ffe0ff */
[----:B------:R-:W-:-:S04]  /*14e0*/  LEA R10, P0, R8, UR38, 0x3 ;  /* 0x00000026080a7c11 */ /* 0x000fc8000f8018ff */
[----:B------:R-:W-:-:S05]  /*14f0*/  LEA.HI.X R11, R8, UR39, R7, 0x3, P0 ;  /* 0x00000027080b7c11 */ /* 0x000fca00080f1c07 */
[----:B------:R-:W2:Y:S01]  /*1500*/  LDG.E.64 R8, desc[UR12][R10.64] ;  /* 0x0000000c0a087981 */ /* 0x000ea2000c1e1b00 */
[----:B------:R-:W-:Y:S01]  /*1510*/  LOP3.LUT R0, R17, R2, RZ, 0xfc, !PT ;  /* 0x0000000211007212 */ /* 0x000fe200078efcff */
[----:B------:R-:W-:Y:S03]  /*1520*/  BSSY B1, `(.L_x_467) ;  /* 0x000002c000017945 */ /* 0x000fe60003800000 */
        /* <DEDUP_REMOVED lines=12> */
[-C--:B------:R-:W-:Y:S01]  /*15f0*/  MOV R9, R0.reuse ;  /* 0x0000000000097202 */ /* 0x080fe20000000f00 */
[----:B------:R-:W-:Y:S01]  /*1600*/  IMAD.U32 R2, RZ, RZ, UR33 ;  /* 0x00000021ff027e24 */ /* 0x000fe2000f8e00ff */
[----:B------:R-:W-:Y:S01]  /*1610*/  IADD3.X R8, RZ, ~R0, RZ, P0, !PT ;  /* 0x80000000ff087210 */ /* 0x000fe200007fe4ff */
[----:B------:R-:W-:-:S04]  /*1620*/  IMAD.WIDE.U32 R16, R7, R3, R16 ;  /* 0x0000000307107225 */ /* 0x000fc800078e0010 */
[----:B------:R-:W-:-:S04]  /*1630*/  IMAD R8, R8, R3, RZ ;  /* 0x0000000308087224 */ /* 0x000fc800078e02ff */
[----:B------:R-:W-:Y:S02]  /*1640*/  IMAD R7, R7, R2, R8 ;  /* 0x0000000207077224 */ /* 0x000fe400078e0208 */
[----:B------:R-:W-:-:S03]  /*1650*/  IMAD.MOV.U32 R8, RZ, RZ, R4 ;  /* 0x000000ffff087224 */ /* 0x000fc600078e0004 */
[----:B------:R-:W-:Y:S01]  /*1660*/  IADD3 R7, R7, R17, RZ ;  /* 0x0000001107077210 */ /* 0x000fe20007ffe0ff */
[----:B------:R-:W-:Y:S06]  /*1670*/  BRA `(.L_x_469) ;  /* 0x0000000000587947 */ /* 0x000fec0003800000 */
.L_x_468:
[----:B------:R-:W1:Y:S01]  /*1680*/  I2F.U32.RP R4, R3 ;  /* 0x0000000300047306 */ /* 0x000e620000209000 */
[----:B0-----:R-:W-:Y:S01]  /*1690*/  IMAD.MOV.U32 R8, RZ, RZ, RZ ;  /* 0x000000ffff087224 */ /* 0x001fe200078e00ff */
[----:B------:R-:W-:-:S06]  /*16a0*/  ISETP.NE.U32.AND P2, PT, R3, RZ, PT ;  /* 0x000000ff0300720c */ /* 0x000fcc0003f45070 */
[----:B-1----:R-:W0:Y:S02]  /*16b0*/  MUFU.RCP R4, R4 ;  /* 0x0000000400047308 */ /* 0x002e240000001000 */
[----:B0-----:R-:W-:-:S06]  /*16c0*/  VIADD R9, R4, 0xffffffe ;  /* 0x0ffffffe04097836 */ /* 0x001fcc0000000000 */
[----:B------:R-:W0:Y:S02]  /*16d0*/  F2I.FTZ.U32.TRUNC.NTZ R9, R9 ;  /* 0x0000000900097305 */ /* 0x000e24000021f000 */
[----:B0-----:R-:W-:-:S05]  /*16e0*/  IADD3 R0, RZ, -R9, RZ ;  /* 0x80000009ff007210 */ /* 0x001fca0007ffe0ff */
[----:B------:R-:W-:-:S04]  /*16f0*/  IMAD R7, R0, R3, RZ ;  /* 0x0000000300077224 */ /* 0x000fc800078e02ff */
        /* <DEDUP_REMOVED lines=14> */
.L_x_469:
[----:B------:R-:W-:Y:S05]  /*17e0*/  BSYNC B1 ;  /* 0x0000000000017941 */ /* 0x000fea0003800000 */
.L_x_467:
        /* <DEDUP_REMOVED lines=24> */
[----:B------:R-:W-:-:S04]  /*1970*/  IMAD.MOV.U32 R3, RZ, RZ, R19 ;  /* 0x000000ffff037224 */ /* 0x000fc800078e0013 */
[----:B------:R-:W-:-:S04]  /*1980*/  IMAD.X R2, RZ, RZ, ~R0, P0 ;  /* 0x000000ffff027224 */ /* 0x000fc800000e0e00 */
[----:B------:R-:W-:Y:S01]  /*1990*/  IMAD R8, R2, UR32, RZ ;  /* 0x0000002002087c24 */ /* 0x000fe2000f8e02ff */
[----:B------:R-:W-:-:S05]  /*19a0*/  MOV R2, R18 ;  /* 0x0000001200027202 */ /* 0x000fca0000000f00 */
[----:B------:R-:W-:-:S04]  /*19b0*/  IMAD.WIDE.U32 R2, R7, UR32, R2 ;  /* 0x0000002007027c25 */ /* 0x000fc8000f8e0002 */
[----:B------:R-:W-:Y:S01]  /*19c0*/  IMAD R7, R7, UR33, R8 ;  /* 0x0000002107077c24 */ /* 0x000fe2000f8e0208 */
[----:B------:R-:W-:Y:S02]  /*19d0*/  MOV R18, R2 ;  /* 0x0000000200127202 */ /* 0x000fe40000000f00 */
[----:B------:R-:W-:Y:S01]  /*19e0*/  MOV R2, R4 ;  /* 0x0000000400027202 */ /* 0x000fe20000000f00 */
[----:B------:R-:W-:Y:S02]  /*19f0*/  IMAD.IADD R7, R7, 0x1, R3 ;  /* 0x0000000107077824 */ /* 0x000fe400078e0203 */
[----:B------:R-:W-:Y:S01]  /*1a00*/  IMAD.MOV.U32 R3, RZ, RZ, R0 ;  /* 0x000000ffff037224 */ /* 0x000fe200078e0000 */
[----:B------:R-:W-:Y:S06]  /*1a10*/  BRA `(.L_x_472) ;  /* 0x0000000000587947 */ /* 0x000fec0003800000 */
.L_x_471:
[----:B------:R-:W1:Y:S01]  /*1a20*/  I2F.U32.RP R4, R3 ;  /* 0x0000000300047306 */ /* 0x000e620000209000 */
[----:B------:R-:W-:-:S07]  /*1a30*/  ISETP.NE.U32.AND P2, PT, R3, RZ, PT ;  /* 0x000000ff0300720c */ /* 0x000fce0003f45070 */
[----:B-1----:R-:W0:Y:S02]  /*1a40*/  MUFU.RCP R4, R4 ;  /* 0x0000000400047308 */ /* 0x002e240000001000 */
        /* <DEDUP_REMOVED lines=17> */
[----:B------:R-:W-:Y:S02]  /*1b60*/  IMAD R18, R3, R0, R18 ;  /* 0x0000000003127224 */ /* 0x000fe400078e0212 */
[----:B------:R-:W-:-:S07]  /*1b70*/  IMAD.MOV.U32 R3, RZ, RZ, RZ ;  /* 0x000000ffff037224 */ /* 0x000fce00078e00ff */
.L_x_472:
[----:B------:R-:W-:Y:S05]  /*1b80*/  BSYNC B1 ;  /* 0x0000000000017941 */ /* 0x000fea0003800000 */
.L_x_470:
        /* <DEDUP_REMOVED lines=12> */
[----:B------:R-:W-:Y:S01]  /*1c50*/  LOP3.LUT R0, R5, UR10, RZ, 0xfc, !PT ;  /* 0x0000000a05007c12 */ /* 0x000fe2000f8efcff */
[----:B------:R-:W-:Y:S03]  /*1c60*/  BSSY B1, `(.L_x_473) ;  /* 0x000002d000017945 */ /* 0x000fe60003800000 */
        /* <DEDUP_REMOVED lines=11> */
[----:B------:R-:W-:Y:S02]  /*1d20*/  MOV R3, R5 ;  /* 0x0000000500037202 */ /* 0x000fe40000000f00 */
[----:B------:R-:W-:-:S05]  /*1d30*/  IADD3.X R2, RZ, ~R0, RZ, P0, !PT ;  /* 0x80000000ff027210 */ /* 0x000fca00007fe4ff */
[----:B------:R-:W-:-:S04]  /*1d40*/  IMAD R2, R2, UR42, RZ ;  /* 0x0000002a02027c24 */ /* 0x000fc8000f8e02ff */
[----:B------:R-:W-:Y:S02]  /*1d50*/  IMAD R7, R9, UR43, R2 ;  /* 0x0000002b09077c24 */ /* 0x000fe4000f8e0202 */
[----:B------:R-:W-:-:S04]  /*1d60*/  IMAD.MOV.U32 R2, RZ, RZ, R6 ;  /* 0x000000ffff027224 */ /* 0x000fc800078e0006 */
[----:B------:R-:W-:-:S04]  /*1d70*/  IMAD.WIDE.U32 R2, R9, UR42, R2 ;  /* 0x0000002a09027c25 */ /* 0x000fc8000f8e0002 */
[----:B------:R-:W-:Y:S01]  /*1d80*/  IMAD.IADD R7, R3, 0x1, R7 ;  /* 0x0000000103077824 */ /* 0x000fe200078e0207 */
[----:B------:R-:W-:Y:S01]  /*1d90*/  MOV R8, R2 ;  /* 0x0000000200087202 */ /* 0x000fe20000000f00 */
[----:B------:R-:W-:Y:S01]  /*1da0*/  IMAD.MOV.U32 R2, RZ, RZ, R4 ;  /* 0x000000ffff027224 */ /* 0x000fe200078e0004 */
[----:B------:R-:W-:Y:S01]  /*1db0*/  MOV R3, R0 ;  /* 0x0000000000037202 */ /* 0x000fe20000000f00 */
[----:B------:R-:W-:Y:S06]  /*1dc0*/  BRA `(.L_x_475) ;  /* 0x0000000000587947 */ /* 0x000fec0003800000 */
.L_x_474:
[----:B------:R-:W1:Y:S01]  /*1dd0*/  I2F.U32.RP R0, UR7 ;  /* 0x0000000700007d06 */ /* 0x000e620008209000 */
[----:B------:R-:W-:-:S07]  /*1de0*/  ISETP.NE.U32.AND P2, PT, RZ, UR7, PT ;  /* 0x00000007ff007c0c */ /* 0x000fce000bf45070 */
[----:B-1----:R-:W0:Y:S02]  /*1df0*/  MUFU.RCP R0, R0 ;  /* 0x0000000000007308 */ /* 0x002e240000001000 */
        /* <DEDUP_REMOVED lines=19> */
.L_x_475:
[----:B------:R-:W-:Y:S05]  /*1f30*/  BSYNC B1 ;  /* 0x0000000000017941 */ /* 0x000fea0003800000 */
.L_x_473:
[----:B------:R-:W-:Y:S02]  /*1f40*/  IMAD R7, R7, UR44, RZ ;  /* 0x0000002c07077c24 */ /* 0x000fe4000f8e02ff */
        /* <DEDUP_REMOVED lines=8> */
[----:B------:R-:W-:-:S05]  /*1fd0*/  LEA.HI.X R9, R2, UR49, R3, 0x3, P0 ;  /* 0x0000003102097c11 */ /* 0x000fca00080f1c03 */
[----:B------:R-:W2:Y:S01]  /*1fe0*/  LDG.E.64 R2, desc[UR12][R8.64] ;  /* 0x0000000c08027981 */ /* 0x000ea2000c1e1b00 */
[----:B------:R-:W-:Y:S01]  /*1ff0*/  LOP3.LUT R0, R5, UR61, RZ, 0xfc, !PT ;  /* 0x0000003d05007c12 */ /* 0x000fe2000f8efcff */
[----:B------:R-:W-:Y:S03]  /*2000*/  BSSY B1, `(.L_x_476) ;  /* 0x000002d000017945 */ /* 0x000fe60003800000 */
[----:B------:R-:W-:Y:S01]  /*2010*/  ISETP.NE.U32.AND P0, PT, R0, RZ, PT ;  /* 0x000000ff0000720c */ /* 0x000fe20003f05070 */
[----:B--2---:R0:W-:-:S12]  /*2020*/  STL.64 [R1], R2 ;  /* 0x0000000201007387 */ /* 0x0041d80000100a00 */
        /* <DEDUP_REMOVED lines=8> */
[----:B------:R-:W-:Y:S01]  /*20b0*/  IADD3 R9, P0, RZ, -R4, RZ ;  /* 0x80000004ff097210 */ /* 0x000fe20007f1e0ff */
[----:B------:R-:W-:-:S04]  /*20c0*/  IMAD.MOV.U32 R3, RZ, RZ, R5 ;  /* 0x000000ffff037224 */ /* 0x000fc800078e0005 */
[----:B------:R-:W-:-:S04]  /*20d0*/  IMAD.X R2, RZ, RZ, ~R0, P0 ;  /* 0x000000ffff027224 */ /* 0x000fc800000e0e00 */
[----:B------:R-:W-:-:S04]  /*20e0*/  IMAD R2, R2, UR50, RZ ;  /* 0x0000003202027c24 */ /* 0x000fc8000f8e02ff */
[----:B------:R-:W-:Y:S01]  /*20f0*/  IMAD R7, R9, UR51, R2 ;  /* 0x0000003309077c24 */ /* 0x000fe2000f8e0202 */
[----:B------:R-:W-:-:S05]  /*2100*/  MOV R2, R6 ;  /* 0x0000000600027202 */ /* 0x000fca0000000f00 */
[----:B------:R-:W-:-:S05]  /*2110*/  IMAD.WIDE.U32 R2, R9, UR50, R2 ;  /* 0x0000003209027c25 */ /* 0x000fca000f8e0002 */
[----:B------:R-:W-:Y:S01]  /*2120*/  IADD3 R8, R3, R7, RZ ;  /* 0x0000000703087210 */ /* 0x000fe20007ffe0ff */
[----:B------:R-:W-:Y:S01]  /*2130*/  IMAD.MOV.U32 R7, RZ, RZ, R2 ;  /* 0x000000ffff077224 */ /* 0x000fe200078e0002 */
[----:B------:R-:W-:Y:S01]  /*2140*/  MOV R2, R4 ;  /* 0x0000000400027202 */ /* 0x000fe20000000f00 */
[----:B------:R-:W-:Y:S01]  /*2150*/  IMAD.MOV.U32 R3, RZ, RZ, R0 ;  /* 0x000000ffff037224 */ /* 0x000fe200078e0000 */
[----:B------:R-:W-:Y:S06]  /*2160*/  BRA `(.L_x_478) ;  /* 0x0000000000587947 */ /* 0x000fec0003800000 */
.L_x_477:
        /* <DEDUP_REMOVED lines=22> */
.L_x_478:
[----:B------:R-:W-:Y:S05]  /*22d0*/  BSYNC B1 ;  /* 0x0000000000017941 */ /* 0x000fea0003800000 */
.L_x_476:
[----:B------:R-:W-:Y:S01]  /*22e0*/  ULDC.64 UR10, c[0x0][0xb08] ;  /* 0x0002c200000a7ab9 */ /* 0x000fe20000000a00 */
[----:B------:R-:W-:Y:S01]  /*22f0*/  ULDC.64 UR52, c[0x0][0xb00] ;  /* 0x0002c00000347ab9 */ /* 0x000fe20000000a00 */
[----:B------:R-:W-:Y:S01]  /*2300*/  IMAD R0, R8, UR10, RZ ;  /* 0x0000000a08007c24 */ /* 0x000fe2000f8e02ff */
[----:B------:R-:W-:Y:S01]  /*2310*/  CS2R R16, SRZ ;  /* 0x0000000000107805 */ /* 0x000fe2000001ff00 */
[C---:B------:R-:W-:Y:S01]  /*2320*/  IMAD.WIDE.U32 R8, R7.reuse, UR10, RZ ;  /* 0x0000000a07087c25 */ /* 0x040fe2000f8e00ff */
[----:B------:R-:W-:Y:S02]  /*2330*/  CS2R R10, SRZ ;  /* 0x00000000000a7805 */ /* 0x000fe4000001ff00 */
[----:B------:R-:W-:Y:S02]  /*2340*/  CS2R R22, SRZ ;  /* 0x0000000000167805 */ /* 0x000fe4000001ff00 */
[----:B------:R-:W-:Y:S01]  /*2350*/  CS2R R14, SRZ ;  /* 0x00000000000e7805 */ /* 0x000fe2000001ff00 */
[----:B------:R-:W-:Y:S01]  /*2360*/  IMAD R7, R7, UR11, R0 ;  /* 0x0000000b07077c24 */ /* 0x000fe2000f8e0200 */
[----:B------:R-:W-:Y:S01]  /*2370*/  ULDC.64 UR10, c[0x0][0x550] ;  /* 0x00015400000a7ab9 */ /* 0x000fe20000000a00 */
[----:B------:R-:W-:Y:S01]  /*2380*/  IMAD R3, R3, UR52, RZ ;  /* 0x0000003403037c24 */ /* 0x000fe2000f8e02ff */
[----:B------:R-:W-:-:S02]  /*2390*/  ISETP.NE.U32.AND P0, PT, RZ, UR10, PT ;  /* 0x0000000aff007c0c */ /* 0x000fc4000bf05070 */
[----:B------:R-:W-:Y:S02]  /*23a0*/  CS2R R28, SRZ ;  /* 0x00000000001c7805 */ /* 0x000fe4000001ff00 */
[----:B------:R-:W-:Y:S01]  /*23b0*/  IADD3 R9, R9, R7, RZ ;  /* 0x0000000709097210 */ /* 0x000fe20007ffe0ff */
[C---:B------:R-:W-:Y:S01]  /*23c0*/  IMAD R4, R2.reuse, UR53, R3 ;  /* 0x0000003502047c24 */ /* 0x040fe2000f8e0203 */
[----:B------:R-:W-:Y:S01]  /*23d0*/  ISETP.NE.AND.EX P0, PT, RZ, UR11, PT, P0 ;  /* 0x0000000bff007c0c */ /* 0x000fe2000bf05300 */
[----:B------:R-:W-:Y:S01]  /*23e0*/  IMAD.WIDE.U32 R2, R2, UR52, R8 ;  /* 0x0000003402027c25 */ /* 0x000fe2000f8e0008 */
[----:B------:R-:W-:-:S11]  /*23f0*/  CS2R R8, SRZ ;  /* 0x0000000000087805 */ /* 0x000fd6000001ff00 */
[----:B------:R-:W-:Y:S05]  /*2400*/  @!P0 BRA `(.L_x_479) ;  /* 0x0000000000a48947 */ /* 0x000fea0003800000 */
[----:B------:R-:W-:Y:S02]  /*2410*/  ULDC.64 UR54, c[0x0][0x620] ;  /* 0x0001880000367ab9 */ /* 0x000fe40000000a00 */
[----:B------:R-:W-:Y:S01]  /*2420*/  IMAD R7, R21, UR54, RZ ;  /* 0x0000003615077c24 */ /* 0x000fe2000f8e02ff */
[----:B------:R-:W-:Y:S02]  /*2430*/  UIMAD.WIDE.U32 UR52, UR54, UR14, URZ ;  /* 0x0000000e363472a5 */ /* 0x000fe4000f8e003f */
[----:B------:R-:W-:-:S04]  /*2440*/  IMAD.WIDE.U32 R8, R20, UR54, RZ ;  /* 0x0000003614087c25 */ /* 0x000fc8000f8e00ff */
[----:B------:R-:W-:Y:S01]  /*2450*/  IMAD R7, R20, UR55, R7 ;  /* 0x0000003714077c24 */ /* 0x000fe2000f8e0207 */
[----:B------:R-:W-:Y:S01]  /*2460*/  UIMAD UR55, UR55, UR14, URZ ;  /* 0x0000000e373772a4 */ /* 0x000fe2000f8e023f */
[----:B------:R-:W-:Y:S02]  /*2470*/  LEA R16, P0, R8, UR10, 0x3 ;  /* 0x0000000a08107c11 */ /* 0x000fe4000f8018ff */
[----:B------:R-:W-:Y:S01]  /*2480*/  IMAD.IADD R7, R9, 0x1, R7 ;  /* 0x0000000109077824 */ /* 0x000fe200078e0207 */
[----:B------:R-:W-:-:S03]  /*2490*/  UIMAD UR10, UR15, UR54, UR55 ;  /* 0x000000360f0a72a4 */ /* 0x000fc6000f8e0237 */
[----:B------:R-:W-:Y:S01]  /*24a0*/  ULDC.64 UR54, c[0x0][0x7c0] ;  /* 0x0001f00000367ab9 */ /* 0x000fe20000000a00 */
[----:B------:R-:W-:Y:S01]  /*24b0*/  LEA.HI.X R17, R8, UR11, R7, 0x3, P0 ;  /* 0x0000000b08117c11 */ /* 0x000fe200080f1c07 */
[----:B------:R-:W-:Y:S01]  /*24c0*/  UIADD3 UR10, UR53, UR10, URZ ;  /* 0x0000000a350a7290 */ /* 0x000fe2000fffe03f */
[----:B------:R-:W-:Y:S01]  /*24d0*/  IMAD R7, R21, UR54, RZ ;  /* 0x0000003615077c24 */ /* 0x000fe2000f8e02ff */
[----:B------:R-:W-:Y:S01]  /*24e0*/  UIMAD UR60, UR55, UR14, URZ ;  /* 0x0000000e373c72a4 */ /* 0x000fe2000f8e023f */
[C---:B------:R-:W-:Y:S01]  /*24f0*/  IMAD.WIDE.U32 R8, R20.reuse, UR54, RZ ;  /* 0x0000003614087c25 */ /* 0x040fe2000f8e00ff */
[----:B------:R-:W-:Y:S02]  /*2500*/  USHF.L.U32 UR53, UR52, 0x3, URZ ;  /* 0x0000000334357899 */ /* 0x000fe4000800063f */
[----:B------:R-:W-:Y:S01]  /*2510*/  UIMAD UR60, UR15, UR54, UR60 ;  /* 0x000000360f3c72a4 */ /* 0x000fe2000f8e023c */
[----:B------:R-:W-:Y:S01]  /*2520*/  IMAD R0, R20, UR55, R7 ;  /* 0x0000003714007c24 */ /* 0x000fe2000f8e0207 */
[----:B------:R-:W-:-:S02]  /*2530*/  USHF.L.U64.HI UR52, UR52, 0x3, UR10 ;  /* 0x0000000334347899 */ /* 0x000fc4000801020a */
[----:B------:R-:W-:Y:S01]  /*2540*/  UIMAD.WIDE.U32 UR54, UR54, UR14, URZ ;  /* 0x0000000e363672a5 */ /* 0x000fe2000f8e003f */
[----:B------:R-:W-:Y:S01]  /*2550*/  ULDC.64 UR10, c[0x0][0x6f0] ;  /* 0x0001bc00000a7ab9 */ /* 0x000fe20000000a00 */
[----:B------:R-:W-:Y:S02]  /*2560*/  IADD3 R0, R9, R0, RZ ;  /* 0x0000000009007210 */ /* 0x000fe40007ffe0ff */
[----:B------:R-:W-:Y:S01]  /*2570*/  UIADD3 UR60, UR55, UR60, URZ ;  /* 0x0000003c373c7290 */ /* 0x000fe2000fffe03f */
[C---:B------:R-:W-:Y:S01]  /*2580*/  LEA R22, P0, R8.reuse, UR10, 0x3 ;  /* 0x0000000a08167c11 */ /* 0x040fe2000f8018ff */
[----:B------:R-:W-:Y:S02]  /*2590*/  USHF.L.U32 UR10, UR54, 0x3, URZ ;  /* 0x00000003360a7899 */ /* 0x000fe4000800063f */
[----:B------:R-:W-:Y:S01]  /*25a0*/  USHF.L.U64.HI UR54, UR54, 0x3, UR60 ;  /* 0x0000000336367899 */ /* 0x000fe2000801023c */
[----:B------:R-:W-:Y:S02]  /*25b0*/  LEA.HI.X R23, R8, UR11, R0, 0x3, P0 ;  /* 0x0000000b08177c11 */ /* 0x000fe400080f1c00 */
[----:B------:R-:W-:-:S02]  /*25c0*/  IADD3 R10, P0, R16, UR53, RZ ;  /* 0x00000035100a7c10 */ /* 0x000fc4000ff1e0ff */
[----:B------:R-:W-:Y:S02]  /*25d0*/  IADD3 R14, P2, R22, UR10, RZ ;  /* 0x0000000a160e7c10 */ /* 0x000fe4000ff5e0ff */
[----:B------:R-:W-:Y:S02]  /*25e0*/  IADD3 R8, P1, R10, UR53, RZ ;  /* 0x000000350a087c10 */ /* 0x000fe4000ff3e0ff */
[----:B------:R-:W-:Y:S02]  /*25f0*/  IADD3 R28, P3, R14, UR10, RZ ;  /* 0x0000000a0e1c7c10 */ /* 0x000fe4000ff7e0ff */
[----:B------:R-:W-:Y:S02]  /*2600*/  IADD3.X R11, R17, UR52, RZ, P0, !PT ;  /* 0x00000034110b7c10 */ /* 0x000fe400087fe4ff */
[----:B------:R-:W-:Y:S01]  /*2610*/  IADD3.X R15, R23, UR54, RZ, P2, !PT ;  /* 0x00000036170f7c10 */ /* 0x000fe200097fe4ff */
[----:B------:R-:W5:Y:S01]  /*2620*/  LDG.E.64 R16, desc[UR12][R16.64] ;  /* 0x0000000c10107981 */ /* 0x000f62000c1e1b00 */
[----:B------:R-:W-:-:S02]  /*2630*/  IADD3.X R9, R11, UR52, RZ, P1, !PT ;  /* 0x000000340b097c10 */ /* 0x000fc40008ffe4ff */
[----:B------:R-:W-:Y:S01]  /*2640*/  IADD3.X R29, R15, UR54, RZ, P3, !PT ;  /* 0x000000360f1d7c10 */ /* 0x000fe20009ffe4ff */
[----:B------:R-:W5:Y:S04]  /*2650*/  LDG.E.64 R22, desc[UR12][R22.64] ;  /* 0x0000000c16167981 */ /* 0x000f68000c1e1b00 */
[----:B------:R-:W5:Y:S04]  /*2660*/  LDG.E.64 R10, desc[UR12][R10.64] ;  /* 0x0000000c0a0a7981 */ /* 0x000f68000c1e1b00 */
[----:B------:R-:W5:Y:S04]  /*2670*/  LDG.E.64 R14, desc[UR12][R14.64] ;  /* 0x0000000c0e0e7981 */ /* 0x000f68000c1e1b00 */
[----:B------:R-:W5:Y:S04]  /*2680*/  LDG.E.64 R8, desc[UR12][R8.64] ;  /* 0x0000000c08087981 */ /* 0x000f68000c1e1b00 */
[----:B------:R-:W5:Y:S02]  /*2690*/  LDG.E.64 R28, desc[UR12][R28.64] ;  /* 0x0000000c1c1c7981 */ /* 0x000f64000c1e1b00 */
.L_x_479:
[----:B------:R-:W2:Y:S01]  /*26a0*/  LDL.LU.64 R24, [R1+0x10] ;  /* 0x0000100001187983 */ /* 0x000ea20000300a00 */
[----:B------:R-:W-:Y:S01]  /*26b0*/  IMAD.MOV.U32 R18, RZ, RZ, R20 ;  /* 0x000000ffff127224 */ /* 0x000fe200078e0014 */
[----:B------:R-:W-:Y:S02]  /*26c0*/  MOV R19, R21 ;  /* 0x0000001500137202 */ /* 0x000fe40000000f00 */
[----:B------:R-:W2:Y:S01]  /*26d0*/  LDL.LU.64 R20, [R1+0x8] ;  /* 0x0000080001147983 */ /* 0x000ea20000300a00 */
[----:B------:R-:W-:Y:S01]  /*26e0*/  UMOV UR10, 0xfefa39ef ;  /* 0xfefa39ef000a7882 */ /* 0x000fe20000000000 */
[----:B------:R-:W-:Y:S01]  /*26f0*/  UMOV UR11, 0x3fe62e42 ;  /* 0x3fe62e42000b7882 */ /* 0x000fe20000000000 */
[----:B------:R-:W-:Y:S01]  /*2700*/  IMAD.WIDE.U32 R18, R12, 0x5, R18 ;  /* 0x000000050c127825 */ /* 0x000fe200078e0012 */
[----:B------:R-:W-:Y:S01]  /*2710*/  BSSY B1, `(.L_x_480) ;  /* 0x000003d000017945 */ /* 0x000fe20003800000 */
[----:B--2---:R-:W-:-:S08]  /*2720*/  DADD R12, R24, R20 ;  /* 0x00000000180c7229 */ /* 0x004fd00000000014 */
[----:B-----5:R-:W-:-:S08]  /*2730*/  DADD R12, R12, R16 ;  /* 0x000000000c0c7229 */ /* 0x020fd00000000010 */
[----:B------:R-:W-:Y:S01]  /*2740*/  DADD R22, R12, R22 ;  /* 0x000000000c167229 */ /* 0x000fe20000000016 */
[----:B------:R-:W-:Y:S01]  /*2750*/  IMAD.MOV.U32 R12, RZ, RZ, 0x652b82fe ;  /* 0x652b82feff0c7424 */ /* 0x000fe200078e00ff */
[----:B------:R-:W-:-:S06]  /*2760*/  MOV R13, 0x3ff71547 ;  /* 0x3ff71547000d7802 */ /* 0x000fcc0000000f00 */
[----:B------:R-:W-:-:S08]  /*2770*/  DFMA R12, -R22, R12, 6.75539944105574400000e+15 ;  /* 0x43380000160c742b */ /* 0x000fd0000000010c */
[----:B------:R-:W-:-:S08]  /*2780*/  DADD R16, R12, -6.75539944105574400000e+15 ;  /* 0xc33800000c107429 */ /* 0x000fd00000000000 */
[----:B------:R-:W-:Y:S01]  /*2790*/  DFMA R20, R16, -UR10, -R22 ;  /* 0x8000000a10147c2b */ /* 0x000fe20008000816 */
[----:B------:R-:W-:Y:S01]  /*27a0*/  UMOV UR10, 0x3b39803f ;  /* 0x3b39803f000a7882 */ /* 0x000fe20000000000 */
[----:B------:R-:W-:-:S06]  /*27b0*/  UMOV UR11, 0x3c7abc9e ;  /* 0x3c7abc9e000b7882 */ /* 0x000fcc0000000000 */
[----:B------:R-:W-:Y:S01]  /*27c0*/  DFMA R16, R16, -UR10, R20 ;  /* 0x8000000a10107c2b */ /* 0x000fe20008000014 */
[----:B------:R-:W-:Y:S01]  /*27d0*/  UMOV UR10, 0x69ce2bdf ;  /* 0x69ce2bdf000a7882 */ /* 0x000fe20000000000 */
[----:B------:R-:W-:Y:S01]  /*27e0*/  IMAD.MOV.U32 R20, RZ, RZ, -0x35dec16 ;  /* 0xfca213eaff147424 */ /* 0x000fe200078e00ff */
[----:B------:R-:W-:Y:S01]  /*27f0*/  MOV R21, 0x3e928af3 ;  /* 0x3e928af300157802 */ /* 0x000fe20000000f00 */
[----:B------:R-:W-:-:S05]  /*2800*/  UMOV UR11, 0x3e5ade15 ;  /* 0x3e5ade15000b7882 */ /* 0x000fca0000000000 */
[----:B------:R-:W-:Y:S01]  /*2810*/  DFMA R20, R16, UR10, R20 ;  /* 0x0000000a10147c2b */ /* 0x000fe20008000014 */
[----:B------:R-:W-:Y:S01]  /*2820*/  UMOV UR10, 0x62401315 ;  /* 0x62401315000a7882 */ /* 0x000fe20000000000 */
[----:B------:R-:W-:-:S06]  /*2830*/  UMOV UR11, 0x3ec71dee ;  /* 0x3ec71dee000b7882 */ /* 0x000fcc0000000000 */
[----:B------:R-:W-:Y:S01]  /*2840*/  DFMA R20, R16, R20, UR10 ;  /* 0x0000000a10147e2b */ /* 0x000fe20008000014 */
        /* <DEDUP_REMOVED lines=20> */
[----:B------:R-:W-:-:S08]  /*2990*/  DFMA R20, R16, R20, UR10 ;  /* 0x0000000a10147e2b */ /* 0x000fd00008000014 */
[----:B------:R-:W-:-:S08]  /*29a0*/  DFMA R20, R16, R20, 1 ;  /* 0x3ff000001014742b */ /* 0x000fd00000000014 */
[----:B------:R-:W-:Y:S02]  /*29b0*/  DFMA R16, R16, R20, 1 ;  /* 0x3ff000001010742b */ /* 0x000fe40000000014 */
[----:B------:R-:W-:-:S08]  /*29c0*/  DADD R20, -RZ, -R22 ;  /* 0x00000000ff147229 */ /* 0x000fd00000000916 */
[----:B------:R-:W-:Y:S02]  /*29d0*/  IMAD.MOV.U32 R20, RZ, RZ, R16 ;  /* 0x000000ffff147224 */ /* 0x000fe400078e0010 */
[----:B------:R-:W-:Y:S01]  /*29e0*/  IMAD.MOV.U32 R0, RZ, RZ, R21 ;  /* 0x000000ffff007224 */ /* 0x000fe200078e0015 */
[----:B------:R-:W-:-:S04]  /*29f0*/  LEA R21, R12, R17, 0x14 ;  /* 0x000000110c157211 */ /* 0x000fc800078ea0ff */
[----:B------:R-:W-:-:S13]  /*2a00*/  FSETP.GEU.FTZ.AND P0, PT, |R0|, 4.1917929649353027344, PT ;  /* 0x4086232b0000780b */ /* 0x000fda0003f1e200 */
[----:B------:R-:W-:Y:S05]  /*2a10*/  @!P0 BRA `(.L_x_481) ;  /* 0x0000000000308947 */ /* 0x000fea0003800000 */
[----:B------:R-:W-:Y:S01]  /*2a20*/  FSETP.GEU.FTZ.AND P1, PT, |R0|, 4.2275390625, PT ;  /* 0x408748000000780b */ /* 0x000fe20003f3e200 */
[C---:B------:R-:W-:Y:S02]  /*2a30*/  DSETP.GT.AND P0, PT, R22.reuse, RZ, PT ;  /* 0x000000ff1600722a */ /* 0x040fe40003f04000 */
[----:B------:R-:W-:-:S10]  /*2a40*/  DADD R22, -R22, +INF ;  /* 0x7ff0000016167429 */ /* 0x000fd40000000100 */
[----:B------:R-:W-:Y:S02]  /*2a50*/  @!P1 LEA.HI R0, R12, R12, RZ, 0x1 ;  /* 0x0000000c0c009211 */ /* 0x000fe400078f08ff */
[----:B------:R-:W-:Y:S02]  /*2a60*/  FSEL R20, R22, RZ, !P0 ;  /* 0x000000ff16147208 */ /* 0x000fe40004000000 */
[----:B------:R-:W-:Y:S02]  /*2a70*/  @!P1 SHF.R.S32.HI R0, RZ, 0x1, R0 ;  /* 0x00000001ff009819 */ /* 0x000fe40000011400 */
[----:B------:R-:W-:Y:S02]  /*2a80*/  FSEL R21, R23, RZ, !P0 ;  /* 0x000000ff17157208 */ /* 0x000fe40004000000 */
[----:B------:R-:W-:Y:S01]  /*2a90*/  @!P1 LEA R17, R0, R17, 0x14 ;  /* 0x0000001100119211 */ /* 0x000fe200078ea0ff */
[----:B------:R-:W-:-:S05]  /*2aa0*/  @!P1 IMAD.IADD R12, R12, 0x1, -R0 ;  /* 0x000000010c0c9824 */ /* 0x000fca00078e0a00 */
[----:B------:R-:W-:Y:S02]  /*2ab0*/  @!P1 LEA R13, R12, 0x3ff00000, 0x14 ;  /* 0x3ff000000c0d9811 */ /* 0x000fe400078ea0ff */
[----:B------:R-:W-:-:S06]  /*2ac0*/  @!P1 MOV R12, RZ ;  /* 0x000000ff000c9202 */ /* 0x000fcc0000000f00 */
[----:B------:R-:W-:-:S11]  /*2ad0*/  @!P1 DMUL R20, R16, R12 ;  /* 0x0000000c10149228 */ /* 0x000fd60000000000 */
.L_x_481:
[----:B------:R-:W-:Y:S05]  /*2ae0*/  BSYNC B1 ;  /* 0x0000000000017941 */ /* 0x000fea0003800000 */
.L_x_480:
[----:B------:R-:W-:Y:S01]  /*2af0*/  DADD R16, R20, 1 ;  /* 0x3ff0000014107429 */ /* 0x000fe20000000000 */
[----:B------:R-:W-:Y:S01]  /*2b00*/  BSSY B1, `(.L_x_482) ;  /* 0x0000014000017945 */ /* 0x000fe20003800000 */
[----:B------:R-:W-:-:S04]  /*2b10*/  IMAD.IADD R4, R3, 0x1, R4 ;  /* 0x0000000103047824 */ /* 0x000fc800078e0204 */
[----:B------:R-:W0:Y:S04]  /*2b20*/  MUFU.RCP64H R21, R17 ;  /* 0x0000001100157308 */ /* 0x000e280000001800 */
[----:B------:R-:W-:-:S05]  /*2b30*/  VIADD R20, R17, 0x300402 ;  /* 0x0030040211147836 */ /* 0x000fca0000000000 */
[----:B------:R-:W-:Y:S01]  /*2b40*/  FSETP.GEU.AND P0, PT, |R20|, 5.8789094863358348022e-39, PT ;  /* 0x004004021400780b */ /* 0x000fe20003f0e200 */
[----:B0-----:R-:W-:-:S08]  /*2b50*/  DFMA R12, -R16, R20, 1 ;  /* 0x3ff00000100c742b */ /* 0x001fd00000000114 */
[----:B------:R-:W-:-:S08]  /*2b60*/  DFMA R12, R12, R12, R12 ;  /* 0x0000000c0c0c722b */ /* 0x000fd0000000000c */
[----:B------:R-:W-:Y:S01]  /*2b70*/  DFMA R12, R20, R12, R20 ;  /* 0x0000000c140c722b */ /* 0x000fe20000000014 */
[----:B------:R-:W-:-:S05]  /*2b80*/  IMAD R20, R27, 0x5, RZ ;  /* 0x000000051b147824 */ /* 0x000fca00078e02ff */
[----:B------:R-:W-:Y:S02]  /*2b90*/  IADD3 R20, R19, R20, RZ ;  /* 0x0000001413147210 */ /* 0x000fe40007ffe0ff */
[----:B------:R-:W-:-:S08]  /*2ba0*/  DFMA R22, -R16, R12, 1 ;  /* 0x3ff000001016742b */ /* 0x000fd0000000010c */
[----:B------:R-:W-:Y:S01]  /*2bb0*/  DFMA R12, R12, R22, R12 ;  /* 0x000000160c0c722b */ /* 0x000fe2000000000c */
[----:B------:R-:W-:Y:S10]  /*2bc0*/  @P0 BRA `(.L_x_483) ;  /* 0x00000000001c0947 */ /* 0x000ff40003800000 */
[----:B------:R-:W-:Y:S02]  /*2bd0*/  LOP3.LUT R24, R17, 0x7fffffff, RZ, 0xc0, !PT ;  /* 0x7fffffff11187812 */ /* 0x000fe400078ec0ff */
[----:B------:R-:W-:Y:S02]  /*2be0*/  MOV R7, R17 ;  /* 0x0000001100077202 */ /* 0x000fe40000000f00 */
[----:B------:R-:W-:Y:S01]  /*2bf0*/  MOV R0, 0x2c20 ;  /* 0x00002c2000007802 */ /* 0x000fe20000000f00 */
[----:B------:R-:W-:-:S07]  /*2c00*/  VIADD R24, R24, 0xfff00000 ;  /* 0xfff0000018187836 */ /* 0x000fce0000000000 */
[----:B------:R-:W-:Y:S05]  /*2c10*/  CALL.REL.NOINC `($__internal_17_$__cuda_sm20_dblrcp_rn_slowpath_v3) ;  /* 0x0000002000007944 */ /* 0x000fea0003c00000 */
[----:B------:R-:W-:Y:S01]  /*2c20*/  MOV R12, R7 ;  /* 0x00000007000c7202 */ /* 0x000fe20000000f00 */
[----:B------:R-:W-:-:S07]  /*2c30*/  IMAD.MOV.U32 R13, RZ, RZ, R21 ;  /* 0x000000ffff0d7224 */ /* 0x000fce00078e0015 */
.L_x_483:
[----:B------:R-:W-:Y:S05]  /*2c40*/  BSYNC B1 ;  /* 0x0000000000017941 */ /* 0x000fea0003800000 */
.L_x_482:
[----:B------:R-:W2:Y:S04]  /*2c50*/  LDL.LU.64 R22, [R1+0x18] ;  /* 0x0000180001167983 */ /* 0x000ea80000300a00 */
[----:B------:R-:W2:Y:S01]  /*2c60*/  LDL.LU.64 R16, [R1+0x20] ;  /* 0x0000200001107983 */ /* 0x000ea20000300a00 */
[----:B------:R-:W-:Y:S01]  /*2c70*/  UMOV UR10, 0xfefa39ef ;  /* 0xfefa39ef000a7882 */ /* 0x000fe20000000000 */
[----:B------:R-:W-:Y:S01]  /*2c80*/  UMOV UR11, 0x3fe62e42 ;  /* 0x3fe62e42000b7882 */ /* 0x000fe20000000000 */
[----:B------:R-:W-:Y:S01]  /*2c90*/  BSSY B1, `(.L_x_484) ;  /* 0x000003d000017945 */ /* 0x000fe20003800000 */
[----:B--2---:R-:W-:-:S08]  /*2ca0*/  DADD R16, R16, R22 ;  /* 0x0000000010107229 */ /* 0x004fd00000000016 */
[----:B------:R-:W-:-:S08]  /*2cb0*/  DADD R10, R16, R10 ;  /* 0x00000000100a7229 */ /* 0x000fd0000000000a */
[----:B------:R-:W-:Y:S01]  /*2cc0*/  DADD R14, R10, R14 ;  /* 0x000000000a0e7229 */ /* 0x000fe2000000000e */
[----:B------:R-:W-:Y:S01]  /*2cd0*/  MOV R10, 0x652b82fe ;  /* 0x652b82fe000a7802 */ /* 0x000fe20000000f00 */
[----:B------:R-:W-:-:S06]  /*2ce0*/  IMAD.MOV.U32 R11, RZ, RZ, 0x3ff71547 ;  /* 0x3ff71547ff0b7424 */ /* 0x000fcc00078e00ff */
[----:B------:R-:W-:-:S08]  /*2cf0*/  DFMA R10, -R14, R10, 6.75539944105574400000e+15 ;  /* 0x433800000e0a742b */ /* 0x000fd0000000010a */
[----:B------:R-:W-:-:S08]  /*2d00*/  DADD R16, R10, -6.75539944105574400000e+15 ;  /* 0xc33800000a107429 */ /* 0x000fd00000000000 */
[----:B------:R-:W-:Y:S01]  /*2d10*/  DFMA R22, R16, -UR10, -R14 ;  /* 0x8000000a10167c2b */ /* 0x000fe2000800080e */
[----:B------:R-:W-:Y:S01]  /*2d20*/  UMOV UR10, 0x3b39803f ;  /* 0x3b39803f000a7882 */ /* 0x000fe20000000000 */
[----:B------:R-:W-:-:S06]  /*2d30*/  UMOV UR11, 0x3c7abc9e ;  /* 0x3c7abc9e000b7882 */ /* 0x000fcc0000000000 */
[----:B------:R-:W-:Y:S01]  /*2d40*/  DFMA R16, R16, -UR10, R22 ;  /* 0x8000000a10107c2b */ /* 0x000fe20008000016 */
[----:B------:R-:W-:Y:S01]  /*2d50*/  UMOV UR10, 0x69ce2bdf ;  /* 0x69ce2bdf000a7882 */ /* 0x000fe20000000000 */
[----:B------:R-:W-:Y:S01]  /*2d60*/  MOV R22, 0xfca213ea ;  /* 0xfca213ea00167802 */ /* 0x000fe20000000f00 */
[----:B------:R-:W-:Y:S01]  /*2d70*/  IMAD.MOV.U32 R23, RZ, RZ, 0x3e928af3 ;  /* 0x3e928af3ff177424 */ /* 0x000fe200078e00ff */
        /* <DEDUP_REMOVED lines=29> */
[----:B------:R-:W-:Y:S02]  /*2f50*/  MOV R22, R16 ;  /* 0x0000001000167202 */ /* 0x000fe40000000f00 */
[----:B------:R-:W-:Y:S01]  /*2f60*/  MOV R0, R23 ;  /* 0x0000001700007202 */ /* 0x000fe20000000f00 */
[----:B------:R-:W-:-:S03]  /*2f70*/  IMAD R23, R10, 0x100000, R17 ;  /* 0x001000000a177824 */ /* 0x000fc600078e0211 */
        /* <DEDUP_REMOVED lines=11> */
[----:B------:R-:W-:Y:S01]  /*3030*/  @!P1 LEA R11, R10, 0x3ff00000, 0x14 ;  /* 0x3ff000000a0b9811 */ /* 0x000fe200078ea0ff */
[----:B------:R-:W-:-:S06]  /*3040*/  @!P1 IMAD.MOV.U32 R10, RZ, RZ, RZ ;  /* 0x000000ffff0a9224 */ /* 0x000fcc00078e00ff */
[----:B------:R-:W-:-:S11]  /*3050*/  @!P1 DMUL R22, R16, R10 ;  /* 0x0000000a10169228 */ /* 0x000fd60000000000 */
.L_x_485:
[----:B------:R-:W-:Y:S05]  /*3060*/  BSYNC B1 ;  /* 0x0000000000017941 */ /* 0x000fea0003800000 */
.L_x_484:
[----:B------:R-:W-:Y:S01]  /*3070*/  DADD R22, R22, 1 ;  /* 0x3ff0000016167429 */ /* 0x000fe20000000000 */
[----:B------:R-:W-:Y:S05]  /*3080*/  BSSY B1, `(.L_x_486) ;  /* 0x0000012000017945 */ /* 0x000fea0003800000 */
[----:B------:R-:W0:Y:S04]  /*3090*/  MUFU.RCP64H R11, R23 ;  /* 0x00000017000b7308 */ /* 0x000e280000001800 */
[----:B------:R-:W-:-:S04]  /*30a0*/  IADD3 R10, R23, 0x300402, RZ ;  /* 0x00300402170a7810 */ /* 0x000fc80007ffe0ff */
[----:B------:R-:W-:Y:S02]  /*30b0*/  FSETP.GEU.AND P0, PT, |R10|, 5.8789094863358348022e-39, PT ;  /* 0x004004020a00780b */ /* 0x000fe40003f0e200 */
[----:B0-----:R-:W-:-:S08]  /*30c0*/  DFMA R14, -R22, R10, 1 ;  /* 0x3ff00000160e742b */ /* 0x001fd0000000010a */
[----:B------:R-:W-:-:S08]  /*30d0*/  DFMA R14, R14, R14, R14 ;  /* 0x0000000e0e0e722b */ /* 0x000fd0000000000e */
[----:B------:R-:W-:-:S08]  /*30e0*/  DFMA R14, R10, R14, R10 ;  /* 0x0000000e0a0e722b */ /* 0x000fd0000000000a */
[----:B------:R-:W-:-:S08]  /*30f0*/  DFMA R16, -R22, R14, 1 ;  /* 0x3ff000001610742b */ /* 0x000fd0000000010e */
[----:B------:R-:W-:Y:S01]  /*3100*/  DFMA R16, R14, R16, R14 ;  /* 0x000000100e10722b */ /* 0x000fe2000000000e */
[----:B------:R-:W-:Y:S10]  /*3110*/  @P0 BRA `(.L_x_487) ;  /* 0x0000000000200947 */ /* 0x000ff40003800000 */
[----:B------:R-:W-:Y:S01]  /*3120*/  LOP3.LUT R24, R23, 0x7fffffff, RZ, 0xc0, !PT ;  /* 0x7fffffff17187812 */ /* 0x000fe200078ec0ff */
[----:B------:R-:W-:Y:S01]  /*3130*/  IMAD.MOV.U32 R16, RZ, RZ, R22 ;  /* 0x000000ffff107224 */ /* 0x000fe200078e0016 */
[----:B------:R-:W-:Y:S02]  /*3140*/  MOV R7, R23 ;  /* 0x0000001700077202 */ /* 0x000fe40000000f00 */
[----:B------:R-:W-:Y:S01]  /*3150*/  MOV R0, 0x3180 ;  /* 0x0000318000007802 */ /* 0x000fe20000000f00 */
[----:B------:R-:W-:-:S07]  /*3160*/  VIADD R24, R24, 0xfff00000 ;  /* 0xfff0000018187836 */ /* 0x000fce0000000000 */
[----:B------:R-:W-:Y:S05]  /*3170*/  CALL.REL.NOINC `($__internal_17_$__cuda_sm20_dblrcp_rn_slowpath_v3) ;  /* 0x0000001800a87944 */ /* 0x000fea0003c00000 */
[----:B------:R-:W-:Y:S01]  /*3180*/  MOV R16, R7 ;  /* 0x0000000700107202 */ /* 0x000fe20000000f00 */
[----:B------:R-:W-:-:S07]  /*3190*/  IMAD.MOV.U32 R17, RZ, RZ, R21 ;  /* 0x000000ffff117224 */ /* 0x000fce00078e0015 */
.L_x_487:
[----:B------:R-:W-:Y:S05]  /*31a0*/  BSYNC B1 ;  /* 0x0000000000017941 */ /* 0x000fea0003800000 */
.L_x_486:
[----:B------:R-:W2:Y:S04]  /*31b0*/  LDL.LU.64 R14, [R1+0x28] ;  /* 0x00002800010e7983 */ /* 0x000ea80000300a00 */
[----:B------:R-:W3:Y:S01]  /*31c0*/  LDL.LU.64 R10, [R1+0x30] ;  /* 0x00003000010a7983 */ /* 0x000ee20000300a00 */
[----:B------:R-:W-:Y:S01]  /*31d0*/  UMOV UR10, 0x24dd2f1a ;  /* 0x24dd2f1a000a7882 */ /* 0x000fe20000000000 */
[----:B------:R-:W-:Y:S01]  /*31e0*/  UMOV UR11, 0x3fe4f922 ;  /* 0x3fe4f922000b7882 */ /* 0x000fe20000000000 */
[----:B------:R-:W-:Y:S01]  /*31f0*/  BSSY B1, `(.L_x_488) ;  /* 0x000006a000017945 */ /* 0x000fe20003800000 */
[----:B--2---:R-:W-:Y:S02]  /*3200*/  DADD R28, R14, R28 ;  /* 0x000000000e1c7229 */ /* 0x004fe4000000001c */
[----:B---3--:R-:W-:-:S08]  /*3210*/  DADD R8, R10, R8 ;  /* 0x000000000a087229 */ /* 0x008fd00000000008 */
[----:B------:R-:W-:-:S10]  /*3220*/  DFMA R14, R28, R12, R8 ;  /* 0x0000000c1c0e722b */ /* 0x000fd40000000008 */
[----:B------:R-:W-:Y:S02]  /*3230*/  LOP3.LUT R9, R15, 0x7fffffff, RZ, 0xc0, !PT ;  /* 0x7fffffff0f097812 */ /* 0x000fe400078ec0ff */
[----:B------:R-:W-:-:S06]  /*3240*/  MOV R8, R14 ;  /* 0x0000000e00087202 */ /* 0x000fcc0000000f00 */
[----:B------:R-:W-:-:S14]  /*3250*/  DSETP.GE.AND P0, PT, R8, UR10, PT ;  /* 0x0000000a08007e2a */ /* 0x000fdc000bf06000 */
[----:B------:R-:W-:Y:S05]  /*3260*/  @!P0 BRA `(.L_x_489) ;  /* 0x0000000000fc8947 */ /* 0x000fea0003800000 */
[----:B------:R-:W-:Y:S01]  /*3270*/  DADD R10, R8, R8 ;  /* 0x00000000080a7229 */ /* 0x000fe20000000008 */
[----:B------:R-:W-:Y:S01]  /*3280*/  UMOV UR10, 0xf0000000 ;  /* 0xf0000000000a7882 */ /* 0x000fe20000000000 */
[----:B------:R-:W-:-:S04]  /*3290*/  UMOV UR11, 0x380fffff ;  /* 0x380fffff000b7882 */ /* 0x000fc80000000000 */
[----:B------:R-:W0:Y:S02]  /*32a0*/  F2F.F32.F64 R0, R10 ;  /* 0x0000000a00007310 */ /* 0x000e240000301000 */
[----:B------:R-:W-:Y:S01]  /*32b0*/  DSETP.GEU.AND P0, PT, |R10|, UR10, PT ;  /* 0x0000000a0a007e2a */ /* 0x000fe2000bf0e200 */
[----:B------:R-:W-:Y:S01]  /*32c0*/  UMOV UR10, 0xfefa39ef ;  /* 0xfefa39ef000a7882 */ /* 0x000fe20000000000 */
[----:B------:R-:W-:-:S12]  /*32d0*/  UMOV UR11, 0x3fe62e42 ;  /* 0x3fe62e42000b7882 */ /* 0x000fd80000000000 */
[----:B0-----:R-:W-:Y:S01]  /*32e0*/  @!P0 FMUL R0, R0, 1.175494350822287508e-38 ;  /* 0x0080000000008820 */ /* 0x001fe20000400000 */
[----:B------:R-:W-:-:S03]  /*32f0*/  ISETP.GT.U32.AND P0, PT, R9, 0x40330fc1, PT ;  /* 0x40330fc10900780c */ /* 0x000fc60003f04070 */
[----:B------:R-:W-:-:S06]  /*3300*/  FMUL.FTZ R0, R0, 1.4426950216293334961 ;  /* 0x3fb8aa3b00007820 */ /* 0x000fcc0000410000 */
[----:B------:R-:W0:Y:S02]  /*3310*/  FRND R0, R0 ;  /* 0x0000000000007307 */ /* 0x000e240000201000 */
[----:B0-----:R-:W-:-:S06]  /*3320*/  FMUL.FTZ R7, R0, 1 ;  /* 0x3f80000000077820 */ /* 0x001fcc0000410000 */
[----:B------:R-:W0:Y:S08]  /*3330*/  MUFU.EX2 R0, R0 ;  /* 0x0000000000007308 */ /* 0x000e300000000800 */
[----:B------:R0:W1:Y:S02]  /*3340*/  F2F.F64.F32 R22, R7 ;  /* 0x0000000700167310 */ /* 0x0000640000201800 */
[----:B0-----:R-:W-:Y:S01]  /*3350*/  FMUL.FTZ R7, R0, 1 ;  /* 0x3f80000000077820 */ /* 0x001fe20000410000 */
[----:B-1----:R-:W-:Y:S01]  /*3360*/  DFMA R22, -R22, UR10, R10 ;  /* 0x0000000a16167c2b */ /* 0x002fe2000800010a */
        /* <DEDUP_REMOVED lines=28> */
[C---:B------:R-:W-:Y:S02]  /*3530*/  DFMA R24, R22.reuse, R10, UR10 ;  /* 0x0000000a16187e2b */ /* 0x040fe4000800000a */
[----:B------:R-:W0:Y:S06]  /*3540*/  F2F.F64.F32 R10, R7 ;  /* 0x00000007000a7310 */ /* 0x000e2c0000201800 */
[----:B------:R-:W-:-:S08]  /*3550*/  DMUL R24, R22, R24 ;  /* 0x0000001816187228 */ /* 0x000fd00000000000 */
[----:B------:R-:W-:Y:S02]  /*3560*/  DFMA R24, R22, R24, R22 ;  /* 0x000000181618722b */ /* 0x000fe40000000016 */
[----:B0-----:R-:W-:-:S08]  /*3570*/  DADD R22, -R10, 1 ;  /* 0x3ff000000a167429 */ /* 0x001fd00000000100 */
[----:B------:R-:W-:Y:S01]  /*3580*/  DFMA R22, -R24, R10, R22 ;  /* 0x0000000a1816722b */ /* 0x000fe20000000116 */
[----:B------:R-:W-:-:S07]  /*3590*/  IMAD.MOV.U32 R10, RZ, RZ, RZ ;  /* 0x000000ffff0a7224 */ /* 0x000fce00078e00ff */
[----:B------:R-:W-:-:S06]  /*35a0*/  DADD R22, -R22, 2 ;  /* 0x4000000016167429 */ /* 0x000fcc0000000100 */
[----:B------:R-:W0:Y:S02]  /*35b0*/  MUFU.RCP64H R11, R23 ;  /* 0x00000017000b7308 */ /* 0x000e240000001800 */
[----:B0-----:R-:W-:-:S08]  /*35c0*/  DFMA R24, -R22, R10, 1 ;  /* 0x3ff000001618742b */ /* 0x001fd0000000010a */
[----:B------:R-:W-:-:S08]  /*35d0*/  DFMA R24, R24, R24, R24 ;  /* 0x000000181818722b */ /* 0x000fd00000000018 */
[----:B------:R-:W-:Y:S01]  /*35e0*/  DFMA R24, R10, R24, R10 ;  /* 0x000000180a18722b */ /* 0x000fe2000000000a */
[----:B------:R-:W-:Y:S01]  /*35f0*/  MOV R10, 0x0 ;  /* 0x00000000000a7802 */ /* 0x000fe20000000f00 */
[----:B------:R-:W-:-:S06]  /*3600*/  IMAD.MOV.U32 R11, RZ, RZ, 0x40000000 ;  /* 0x40000000ff0b7424 */ /* 0x000fcc00078e00ff */
[----:B------:R-:W-:-:S10]  /*3610*/  DFMA R24, -R24, R10, 1 ;  /* 0x3ff000001818742b */ /* 0x000fd4000000010a */
[----:B------:R-:W-:Y:S02]  /*3620*/  FSEL R7, R25, 1.875, !P0 ;  /* 0x3ff0000019077808 */ /* 0x000fe40004000000 */
[----:B------:R-:W-:Y:S02]  /*3630*/  FSEL R14, R24, RZ, !P0 ;  /* 0x000000ff180e7208 */ /* 0x000fe40004000000 */
[----:B------:R-:W-:Y:S01]  /*3640*/  LOP3.LUT R15, R7, 0x80000000, R15, 0xb8, !PT ;  /* 0x80000000070f7812 */ /* 0x000fe200078eb80f */
[----:B------:R-:W-:Y:S06]  /*3650*/  BRA `(.L_x_490) ;  /* 0x00000000008c7947 */ /* 0x000fec0003800000 */
.L_x_489:
[----:B------:R-:W-:Y:S01]  /*3660*/  DMUL R8, R14, R14 ;  /* 0x0000000e0e087228 */ /* 0x000fe20000000000 */
[----:B------:R-:W-:Y:S01]  /*3670*/  MOV R10, 0x420afc3d ;  /* 0x420afc3d000a7802 */ /* 0x000fe20000000f00 */
[----:B------:R-:W-:Y:S01]  /*3680*/  IMAD.MOV.U32 R11, RZ, RZ, 0x3f14359f ;  /* 0x3f14359fff0b7424 */ /* 0x000fe200078e00ff */
[----:B------:R-:W-:Y:S01]  /*3690*/  UMOV UR10, 0xe2f5e964 ;  /* 0xe2f5e964000a7882 */ /* 0x000fe20000000000 */
[----:B------:R-:W-:-:S04]  /*36a0*/  UMOV UR11, 0x3ef0bc46 ;  /* 0x3ef0bc46000b7882 */ /* 0x000fc80000000000 */
[----:B------:R-:W-:Y:S01]  /*36b0*/  DFMA R10, R8, -UR10, R10 ;  /* 0x8000000a080a7c2b */ /* 0x000fe2000800000a */
[----:B------:R-:W-:Y:S01]  /*36c0*/  UMOV UR10, 0x728c5d84 ;  /* 0x728c5d84000a7882 */ /* 0x000fe20000000000 */
[----:B------:R-:W-:-:S06]  /*36d0*/  UMOV UR11, 0x3f2df9f0 ;  /* 0x3f2df9f0000b7882 */ /* 0x000fcc0000000000 */
[----:B------:R-:W-:Y:S01]  /*36e0*/  DFMA R10, R8, R10, -UR10 ;  /* 0x8000000a080a7e2b */ /* 0x000fe2000800000a */
[----:B------:R-:W-:Y:S01]  /*36f0*/  UMOV UR10, 0xcec4f033 ;  /* 0xcec4f033000a7882 */ /* 0x000fe20000000000 */
[----:B------:R-:W-:-:S06]  /*3700*/  UMOV UR11, 0x3f4337d1 ;  /* 0x3f4337d1000b7882 */ /* 0x000fcc0000000000 */
[----:B------:R-:W-:Y:S01]  /*3710*/  DFMA R10, R8, R10, UR10 ;  /* 0x0000000a080a7e2b */ /* 0x000fe2000800000a */
        /* <DEDUP_REMOVED lines=20> */
[----:B------:R-:W-:-:S08]  /*3860*/  DFMA R10, R8, R10, -UR10 ;  /* 0x8000000a080a7e2b */ /* 0x000fd0000800000a */
[----:B------:R-:W-:-:S08]  /*3870*/  DFMA R10, R8, R10, RZ ;  /* 0x0000000a080a722b */ /* 0x000fd000000000ff */
[----:B------:R-:W-:-:S11]  /*3880*/  DFMA R14, R14, R10, R14 ;  /* 0x0000000a0e0e722b */ /* 0x000fd6000000000e */
.L_x_490:
[----:B------:R-:W-:Y:S05]  /*3890*/  BSYNC B1 ;  /* 0x0000000000017941 */ /* 0x000fea0003800000 */
.L_x_488:
[----:B------:R-:W2:Y:S01]  /*38a0*/  LDL.64 R8, [R1] ;  /* 0x0000000001087983 */ /* 0x000ea20000100a00 */
[----:B------:R-:W-:Y:S01]  /*38b0*/  ULDC.64 UR10, c[0x0][0xa30] ;  /* 0x00028c00000a7ab9 */ /* 0x000fe20000000a00 */
[----:B------:R-:W-:Y:S01]  /*38c0*/  MOV R7, UR9 ;  /* 0x0000000900077c02 */ /* 0x000fe20008000f00 */
[----:B------:R-:W-:Y:S01]  /*38d0*/  BSSY B1, `(.L_x_491) ;  /* 0x0000035000017945 */ /* 0x000fe20003800000 */
[----:B------:R-:W-:Y:S02]  /*38e0*/  LEA R10, P0, R2, UR10, 0x3 ;  /* 0x0000000a020a7c11 */ /* 0x000fe4000f8018ff */
[----:B------:R-:W-:Y:S02]  /*38f0*/  LOP3.LUT R0, R20, R7, RZ, 0xfc, !PT ;  /* 0x0000000714007212 */ /* 0x000fe400078efcff */
[----:B------:R-:W-:Y:S02]  /*3900*/  LEA.HI.X R11, R2, UR11, R4, 0x3, P0 ;  /* 0x0000000b020b7c11 */ /* 0x000fe400080f1c04 */
[----:B------:R-:W-:Y:S01]  /*3910*/  ISETP.NE.U32.AND P0, PT, R0, RZ, PT ;  /* 0x000000ff0000720c */ /* 0x000fe20003f05070 */
[----:B--2---:R-:W-:-:S08]  /*3920*/  DADD R8, R8, -R14 ;  /* 0x0000000008087229 */ /* 0x004fd0000000080e */
[----:B------:R-:W-:-:S07]  /*3930*/  DFMA R8, R8, R16, R14 ;  /* 0x000000100808722b */ /* 0x000fce000000000e */
[----:B------:R0:W-:Y:S01]  /*3940*/  STG.E.64 desc[UR12][R10.64], R8 ;  /* 0x000000080a007986 */ /* 0x0001e2000c101b0c */
        /* <DEDUP_REMOVED lines=10> */
[----:B------:R-:W-:Y:S01]  /*39f0*/  MOV R8, R18 ;  /* 0x0000001200087202 */ /* 0x000fe20000000f00 */
[----:B------:R-:W-:Y:S01]  /*3a00*/  IMAD.MOV.U32 R9, RZ, RZ, R20 ;  /* 0x000000ffff097224 */ /* 0x000fe200078e0014 */
[----:B------:R-:W-:Y:S01]  /*3a10*/  IADD3.X R2, RZ, ~R0, RZ, P0, !PT ;  /* 0x80000000ff027210 */ /* 0x000fe200007fe4ff */
[----:B------:R-:W-:Y:S02]  /*3a20*/  IMAD.U32 R7, RZ, RZ, UR17 ;  /* 0x00000011ff077e24 */ /* 0x000fe4000f8e00ff */
[----:B------:R-:W-:-:S04]  /*3a30*/  IMAD.WIDE.U32 R8, R11, R3, R8 ;  /* 0x000000030b087225 */ /* 0x000fc800078e0008 */
[----:B------:R-:W-:-:S04]  /*3a40*/  IMAD R2, R2, R3, RZ ;  /* 0x0000000302027224 */ /* 0x000fc800078e02ff */
[----:B------:R-:W-:Y:S01]  /*3a50*/  IMAD R11, R11, R7, R2 ;  /* 0x000000070b0b7224 */ /* 0x000fe200078e0202 */
[----:B------:R-:W-:Y:S02]  /*3a60*/  MOV R2, R8 ;  /* 0x0000000800027202 */ /* 0x000fe40000000f00 */
[----:B------:R-:W-:Y:S01]  /*3a70*/  MOV R8, R4 ;  /* 0x0000000400087202 */ /* 0x000fe20000000f00 */
[----:B------:R-:W-:Y:S02]  /*3a80*/  IMAD.IADD R10, R9, 0x1, R11 ;  /* 0x00000001090a7824 */ /* 0x000fe400078e020b */
[----:B------:R-:W-:Y:S01]  /*3a90*/  IMAD.MOV.U32 R9, RZ, RZ, R0 ;  /* 0x000000ffff097224 */ /* 0x000fe200078e0000 */
[----:B------:R-:W-:Y:S06]  /*3aa0*/  BRA `(.L_x_493) ;  /* 0x00000000005c7947 */ /* 0x000fec0003800000 */
.L_x_492:
[----:B------:R-:W-:Y:S01]  /*3ab0*/  MOV R3, UR56 ;  /* 0x0000003800037c02 */ /* 0x000fe20008000f00 */
[----:B0-----:R-:W-:-:S03]  /*3ac0*/  IMAD.MOV.U32 R10, RZ, RZ, RZ ;  /* 0x000000ffff0a7224 */ /* 0x001fc600078e00ff */
        /* <DEDUP_REMOVED lines=21> */
.L_x_493:
[----:B------:R-:W-:Y:S05]  /*3c20*/  BSYNC B1 ;  /* 0x0000000000017941 */ /* 0x000fea0003800000 */
.L_x_491:
        /* <DEDUP_REMOVED lines=12> */
[----:B------:R0:W-:Y:S01]  /*3cf0*/  STG.E.64 desc[UR12][R8.64], R12 ;  /* 0x0000000c08007986 */ /* 0x0001e2000c101b0c */
        /* <DEDUP_REMOVED lines=10> */
[----:B------:R-:W-:Y:S05]  /*3da0*/  CALL.REL.NOINC `($__internal_18_$__cuda_sm20_div_s64) ;  /* 0x0000001000447944 */ /* 0x000fea0003c00000 */
[----:B------:R-:W-:Y:S01]  /*3db0*/  IADD3 R2, P0, RZ, -R4, RZ ;  /* 0x80000004ff027210 */ /* 0x000fe20007f1e0ff */
[----:B------:R-:W-:Y:S02]  /*3dc0*/  IMAD.U32 R3, RZ, RZ, UR16 ;  /* 0x00000010ff037e24 */ /* 0x000fe4000f8e00ff */
[----:B------:R-:W-:Y:S01]  /*3dd0*/  IMAD.U32 R7, RZ, RZ, UR17 ;  /* 0x00000011ff077e24 */ /* 0x000fe2000f8e00ff */
[----:B------:R-:W-:-:S05]  /*3de0*/  IADD3.X R8, RZ, ~R0, RZ, P0, !PT ;  /* 0x80000000ff087210 */ /* 0x000fca00007fe4ff */
[-C--:B------:R-:W-:Y:S02]  /*3df0*/  IMAD R10, R8, R3.reuse, RZ ;  /* 0x00000003080a7224 */ /* 0x080fe400078e02ff */
[----:B------:R-:W-:-:S04]  /*3e00*/  IMAD.WIDE.U32 R8, R2, R3, R18 ;  /* 0x0000000302087225 */ /* 0x000fc800078e0012 */
[----:B------:R-:W-:Y:S01]  /*3e10*/  IMAD R11, R2, R7, R10 ;  /* 0x00000007020b7224 */ /* 0x000fe200078e020a */
[----:B------:R-:W-:Y:S02]  /*3e20*/  MOV R2, R8 ;  /* 0x0000000800027202 */ /* 0x000fe40000000f00 */
[----:B------:R-:W-:Y:S01]  /*3e30*/  MOV R8, R4 ;  /* 0x0000000400087202 */ /* 0x000fe20000000f00 */
[----:B------:R-:W-:Y:S02]  /*3e40*/  IMAD.IADD R10, R11, 0x1, R9 ;  /* 0x000000010b0a7824 */ /* 0x000fe400078e0209 */
[----:B------:R-:W-:Y:S01]  /*3e50*/  IMAD.MOV.U32 R9, RZ, RZ, R0 ;  /* 0x000000ffff097224 */ /* 0x000fe200078e0000 */
[----:B------:R-:W-:Y:S06]  /*3e60*/  BRA `(.L_x_496) ;  /* 0x0000000000587947 */ /* 0x000fec0003800000 */
.L_x_495:
[----:B------:R-:W0:Y:S01]  /*3e70*/  I2F.U32.RP R2, R3 ;  /* 0x0000000300027306 */ /* 0x000e220000209000 */
[----:B------:R-:W-:Y:S01]  /*3e80*/  HFMA2.MMA R8, -RZ, RZ, 0, 0 ;  /* 0x00000000ff087435 */ /* 0x000fe200000001ff */
[----:B------:R-:W-:Y:S02]  /*3e90*/  ISETP.NE.U32.AND P2, PT, R3, RZ, PT ;  /* 0x000000ff0300720c */ /* 0x000fe40003f45070 */
[----:B------:R-:W-:-:S04]  /*3ea0*/  MOV R10, RZ ;  /* 0x000000ff000a7202 */ /* 0x000fc80000000f00 */
[----:B0-----:R-:W0:Y:S02]  /*3eb0*/  MUFU.RCP R2, R2 ;  /* 0x0000000200027308 */ /* 0x001e240000001000 */
        /* <DEDUP_REMOVED lines=17> */
.L_x_496:
[----:B------:R-:W-:Y:S05]  /*3fd0*/  BSYNC B1 ;  /* 0x0000000000017941 */ /* 0x000fea0003800000 */
.L_x_494:
        /* <DEDUP_REMOVED lines=36> */
.L_x_498:
[----:B------:R-:W0:Y:S01]  /*4220*/  I2F.U32.RP R2, R3 ;  /* 0x0000000300027306 */ /* 0x000e220000209000 */
[----:B------:R-:W-:Y:S01]  /*4230*/  IMAD.MOV.U32 R8, RZ, RZ, RZ ;  /* 0x000000ffff087224 */ /* 0x000fe200078e00ff */
[----:B------:R-:W-:Y:S01]  /*4240*/  ISETP.NE.U32.AND P2, PT, R3, RZ, PT ;  /* 0x000000ff0300720c */ /* 0x000fe20003f45070 */
[----:B------:R-:W-:-:S05]  /*4250*/  IMAD.MOV.U32 R10, RZ, RZ, RZ ;  /* 0x000000ffff0a7224 */ /* 0x000fca00078e00ff */
[----:B0-----:R-:W0:Y:S02]  /*4260*/  MUFU.RCP R2, R2 ;  /* 0x0000000200027308 */ /* 0x001e240000001000 */
        /* <DEDUP_REMOVED lines=17> */
.L_x_499:
[----:B------:R-:W-:Y:S05]  /*4380*/  BSYNC B1 ;  /* 0x0000000000017941 */ /* 0x000fea0003800000 */
.L_x_497:
        /* <DEDUP_REMOVED lines=36> */
.L_x_501:
        /* <DEDUP_REMOVED lines=22> */
.L_x_502:
[----:B------:R-:W-:Y:S05]  /*4730*/  BSYNC B1 ;  /* 0x0000000000017941 */ /* 0x000fea0003800000 */
.L_x_500:
[----:B------:R-:W2:Y:S01]  /*4740*/  LDL.LU.64 R16, [R1] ;  /* 0x0000000001107983 */ /* 0x000ea20000300a00 */
        /* <DEDUP_REMOVED lines=18> */
[----:B------:R-:W-:Y:S01]  /*4870*/  MOV R4, R12 ;  /* 0x0000000c00047202 */ /* 0x000fe20000000f00 */
[----:B------:R-:W-:Y:S01]  /*4880*/  IMAD.U32 R3, RZ, RZ, UR10 ;  /* 0x0000000aff037e24 */ /* 0x000fe2000f8e00ff */
[----:B------:R-:W-:Y:S01]  /*4890*/  MOV R2, UR11 ;  /* 0x0000000b00027c02 */ /* 0x000fe20008000f00 */
[----:B------:R-:W-:Y:S01]  /*48a0*/  IMAD.MOV.U32 R0, RZ, RZ, R13 ;  /* 0x000000ffff007224 */ /* 0x000fe200078e000d */
[----:B------:R-:W-:-:S07]  /*48b0*/  MOV R7, 0x48d0 ;  /* 0x000048d000077802 */ /* 0x000fce0000000f00 */
[----:B0-----:R-:W-:Y:S05]  /*48c0*/  CALL.REL.NOINC `($__internal_18_$__cuda_sm20_div_s64) ;  /* 0x00000004007c7944 */ /* 0x001fea0003c00000 */
[----:B------:R-:W-:-:S04]  /*48d0*/  IADD3 R3, P0, RZ, -R4, RZ ;  /* 0x80000004ff037210 */ /* 0x000fc80007f1e0ff */
[----:B------:R-:W-:Y:S01]  /*48e0*/  IADD3.X R2, RZ, ~R0, RZ, P0, !PT ;  /* 0x80000000ff027210 */ /* 0x000fe200007fe4ff */
[----:B------:R-:W-:-:S04]  /*48f0*/  IMAD.WIDE.U32 R12, R3, UR16, R12 ;  /* 0x00000010030c7c25 */ /* 0x000fc8000f8e000c */
[----:B------:R-:W-:-:S04]  /*4900*/  IMAD R2, R2, UR16, RZ ;  /* 0x0000001002027c24 */ /* 0x000fc8000f8e02ff */
[----:B------:R-:W-:Y:S01]  /*4910*/  IMAD R3, R3, UR17, R2 ;  /* 0x0000001103037c24 */ /* 0x000fe2000f8e0202 */
[----:B------:R-:W-:-:S03]  /*4920*/  MOV R2, R4 ;  /* 0x0000000400027202 */ /* 0x000fc60000000f00 */
[----:B------:R-:W-:Y:S02]  /*4930*/  IMAD.IADD R7, R3, 0x1, R13 ;  /* 0x0000000103077824 */ /* 0x000fe400078e020d */
[----:B------:R-:W-:Y:S01]  /*4940*/  IMAD.MOV.U32 R3, RZ, RZ, R0 ;  /* 0x000000ffff037224 */ /* 0x000fe200078e0000 */
[----:B------:R-:W-:Y:S06]  /*4950*/  BRA `(.L_x_505) ;  /* 0x0000000000587947 */ /* 0x000fec0003800000 */
.L_x_504:
        /* <DEDUP_REMOVED lines=22> */
.L_x_505:
[----:B------:R-:W-:Y:S05]  /*4ac0*/  BSYNC B1 ;  /* 0x0000000000017941 */ /* 0x000fea0003800000 */
.L_x_503:
[----:B------:R-:W-:Y:S01]  /*4ad0*/  ULDC UR10, c[0x0][0x0] ;  /* 0x00000000000a7ab9 */ /* 0x000fe20000000800 */
[----:B------:R-:W-:Y:S01]  /*4ae0*/  IMAD R7, R7, UR18, RZ ;  /* 0x0000001207077c24 */ /* 0x000fe2000f8e02ff */
[----:B------:R-:W1:Y:S01]  /*4af0*/  LDC R0, c[0x0][0xc] ;  /* 0x00000300ff007b82 */ /* 0x000e620000000800 */
        /* <DEDUP_REMOVED lines=8> */
[----:B------:R-:W-:Y:S01]  /*4b80*/  LEA.HI.X R9, R2, UR23, R3, 0x3, P0 ;  /* 0x0000001702097c11 */ /* 0x000fe200080f1c03 */
[----:B-1----:R-:W-:-:S04]  /*4b90*/  IMAD R3, R0, UR10, RZ ;  /* 0x0000000a00037c24 */ /* 0x002fc8000f8e02ff */
[----:B------:R1:W-:Y:S01]  /*4ba0*/  STG.E.64 desc[UR12][R8.64], R28 ;  /* 0x0000001c08007986 */ /* 0x0003e2000c101b0c */
[----:B------:R-:W-:-:S04]  /*4bb0*/  IADD3 R6, P0, R3, R6, RZ ;  /* 0x0000000603067210 */ /* 0x000fc80007f1e0ff */
[----:B------:R-:W-:Y:S02]  /*4bc0*/  IADD3.X R5, RZ, R5, RZ, P0, !PT ;  /* 0x00000005ff057210 */ /* 0x000fe400007fe4ff */
[----:B------:R-:W-:-:S04]  /*4bd0*/  ISETP.GE.U32.AND P0, PT, R6, UR40, PT ;  /* 0x0000002806007c0c */ /* 0x000fc8000bf06070 */
[----:B------:R-:W-:-:S13]  /*4be0*/  ISETP.GE.AND.EX P0, PT, R5, UR41, PT, P0 ;  /* 0x0000002905007c0c */ /* 0x000fda000bf06300 */
[----:B-1----:R-:W-:Y:S05]  /*4bf0*/  @!P0 BRA `(.L_x_506) ;  /* 0xffffffb400ac8947 */ /* 0x002fea000383ffff */
[----:B------:R-:W-:Y:S05]  /*4c00*/  BSYNC B0 ;  /* 0x0000000000007941 */ /* 0x000fea0003800000 */
.L_x_451:
[----:B------:R-:W-:Y:S05]  /*4c10*/  EXIT ;  /* 0x000000000000794d */ /* 0x000fea0003800000 */
        .weak           $__internal_17_$__cuda_sm20_dblrcp_rn_slowpath_v3
        .type           $__internal_17_$__cuda_sm20_dblrcp_rn_slowpath_v3,@function
        .size           $__internal_17_$__cuda_sm20_dblrcp_rn_slowpath_v3,($__internal_18_$__cuda_sm20_div_s64 - $__internal_17_$__cuda_sm20_dblrcp_rn_slowpath_v3)
$__internal_17_$__cuda_sm20_dblrcp_rn_slowpath_v3:
[----:B------:R-:W-:Y:S01]  /*4c20*/  IMAD.MOV.U32 R17, RZ, RZ, R7 ;  /* 0x000000ffff117224 */ /* 0x000fe200078e0007 */
[----:B------:R-:W-:Y:S05]  /*4c30*/  BSSY B2, `(.L_x_507) ;  /* 0x0000023000027945 */ /* 0x000fea0003800000 */
[----:B------:R-:W-:-:S14]  /*4c40*/  DSETP.GTU.AND P0, PT, |R16|, +INF , PT ;  /* 0x7ff000001000742a */ /* 0x000fdc0003f0c200 */
[----:B------:R-:W-:Y:S05]  /*4c50*/  @P0 BRA `(.L_x_508) ;  /* 0x0000000000780947 */ /* 0x000fea0003800000 */
[----:B------:R-:W-:-:S04]  /*4c60*/  LOP3.LUT R7, R7, 0x7fffffff, RZ, 0xc0, !PT ;  /* 0x7fffffff07077812 */ /* 0x000fc800078ec0ff */
[----:B------:R-:W-:-:S04]  /*4c70*/  IADD3 R21, R7, -0x1, RZ ;  /* 0xffffffff07157810 */ /* 0x000fc80007ffe0ff */
[----:B------:R-:W-:-:S13]  /*4c80*/  ISETP.GE.U32.AND P0, PT, R21, 0x7fefffff, PT ;  /* 0x7fefffff1500780c */ /* 0x000fda0003f06070 */
[----:B------:R-:W-:Y:S01]  /*4c90*/  @P0 LOP3.LUT R23, R17, 0x7ff00000, RZ, 0x3c, !PT ;  /* 0x7ff0000011170812 */ /* 0x000fe200078e3cff */
[----:B------:R-:W-:Y:S01]  /*4ca0*/  @P0 IMAD.MOV.U32 R22, RZ, RZ, RZ ;  /* 0x000000ffff160224 */ /* 0x000fe200078e00ff */
[----:B------:R-:W-:Y:S06]  /*4cb0*/  @P0 BRA `(.L_x_509) ;  /* 0x0000000000680947 */ /* 0x000fec0003800000 */
[----:B------:R-:W-:-:S13]  /*4cc0*/  ISETP.GE.U32.AND P0, PT, R7, 0x1000001, PT ;  /* 0x010000010700780c */ /* 0x000fda0003f06070 */
[----:B------:R-:W-:Y:S05]  /*4cd0*/  @!P0 BRA `(.L_x_510) ;  /* 0x0000000000348947 */ /* 0x000fea0003800000 */
[----:B------:R-:W-:Y:S01]  /*4ce0*/  IADD3 R23, R17, -0x3fe00000, RZ ;  /* 0xc020000011177810 */ /* 0x000fe20007ffe0ff */
[----:B------:R-:W-:-:S03]  /*4cf0*/  IMAD.MOV.U32 R22, RZ, RZ, R16 ;  /* 0x000000ffff167224 */ /* 0x000fc600078e0010 */
[----:B------:R-:W0:Y:S03]  /*4d00*/  MUFU.RCP64H R25, R23 ;  /* 0x0000001700197308 */ /* 0x000e260000001800 */
[----:B0-----:R-:W-:-:S08]  /*4d10*/  DFMA R26, -R22, R24, 1 ;  /* 0x3ff00000161a742b */ /* 0x001fd00000000118 */
[----:B------:R-:W-:-:S08]  /*4d20*/  DFMA R26, R26, R26, R26 ;  /* 0x0000001a1a1a722b */ /* 0x000fd0000000001a */
[----:B------:R-:W-:-:S08]  /*4d30*/  DFMA R26, R24, R26, R24 ;  /* 0x0000001a181a722b */ /* 0x000fd00000000018 */
[----:B------:R-:W-:-:S08]  /*4d40*/  DFMA R22, -R22, R26, 1 ;  /* 0x3ff000001616742b */ /* 0x000fd0000000011a */
[----:B------:R-:W-:-:S08]  /*4d50*/  DFMA R22, R26, R22, R26 ;  /* 0x000000161a16722b */ /* 0x000fd0000000001a */
[----:B------:R-:W-:-:S08]  /*4d60*/  DMUL R22, R22, 2.2250738585072013831e-308 ;  /* 0x0010000016167828 */ /* 0x000fd00000000000 */
[----:B------:R-:W-:-:S08]  /*4d70*/  DFMA R16, -R16, R22, 1 ;  /* 0x3ff000001010742b */ /* 0x000fd00000000116 */
[----:B------:R-:W-:-:S08]  /*4d80*/  DFMA R16, R16, R16, R16 ;  /* 0x000000101010722b */ /* 0x000fd00000000010 */
[----:B------:R-:W-:Y:S01]  /*4d90*/  DFMA R22, R22, R16, R22 ;  /* 0x000000101616722b */ /* 0x000fe20000000016 */
[----:B------:R-:W-:Y:S10]  /*4da0*/  BRA `(.L_x_509) ;  /* 0x00000000002c7947 */ /* 0x000ff40003800000 */
.L_x_510:
[----:B------:R-:W-:-:S06]  /*4db0*/  DMUL R16, R16, 8.11296384146066816958e+31 ;  /* 0x4690000010107828 */ /* 0x000fcc0000000000 */
[----:B------:R-:W0:Y:S02]  /*4dc0*/  MUFU.RCP64H R25, R17 ;  /* 0x0000001100197308 */ /* 0x000e240000001800 */
[----:B0-----:R-:W-:-:S08]  /*4dd0*/  DFMA R22, -R16, R24, 1 ;  /* 0x3ff000001016742b */ /* 0x001fd00000000118 */
[----:B------:R-:W-:-:S08]  /*4de0*/  DFMA R22, R22, R22, R22 ;  /* 0x000000161616722b */ /* 0x000fd00000000016 */
[----:B------:R-:W-:-:S08]  /*4df0*/  DFMA R22, R24, R22, R24 ;  /* 0x000000161816722b */ /* 0x000fd00000000018 */
[----:B------:R-:W-:-:S08]  /*4e00*/  DFMA R16, -R16, R22, 1 ;  /* 0x3ff000001010742b */ /* 0x000fd00000000116 */
[----:B------:R-:W-:-:S08]  /*4e10*/  DFMA R16, R22, R16, R22 ;  /* 0x000000101610722b */ /* 0x000fd00000000016 */
[----:B------:R-:W-:Y:S01]  /*4e20*/  DMUL R22, R16, 8.11296384146066816958e+31 ;  /* 0x4690000010167828 */ /* 0x000fe20000000000 */
[----:B------:R-:W-:Y:S10]  /*4e30*/  BRA `(.L_x_509) ;  /* 0x0000000000087947 */ /* 0x000ff40003800000 */
.L_x_508:
[----:B------:R-:W-:Y:S02]  /*4e40*/  LOP3.LUT R23, R17, 0x80000, RZ, 0xfc, !PT ;  /* 0x0008000011177812 */ /* 0x000fe400078efcff */
[----:B------:R-:W-:-:S07]  /*4e50*/  MOV R22, R16 ;  /* 0x0000001000167202 */ /* 0x000fce0000000f00 */
.L_x_509:
[----:B------:R-:W-:Y:S05]  /*4e60*/  BSYNC B2 ;  /* 0x0000000000027941 */ /* 0x000fea0003800000 */
.L_x_507:
[----:B------:R-:W-:Y:S01]  /*4e70*/  HFMA2.MMA R17, -RZ, RZ, 0, 0 ;  /* 0x00000000ff117435 */ /* 0x000fe200000001ff */
[----:B------:R-:W-:Y:S01]  /*4e80*/  IMAD.MOV.U32 R16, RZ, RZ, R0 ;  /* 0x000000ffff107224 */ /* 0x000fe200078e0000 */
[----:B------:R-:W-:Y:S01]  /*4e90*/  MOV R21, R23 ;  /* 0x0000001700157202 */ /* 0x000fe20000000f00 */
[----:B------:R-:W-:-:S03]  /*4ea0*/  IMAD.MOV.U32 R7, RZ, RZ, R22 ;  /* 0x000000ffff077224 */ /* 0x000fc600078e0016 */
[----:B------:R-:W-:Y:S05]  /*4eb0*/  RET.REL.NODEC R16 `(_ZN2at6native38_GLOBAL__N__9a469cfd_6_RNN_cu_eca79a6d6kernel16gru_cell_forwardIddlLi2EEEvNS_4cuda6detail10TensorInfoIT_T1_EES9_S9_S9_S9_S9_S9_S8_S8_) ;  /* 0xffffffb010507950 */ /* 0x000fea0003c3ffff */
        .weak           $__internal_18_$__cuda_sm20_div_s64
        .type           $__internal_18_$__cuda_sm20_div_s64,@function
        .size           $__internal_18_$__cuda_sm20_div_s64,(.L_x_1289 - $__internal_18_$__cuda_sm20_div_s64)
$__internal_18_$__cuda_sm20_div_s64:
        /* <DEDUP_REMOVED lines=73> */
[----:B------:R-:W-:Y:S02]  /*5350*/  IADD3 R8, P2, RZ, -R4, RZ ;  /* 0x80000004ff087210 */ /* 0x000fe40007f5e0ff */
[----:B------:R-:W-:Y:S02]  /*5360*/  ISETP.GE.AND P1, PT, R9, RZ, PT ;  /* 0x000000ff0900720c */ /* 0x000fe40003f26270 */
[-C--:B------:R-:W-:Y:S02]  /*5370*/  IADD3.X R3, RZ, ~R0.reuse, RZ, P2, !PT ;  /* 0x80000000ff037210 */ /* 0x080fe400017fe4ff */
[----:B------:R-:W-:Y:S01]  /*5380*/  ISETP.NE.AND.EX P0, PT, R2, RZ, PT, P0 ;  /* 0x000000ff0200720c */ /* 0x000fe20003f05300 */
[----:B------:R-:W-:Y:S01]  /*5390*/  IMAD.MOV.U32 R2, RZ, RZ, R7 ;  /* 0x000000ffff027224 */ /* 0x000fe200078e0007 */
[----:B------:R-:W-:Y:S01]  /*53a0*/  SEL R0, R3, R0, !P1 ;  /* 0x0000000003007207 */ /* 0x000fe20004800000 */
[----:B------:R-:W-:Y:S01]  /*53b0*/  HFMA2.MMA R3, -RZ, RZ, 0, 0 ;  /* 0x00000000ff037435 */ /* 0x000fe200000001ff */
[----:B------:R-:W-:-:S02]  /*53c0*/  SEL R4, R8, R4, !P1 ;  /* 0x0000000408047207 */ /* 0x000fc40004800000 */
[----:B------:R-:W-:Y:S02]  /*53d0*/  SEL R0, R0, 0xffffffff, P0 ;  /* 0xffffffff00007807 */ /* 0x000fe40000000000 */
[----:B------:R-:W-:Y:S01]  /*53e0*/  SEL R4, R4, 0xffffffff, P0 ;  /* 0xffffffff04047807 */ /* 0x000fe20000000000 */
[----:B------:R-:W-:Y:S06]  /*53f0*/  RET.REL.NODEC R2 `(_ZN2at6native38_GLOBAL__N__9a469cfd_6_RNN_cu_eca79a6d6kernel16gru_cell_forwardIddlLi2EEEvNS_4cuda6detail10TensorInfoIT_T1_EES9_S9_S9_S9_S9_S9_S8_S8_) ;  /* 0xffffffac02007950 */ /* 0x000fec0003c3ffff */
.L_x_511:
        /* <DEDUP_REMOVED lines=16> */
.L_x_1289:


//--------------------- .text._ZN2at6native38_GLOBAL__N__9a469cfd_6_RNN_cu_eca79a6d6kernel16gru_cell_forwardIddlLi1EEEvNS_4cuda6detail10TensorInfoIT_T1_EES9_S9_S9_S9_S9_S9_S8_S8_ --------------------------
	.section	.text._ZN2at6native38_GLOBAL__N__9a469cfd_6_RNN_cu_eca79a6d6kernel16gru_cell_forwardIddlLi1EEEvNS_4cuda6detail10TensorInfoIT_T1_EES9_S9_S9_S9_S9_S9_S8_S8_,"ax",@progbits
	.align	128
.text._ZN2at6native38_GLOBAL__N__9a469cfd_6_RNN_cu_eca79a6d6kernel16gru_cell_forwardIddlLi1EEEvNS_4cuda6detail10TensorInfoIT_T1_EES9_S9_S9_S9_S9_S9_S8_S8_:
        .type           _ZN2at6native38_GLOBAL__N__9a469cfd_6_RNN_cu_eca79a6d6kernel16gru_cell_forwardIddlLi1EEEvNS_4cuda6detail10TensorInfoIT_T1_EES9_S9_S9_S9_S9_S9_S8_S8_,@function
        .size           _ZN2at6native38_GLOBAL__N__9a469cfd_6_RNN_cu_eca79a6d6kernel16gru_cell_forwardIddlLi1EEEvNS_4cuda6detail10TensorInfoIT_T1_EES9_S9_S9_S9_S9_S9_S8_S8_,(.L_x_1292 - _ZN2at6native38_GLOBAL__N__9a469cfd_6_RNN_cu_eca79a6d6kernel16gru_cell_forwardIddlLi1EEEvNS_4cuda6detail10TensorInfoIT_T1_EES9_S9_S9_S9_S9_S9_S8_S8_)
        .other          _ZN2at6native38_GLOBAL__N__9a469cfd_6_RNN_cu_eca79a6d6kernel16gru_cell_forwardIddlLi1EEEvNS_4cuda6detail10TensorInfoIT_T1_EES9_S9_S9_S9_S9_S9_S8_S8_,@"STO_CUDA_ENTRY STV_DEFAULT"
_ZN2at6native38_GLOBAL__N__9a469cfd_6_RNN_cu_eca79a6d6kernel16gru_cell_forwardIddlLi1EEEvNS_4cuda6detail10TensorInfoIT_T1_EES9_S9_S9_S9_S9_S9_S8_S8_:
        /* <DEDUP_REMOVED lines=10> */
[----:B------:R-:W-:Y:S01]  /*00a0*/  IMAD.MOV.U32 R24, RZ, RZ, RZ ;  /* 0x000000ffff187224 */ /* 0x000fe200078e00ff */
[----:B------:R-:W-:Y:S01]  /*00b0*/  ULDC.64 UR4, c[0x0][0x960] ;  /* 0x0002580000047ab9 */ /* 0x000fe20000000a00 */
[----:B------:R-:W-:Y:S01]  /*00c0*/  ULDC.64 UR6, c[0x0][0xb00] ;  /* 0x0002c00000067ab9 */ /* 0x000fe20000000a00 */
[C---:B------:R-:W-:Y:S01]  /*00d0*/  IMAD.WIDE.U32 R2, R5.reuse, UR4, RZ ;  /* 0x0000000405027c25 */ /* 0x040fe2000f8e00ff */
[----:B------:R-:W-:Y:S01]  /*00e0*/  BSSY B0, `(.L_x_512) ;  /* 0x0000206000007945 */ /* 0x000fe20003800000 */
[----:B------:R-:W-:Y:S01]  /*00f0*/  ULDC.64 UR8, c[0x0][0x208] ;  /* 0x0000820000087ab9 */ /* 0x000fe20000000a00 */
[----:B------:R-:W-:Y:S01]  /*0100*/  ULDC UR38, c[0x0][0xd70] ;  /* 0x00035c0000267ab9 */ /* 0x000fe20000000800 */
[C---:B------:R-:W-:Y:S01]  /*0110*/  IMAD R0, R24.reuse, UR4, RZ ;  /* 0x0000000418007c24 */ /* 0x040fe2000f8e02ff */
[----:B------:R-:W-:Y:S01]  /*0120*/  ULDC.64 UR10, c[0x0][0xd70] ;  /* 0x00035c00000a7ab9 */ /* 0x000fe20000000a00 */
[----:B------:R-:W-:Y:S01]  /*0130*/  IMAD R4, R24, UR6, RZ ;  /* 0x0000000618047c24 */ /* 0x000fe2000f8e02ff */
[----:B------:R-:W-:Y:S01]  /*0140*/  ULDC.64 UR12, c[0x0][0x960] ;  /* 0x00025800000c7ab9 */ /* 0x000fe20000000a00 */
[C---:B------:R-:W-:Y:S01]  /*0150*/  IMAD.WIDE.U32 R6, R5.reuse, UR6, RZ ;  /* 0x0000000605067c25 */ /* 0x040fe2000f8e00ff */
[----:B------:R-:W-:Y:S01]  /*0160*/  ULDC.64 UR14, c[0x0][0xb00] ;  /* 0x0002c000000e7ab9 */ /* 0x000fe20000000a00 */
[----:B------:R-:W-:Y:S01]  /*0170*/  ULDC.64 UR16, c[0x0][0xd78] ;  /* 0x00035e0000107ab9 */ /* 0x000fe20000000a00 */
[----:B------:R-:W-:Y:S01]  /*0180*/  ULDC.64 UR18, c[0x0][0x2e0] ;  /* 0x0000b80000127ab9 */ /* 0x000fe20000000a00 */
[C---:B------:R-:W-:Y:S01]  /*0190*/  IMAD R9, R5.reuse, UR5, R0 ;  /* 0x0000000505097c24 */ /* 0x040fe2000f8e0200 */
[----:B------:R-:W-:Y:S01]  /*01a0*/  ULDC.64 UR4, c[0x0][0x890] ;  /* 0x0002240000047ab9 */ /* 0x000fe20000000a00 */
[----:B------:R-:W-:Y:S01]  /*01b0*/  IMAD R11, R5, UR7, R4 ;  /* 0x00000007050b7c24 */ /* 0x000fe2000f8e0204 */
[----:B------:R-:W-:Y:S01]  /*01c0*/  ULDC.64 UR6, c[0x0][0xa30] ;  /* 0x00028c0000067ab9 */ /* 0x000fe20000000a00 */
[----:B------:R-:W-:Y:S01]  /*01d0*/  LEA R4, P0, R2, UR4, 0x3 ;  /* 0x0000000402047c11 */ /* 0x000fe2000f8018ff */
[----:B------:R-:W-:Y:S01]  /*01e0*/  IMAD.IADD R9, R3, 0x1, R9 ;  /* 0x0000000103097824 */ /* 0x000fe200078e0209 */
[----:B------:R-:W-:Y:S01]  /*01f0*/  LEA R0, P1, R6, UR6, 0x3 ;  /* 0x0000000606007c11 */ /* 0x000fe2000f8218ff */
[----:B------:R-:W-:Y:S01]  /*0200*/  ULDC.64 UR20, c[0x0][0x210] ;  /* 0x0000840000147ab9 */ /* 0x000fe20000000a00 */
[----:B------:R-:W-:Y:S01]  /*0210*/  IADD3 R3, R7, R11, RZ ;  /* 0x0000000b07037210 */ /* 0x000fe20007ffe0ff */
[----:B------:R-:W-:Y:S01]  /*0220*/  STL [R1+0x24], R4 ;  /* 0x0000240401007387 */ /* 0x000fe20000100800 */
[----:B------:R-:W-:Y:S01]  /*0230*/  LEA.HI.X R2, R2, UR5, R9, 0x3, P0 ;  /* 0x0000000502027c11 */ /* 0x000fe200080f1c09 */
[----:B------:R-:W-:Y:S01]  /*0240*/  ULDC.64 UR22, c[0x0][0x480] ;  /* 0x0001200000167ab9 */ /* 0x000fe20000000a00 */
[----:B------:R-:W-:Y:S01]  /*0250*/  ULDC.64 UR24, c[0x0][0x3b0] ;  /* 0x0000ec0000187ab9 */ /* 0x000fe20000000a00 */
[----:B------:R0:W-:Y:S01]  /*0260*/  STL [R1+0x2c], R0 ;  /* 0x00002c0001007387 */ /* 0x0001e20000100800 */
[----:B------:R-:W-:Y:S01]  /*0270*/  ULDC.64 UR26, c[0x0][0x550] ;  /* 0x00015400001a7ab9 */ /* 0x000fe20000000a00 */
[----:B------:R-:W-:Y:S01]  /*0280*/  ULDC.64 UR28, c[0x0][0x620] ;  /* 0x00018800001c7ab9 */ /* 0x000fe20000000a00 */
[----:B------:R-:W-:Y:S01]  /*0290*/  ULDC.64 UR30, c[0x0][0x7c0] ;  /* 0x0001f000001e7ab9 */ /* 0x000fe20000000a00 */
[----:B------:R1:W-:Y:S01]  /*02a0*/  STL [R1+0x20], R2 ;  /* 0x0000200201007387 */ /* 0x0003e20000100800 */
[----:B------:R-:W-:Y:S01]  /*02b0*/  ULDC.64 UR32, c[0x0][0x6f0] ;  /* 0x0001bc0000207ab9 */ /* 0x000fe20000000a00 */
[----:B------:R-:W-:Y:S01]  /*02c0*/  ULDC.64 UR34, c[0x0][0xca0] ;  /* 0x0003280000227ab9 */ /* 0x000fe20000000a00 */
[----:B------:R-:W-:Y:S01]  /*02d0*/  ULDC.64 UR36, c[0x0][0xbd0] ;  /* 0x0002f40000247ab9 */ /* 0x000fe20000000a00 */
[----:B0-----:R-:W-:Y:S01]  /*02e0*/  LEA.HI.X R0, R6, UR7, R3, 0x3, P1 ;  /* 0x0000000706007c11 */ /* 0x001fe200088f1c03 */
[----:B------:R-:W-:-:S04]  /*02f0*/  ULDC UR7, c[0x0][0xd74] ;  /* 0x00035d0000077ab9 */ /* 0x000fc80000000800 */
[----:B------:R1:W-:Y:S02]  /*0300*/  STL [R1+0x28], R0 ;  /* 0x0000280001007387 */ /* 0x0003e40000100800 */
.L_x_528:
[----:B------:R-:W-:Y:S01]  /*0310*/  IMAD.U32 R4, RZ, RZ, UR7 ;  /* 0x00000007ff047e24 */ /* 0x000fe2000f8e00ff */
[----:B------:R-:W-:Y:S04]  /*0320*/  BSSY B1, `(.L_x_513) ;  /* 0x0000029000017945 */ /* 0x000fe80003800000 */
[----:B01----:R-:W-:-:S04]  /*0330*/  LOP3.LUT R0, R24, R4, RZ, 0xfc, !PT ;  /* 0x0000000418007212 */ /* 0x003fc800078efcff */
[----:B------:R-:W-:-:S13]  /*0340*/  ISETP.NE.U32.AND P0, PT, R0, RZ, PT ;  /* 0x000000ff0000720c */ /* 0x000fda0003f05070 */
[----:B------:R-:W-:Y:S05]  /*0350*/  @!P0 BRA `(.L_x_514) ;  /* 0x0000000000388947 */ /* 0x000fea0003800000 */
[----:B------:R-:W-:-:S07]  /*0360*/  MOV R0, 0x380 ;  /* 0x0000038000007802 */ /* 0x000fce0000000f00 */
[----:B------:R-:W-:Y:S05]  /*0370*/  CALL.REL.NOINC `($__internal_20_$__cuda_sm20_div_s64) ;  /* 0x0000002000247944 */ /* 0x000fea0003c00000 */
        /* <DEDUP_REMOVED lines=9> */
[----:B------:R-:W-:Y:S02]  /*0410*/  IMAD.MOV.U32 R2, RZ, RZ, R6 ;  /* 0x000000ffff027224 */ /* 0x000fe400078e0006 */
[----:B------:R-:W-:Y:S01]  /*0420*/  IMAD.IADD R0, R7, 0x1, R11 ;  /* 0x0000000107007824 */ /* 0x000fe200078e020b */
[----:B------:R-:W-:Y:S06]  /*0430*/  BRA `(.L_x_515) ;  /* 0x00000000005c7947 */ /* 0x000fec0003800000 */
.L_x_514:
[----:B------:R-:W-:-:S04]  /*0440*/  MOV R3, UR38 ;  /* 0x0000002600037c02 */ /* 0x000fc80008000f00 */
[----:B------:R-:W0:Y:S01]  /*0450*/  I2F.U32.RP R0, R3 ;  /* 0x0000000300007306 */ /* 0x000e220000209000 */
[----:B------:R-:W-:-:S07]  /*0460*/  ISETP.NE.U32.AND P2, PT, R3, RZ, PT ;  /* 0x000000ff0300720c */ /* 0x000fce0003f45070 */
[----:B0-----:R-:W0:Y:S02]  /*0470*/  MUFU.RCP R0, R0 ;  /* 0x0000000000007308 */ /* 0x001e240000001000 */
[----:B0-----:R-:W-:Y:S01]  /*0480*/  VIADD R6, R0, 0xffffffe ;  /* 0x0ffffffe00067836 */ /* 0x001fe20000000000 */
[----:B------:R-:W-:-:S05]  /*0490*/  MOV R0, RZ ;  /* 0x000000ff00007202 */ /* 0x000fca0000000f00 */
        /* <DEDUP_REMOVED lines=17> */
.L_x_515:
[----:B------:R-:W-:Y:S05]  /*05b0*/  BSYNC B1 ;  /* 0x0000000000017941 */ /* 0x000fea0003800000 */
.L_x_513:
[----:B------:R-:W2:Y:S04]  /*05c0*/  LDL R23, [R1+0x20] ;  /* 0x0000200001177983 */ /* 0x000ea80000100800 */
[----:B------:R-:W3:Y:S01]  /*05d0*/  LDL R22, [R1+0x24] ;  /* 0x0000240001167983 */ /* 0x000ee20000100800 */
[-C--:B------:R-:W-:Y:S01]  /*05e0*/  IMAD R9, R9, R3.reuse, RZ ;  /* 0x0000000309097224 */ /* 0x080fe200078e02ff */
[----:B------:R-:W-:Y:S01]  /*05f0*/  MOV R10, R2 ;  /* 0x00000002000a7202 */ /* 0x000fe20000000f00 */
[----:B------:R-:W-:-:S04]  /*0600*/  IMAD.WIDE.U32 R6, R8, R3, RZ ;  /* 0x0000000308067225 */ /* 0x000fc800078e00ff */
[----:B------:R-:W-:Y:S02]  /*0610*/  IMAD R9, R8, R4, R9 ;  /* 0x0000000408097224 */ /* 0x000fe400078e0209 */
[----:B------:R-:W-:Y:S02]  /*0620*/  IMAD.MOV.U32 R11, RZ, RZ, R0 ;  /* 0x000000ffff0b7224 */ /* 0x000fe400078e0000 */
[----:B------:R-:W-:Y:S02]  /*0630*/  IMAD.IADD R25, R7, 0x1, R9 ;  /* 0x0000000107197824 */ /* 0x000fe400078e0209 */
[----:B------:R-:W-:Y:S02]  /*0640*/  IMAD R13, R3, UR19, RZ ;  /* 0x00000013030d7c24 */ /* 0x000fe4000f8e02ff */
[----:B------:R-:W-:-:S04]  /*0650*/  IMAD.WIDE.U32 R14, R6, 0x3, R10 ;  /* 0x00000003060e7825 */ /* 0x000fc800078e000a */
[----:B------:R-:W-:Y:S02]  /*0660*/  IMAD R11, R25, 0x3, RZ ;  /* 0x00000003190b7824 */ /* 0x000fe400078e02ff */
[----:B------:R-:W-:-:S03]  /*0670*/  IMAD.WIDE.U32 R8, R3, UR18, RZ ;  /* 0x0000001203087c25 */ /* 0x000fc6000f8e00ff */
[----:B------:R-:W-:Y:S01]  /*0680*/  IADD3 R10, R15, R11, RZ ;  /* 0x0000000b0f0a7210 */ /* 0x000fe20007ffe0ff */
[----:B------:R-:W-:Y:S02]  /*0690*/  IMAD R13, R4, UR18, R13 ;  /* 0x00000012040d7c24 */ /* 0x000fe4000f8e020d */
[----:B------:R-:W-:Y:S02]  /*06a0*/  IMAD R11, R3, UR23, RZ ;  /* 0x00000017030b7c24 */ /* 0x000fe4000f8e02ff */
[----:B------:R-:W-:Y:S02]  /*06b0*/  IMAD.IADD R17, R9, 0x1, R13 ;  /* 0x0000000109117824 */ /* 0x000fe400078e020d */
[----:B------:R-:W-:Y:S02]  /*06c0*/  IMAD.SHL.U32 R16, R8, 0x8, RZ ;  /* 0x0000000808107824 */ /* 0x000fe400078e00ff */
[----:B------:R-:W-:Y:S01]  /*06d0*/  IMAD R13, R10, UR18, RZ ;  /* 0x000000120a0d7c24 */ /* 0x000fe2000f8e02ff */
[----:B------:R-:W-:Y:S01]  /*06e0*/  SHF.L.U64.HI R17, R8, 0x3, R17 ;  /* 0x0000000308117819 */ /* 0x000fe20000010211 */
[----:B------:R-:W-:-:S04]  /*06f0*/  IMAD.WIDE.U32 R8, R3, UR22, RZ ;  /* 0x0000001603087c25 */ /* 0x000fc8000f8e00ff */
[----:B------:R-:W-:Y:S01]  /*0700*/  IMAD R15, R10, UR22, RZ ;  /* 0x000000160a0f7c24 */ /* 0x000fe2000f8e02ff */
[----:B------:R-:W-:Y:S01]  /*0710*/  SHF.L.U32 R18, R8, 0x3, RZ ;  /* 0x0000000308127819 */ /* 0x000fe200000006ff */
[----:B------:R-:W-:Y:S02]  /*0720*/  IMAD R19, R4, UR22, R11 ;  /* 0x0000001604137c24 */ /* 0x000fe4000f8e020b */
[----:B------:R-:W-:-:S04]  /*0730*/  IMAD.WIDE.U32 R10, R14, UR18, RZ ;  /* 0x000000120e0a7c25 */ /* 0x000fc8000f8e00ff */
[----:B------:R-:W-:Y:S01]  /*0740*/  IMAD R13, R14, UR19, R13 ;  /* 0x000000130e0d7c24 */ /* 0x000fe2000f8e020d */
[----:B------:R-:W-:Y:S01]  /*0750*/  LEA R20, P0, R10, UR20, 0x3 ;  /* 0x000000140a147c11 */ /* 0x000fe2000f8018ff */
[C---:B------:R-:W-:Y:S02]  /*0760*/  IMAD R12, R14.reuse, UR23, R15 ;  /* 0x000000170e0c7c24 */ /* 0x040fe4000f8e020f */
[----:B------:R-:W-:Y:S02]  /*0770*/  IMAD.IADD R19, R9, 0x1, R19 ;  /* 0x0000000109137824 */ /* 0x000fe400078e0213 */
[----:B------:R-:W-:-:S03]  /*0780*/  IMAD.WIDE.U32 R14, R14, UR22, RZ ;  /* 0x000000160e0e7c25 */ /* 0x000fc6000f8e00ff */
[----:B------:R-:W-:Y:S01]  /*0790*/  SHF.L.U64.HI R19, R8, 0x3, R19 ;  /* 0x0000000308137819 */ /* 0x000fe20000010213 */
[----:B------:R-:W-:Y:S01]  /*07a0*/  IMAD.IADD R11, R11, 0x1, R13 ;  /* 0x000000010b0b7824 */ /* 0x000fe200078e020d */
[----:B------:R-:W-:Y:S01]  /*07b0*/  LEA R8, P1, R14, UR24, 0x3 ;  /* 0x000000180e087c11 */ /* 0x000fe2000f8218ff */
[----:B------:R-:W-:-:S03]  /*07c0*/  IMAD.IADD R9, R15, 0x1, R12 ;  /* 0x000000010f097824 */ /* 0x000fc600078e020c */
[----:B------:R-:W-:Y:S02]  /*07d0*/  LEA.HI.X R21, R10, UR21, R11, 0x3, P0 ;  /* 0x000000150a157c11 */ /* 0x000fe400080f1c0b */
[----:B------:R-:W-:Y:S02]  /*07e0*/  IADD3 R10, P0, R16, R20, RZ ;  /* 0x00000014100a7210 */ /* 0x000fe40007f1e0ff */
[----:B------:R-:W-:Y:S02]  /*07f0*/  IADD3 R12, P2, R18, R8, RZ ;  /* 0x00000008120c7210 */ /* 0x000fe40007f5e0ff */
[----:B------:R-:W-:Y:S01]  /*0800*/  LEA.HI.X R9, R14, UR25, R9, 0x3, P1 ;  /* 0x000000190e097c11 */ /* 0x000fe200088f1c09 */
[----:B------:R-:W-:Y:S01]  /*0810*/  IMAD.X R11, R17, 0x1, R21, P0 ;  /* 0x00000001110b7824 */ /* 0x000fe200000e0615 */
[----:B------:R-:W-:Y:S01]  /*0820*/  IADD3 R16, P1, R10, R16, RZ ;  /* 0x000000100a107210 */ /* 0x000fe20007f3e0ff */
[----:B------:R-:W4:Y:S01]  /*0830*/  LDG.E.64 R20, desc[UR8][R20.64] ;  /* 0x0000000814147981 */ /* 0x000f22000c1e1b00 */
[----:B------:R-:W-:-:S02]  /*0840*/  IADD3 R18, P3, R12, R18, RZ ;  /* 0x000000120c127210 */ /* 0x000fc40007f7e0ff */
[----:B------:R-:W-:Y:S01]  /*0850*/  IADD3.X R13, R19, R9, RZ, P2, !PT ;  /* 0x00000009130d7210 */ /* 0x000fe200017fe4ff */
[----:B------:R-:W-:-:S04]  /*0860*/  IMAD.X R17, R11, 0x1, R17, P1 ;  /* 0x000000010b117824 */ /* 0x000fc800008e0611 */
[----:B------:R-:W-:-:S05]  /*0870*/  IMAD.X R19, R13, 0x1, R19, P3 ;  /* 0x000000010d137824 */ /* 0x000fca00018e0613 */
[----:B------:R-:W4:Y:S01]  /*0880*/  LDG.E.64 R26, desc[UR8][R18.64] ;  /* 0x00000008121a7981 */ /* 0x000f22000c1e1b00 */
[----:B--2---:R-:W-:Y:S01]  /*0890*/  IMAD.MOV.U32 R15, RZ, RZ, R23 ;  /* 0x000000ffff0f7224 */ /* 0x004fe200078e0017 */
[----:B---3--:R-:W-:Y:S02]  /*08a0*/  MOV R14, R22 ;  /* 0x00000016000e7202 */ /* 0x008fe40000000f00 */
[----:B------:R-:W2:Y:S04]  /*08b0*/  LDG.E.64 R22, desc[UR8][R8.64] ;  /* 0x0000000808167981 */ /* 0x000ea8000c1e1b00 */
[----:B------:R-:W5:Y:S04]  /*08c0*/  LDG.E.64 R28, desc[UR8][R14.64] ;  /* 0x000000080e1c7981 */ /* 0x000f68000c1e1b00 */
[----:B------:R0:W3:Y:S04]  /*08d0*/  LDG.E.64 R8, desc[UR8][R16.64] ;  /* 0x0000000810087981 */ /* 0x0000e8000c1e1b00 */
[----:B------:R-:W4:Y:S04]  /*08e0*/  LDG.E.64 R14, desc[UR8][R10.64] ;  /* 0x000000080a0e7981 */ /* 0x000f28000c1e1b00 */
[----:B------:R1:W2:Y:S01]  /*08f0*/  LDG.E.64 R10, desc[UR8][R12.64] ;  /* 0x000000080c0a7981 */ /* 0x0002a2000c1e1b00 */
[----:B------:R-:W-:-:S04]  /*0900*/  ISETP.NE.U32.AND P0, PT, RZ, UR26, PT ;  /* 0x0000001aff007c0c */ /* 0x000fc8000bf05070 */
[----:B------:R-:W-:Y:S02]  /*0910*/  ISETP.NE.AND.EX P0, PT, RZ, UR27, PT, P0 ;  /* 0x0000001bff007c0c */ /* 0x000fe4000bf05300 */
[----:B0-----:R-:W-:Y:S02]  /*0920*/  CS2R R16, SRZ ;  /* 0x0000000000107805 */ /* 0x001fe4000001ff00 */
[----:B------:R-:W-:Y:S02]  /*0930*/  CS2R R18, SRZ ;  /* 0x0000000000127805 */ /* 0x000fe4000001ff00 */
[----:B-1----:R-:W-:Y:S01]  /*0940*/  CS2R R12, SRZ ;  /* 0x00000000000c7805 */ /* 0x002fe2000001ff00 */
[----:B----4-:R0:W-:Y:S04]  /*0950*/  STL.64 [R1+0x18], R14 ;  /* 0x0000180e01007387 */ /* 0x0101e80000100a00 */
[----:B--2---:R1:W-:Y:S04]  /*0960*/  STL.64 [R1+0x8], R10 ;  /* 0x0000080a01007387 */ /* 0x0043e80000100a00 */
[----:B---3--:R2:W-:Y:S04]  /*0970*/  STL.64 [R1+0x10], R8 ;  /* 0x0000100801007387 */ /* 0x0085e80000100a00 */
[----:B------:R3:W-:Y:S01]  /*0980*/  STL.64 [R1], R26 ;  /* 0x0000001a01007387 */ /* 0x0007e20000100a00 */
[----:B------:R-:W-:Y:S01]  /*0990*/  DADD R20, R20, R22 ;  /* 0x0000000014147229 */ /* 0x000fe20000000016 */
[----:B0-----:R-:W-:-:S02]  /*09a0*/  CS2R R14, SRZ ;  /* 0x00000000000e7805 */ /* 0x001fc4000001ff00 */
[----:B-1----:R-:W-:Y:S02]  /*09b0*/  CS2R R10, SRZ ;  /* 0x00000000000a7805 */ /* 0x002fe4000001ff00 */
[----:B--2---:R-:W-:Y:S01]  /*09c0*/  CS2R R8, SRZ ;  /* 0x0000000000087805 */ /* 0x004fe2000001ff00 */
[----:B------:R-:W-:Y:S06]  /*09d0*/  @!P0 BRA `(.L_x_516) ;  /* 0x0000000000988947 */ /* 0x000fec0003800000 */
[----:B------:R-:W-:Y:S02]  /*09e0*/  IMAD R10, R0, UR28, RZ ;  /* 0x0000001c000a7c24 */ /* 0x000fe4000f8e02ff */
[C---:B------:R-:W-:Y:S02]  /*09f0*/  IMAD R15, R3.reuse, UR29, RZ ;  /* 0x0000001d030f7c24 */ /* 0x040fe4000f8e02ff */
[----:B------:R-:W-:Y:S02]  /*0a00*/  IMAD R14, R3, UR31, RZ ;  /* 0x0000001f030e7c24 */ /* 0x000fe4000f8e02ff */
[----:B------:R-:W-:-:S04]  /*0a10*/  IMAD.WIDE.U32 R8, R2, UR28, RZ ;  /* 0x0000001c02087c25 */ /* 0x000fc8000f8e00ff */
[----:B------:R-:W-:Y:S01]  /*0a20*/  IMAD R10, R2, UR29, R10 ;  /* 0x0000001d020a7c24 */ /* 0x000fe2000f8e020a */
[----:B------:R-:W-:Y:S01]  /*0a30*/  LEA R16, P0, R8, UR26, 0x3 ;  /* 0x0000001a08107c11 */ /* 0x000fe2000f8018ff */
[C---:B------:R-:W-:Y:S02]  /*0a40*/  IMAD R15, R4.reuse, UR28, R15 ;  /* 0x0000001c040f7c24 */ /* 0x040fe4000f8e020f */
[----:B------:R-:W-:Y:S01]  /*0a50*/  IMAD R14, R4, UR30, R14 ;  /* 0x0000001e040e7c24 */ /* 0x000fe2000f8e020e */
[----:B------:R-:W-:Y:S01]  /*0a60*/  IADD3 R9, R9, R10, RZ ;  /* 0x0000000a09097210 */ /* 0x000fe20007ffe0ff */
[----:B------:R-:W-:Y:S02]  /*0a70*/  IMAD R4, R0, UR30, RZ ;  /* 0x0000001e00047c24 */ /* 0x000fe4000f8e02ff */
[----:B------:R-:W-:Y:S01]  /*0a80*/  IMAD.WIDE.U32 R10, R2, UR30, RZ ;  /* 0x0000001e020a7c25 */ /* 0x000fe2000f8e00ff */
[----:B------:R-:W-:-:S03]  /*0a90*/  LEA.HI.X R17, R8, UR27, R9, 0x3, P0 ;  /* 0x0000001b08117c11 */ /* 0x000fc600080f1c09 */
[----:B------:R-:W-:Y:S01]  /*0aa0*/  IMAD R4, R2, UR31, R4 ;  /* 0x0000001f02047c24 */ /* 0x000fe2000f8e0204 */
[----:B------:R-:W-:Y:S01]  /*0ab0*/  LEA R18, P0, R10, UR32, 0x3 ;  /* 0x000000200a127c11 */ /* 0x000fe2000f8018ff */
[----:B------:R-:W-:-:S04]  /*0ac0*/  IMAD.WIDE.U32 R12, R3, UR28, RZ ;  /* 0x0000001c030c7c25 */ /* 0x000fc8000f8e00ff */
[----:B------:R-:W-:-:S04]  /*0ad0*/  IMAD.WIDE.U32 R8, R3, UR30, RZ ;  /* 0x0000001e03087c25 */ /* 0x000fc8000f8e00ff */
[----:B------:R-:W-:Y:S02]  /*0ae0*/  IMAD.IADD R3, R11, 0x1, R4 ;  /* 0x000000010b037824 */ /* 0x000fe400078e0204 */
[----:B------:R-:W-:Y:S02]  /*0af0*/  IMAD.SHL.U32 R11, R8, 0x8, RZ ;  /* 0x00000008080b7824 */ /* 0x000fe400078e00ff */
[----:B------:R-:W-:Y:S01]  /*0b00*/  IMAD.IADD R15, R13, 0x1, R15 ;  /* 0x000000010d0f7824 */ /* 0x000fe200078e020f */
[----:B------:R-:W-:Y:S01]  /*0b10*/  LEA.HI.X R19, R10, UR33, R3, 0x3, P0 ;  /* 0x000000210a137c11 */ /* 0x000fe200080f1c03 */
[----:B------:R-:W-:Y:S01]  /*0b20*/  IMAD.IADD R3, R9, 0x1, R14 ;  /* 0x0000000109037824 */ /* 0x000fe200078e020e */
[----:B------:R-:W-:Y:S02]  /*0b30*/  SHF.L.U32 R13, R12, 0x3, RZ ;  /* 0x000000030c0d7819 */ /* 0x000fe400000006ff */
[----:B------:R-:W-:Y:S02]  /*0b40*/  IADD3 R10, P2, R11, R18, RZ ;  /* 0x000000120b0a7210 */ /* 0x000fe40007f5e0ff */
[----:B------:R-:W-:-:S02]  /*0b50*/  SHF.L.U64.HI R3, R8, 0x3, R3 ;  /* 0x0000000308037819 */ /* 0x000fc40000010203 */
[----:B------:R-:W-:Y:S02]  /*0b60*/  SHF.L.U64.HI R4, R12, 0x3, R15 ;  /* 0x000000030c047819 */ /* 0x000fe4000001020f */
[----:B------:R-:W-:Y:S02]  /*0b70*/  IADD3 R14, P0, R13, R16, RZ ;  /* 0x000000100d0e7210 */ /* 0x000fe40007f1e0ff */
[----:B------:R-:W-:Y:S01]  /*0b80*/  IADD3 R8, P3, R10, R11, RZ ;  /* 0x0000000b0a087210 */ /* 0x000fe20007f7e0ff */
[----:B------:R-:W-:Y:S01]  /*0b90*/  IMAD.X R11, R3, 0x1, R19, P2 ;  /* 0x00000001030b7824 */ /* 0x000fe200010e0613 */
[----:B------:R-:W-:Y:S01]  /*0ba0*/  IADD3 R12, P1, R14, R13, RZ ;  /* 0x0000000d0e0c7210 */ /* 0x000fe20007f3e0ff */
[----:B------:R-:W5:Y:S01]  /*0bb0*/  LDG.E.64 R18, desc[UR8][R18.64] ;  /* 0x0000000812127981 */ /* 0x000f62000c1e1b00 */
[----:B------:R-:W-:Y:S02]  /*0bc0*/  IADD3.X R15, R4, R17, RZ, P0, !PT ;  /* 0x00000011040f7210 */ /* 0x000fe400007fe4ff */
[----:B------:R-:W-:Y:S01]  /*0bd0*/  IADD3.X R9, R11, R3, RZ, P3, !PT ;  /* 0x000000030b097210 */ /* 0x000fe20001ffe4ff */
[----:B------:R-:W5:Y:S02]  /*0be0*/  LDG.E.64 R16, desc[UR8][R16.64] ;  /* 0x0000000810107981 */ /* 0x000f64000c1e1b00 */
[----:B------:R-:W-:-:S02]  /*0bf0*/  IMAD.X R13, R15, 0x1, R4, P1 ;  /* 0x000000010f0d7824 */ /* 0x000fc400008e0604 */
[----:B------:R-:W5:Y:S04]  /*0c00*/  LDG.E.64 R14, desc[UR8][R14.64] ;  /* 0x000000080e0e7981 */ /* 0x000f68000c1e1b00 */
[----:B------:R-:W5:Y:S04]  /*0c10*/  LDG.E.64 R10, desc[UR8][R10.64] ;  /* 0x000000080a0a7981 */ /* 0x000f68000c1e1b00 */
[----:B------:R-:W5:Y:S04]  /*0c20*/  LDG.E.64 R12, desc[UR8][R12.64] ;  /* 0x000000080c0c7981 */ /* 0x000f68000c1e1b00 */
[----:B------:R-:W5:Y:S02]  /*0c30*/  LDG.E.64 R8, desc[UR8][R8.64] ;  /* 0x0000000808087981 */ /* 0x000f64000c1e1b00 */
.L_x_516:
[----:B-----5:R-:W-:Y:S01]  /*0c40*/  DADD R16, R20, R16 ;  /* 0x0000000014107229 */ /* 0x020fe20000000010 */
[----:B------:R-:W-:Y:S01]  /*0c50*/  UMOV UR4, 0xfefa39ef ;  /* 0xfefa39ef00047882 */ /* 0x000fe20000000000 */
[----:B------:R-:W-:Y:S01]  /*0c60*/  UMOV UR5, 0x3fe62e42 ;  /* 0x3fe62e4200057882 */ /* 0x000fe20000000000 */
[----:B------:R-:W-:Y:S05]  /*0c70*/  BSSY B1, `(.L_x_517) ;  /* 0x000003b000017945 */ /* 0x000fea0003800000 */
[----:B------:R-:W-:Y:S01]  /*0c80*/  DADD R18, R16, R18 ;  /* 0x0000000010127229 */ /* 0x000fe20000000012 */
[----:B------:R-:W-:Y:S02]  /*0c90*/  IMAD.MOV.U32 R16, RZ, RZ, 0x652b82fe ;  /* 0x652b82feff107424 */ /* 0x000fe400078e00ff */
[----:B------:R-:W-:-:S05]  /*0ca0*/  IMAD.MOV.U32 R17, RZ, RZ, 0x3ff71547 ;  /* 0x3ff71547ff117424 */ /* 0x000fca00078e00ff */
[----:B---3--:R-:W-:Y:S02]  /*0cb0*/  DADD R26, -RZ, -R18 ;  /* 0x00000000ff1a7229 */ /* 0x008fe40000000912 */
[----:B------:R-:W-:-:S08]  /*0cc0*/  DFMA R16, -R18, R16, 6.75539944105574400000e+15 ;  /* 0x433800001210742b */ /* 0x000fd00000000110 */
[----:B------:R-:W-:Y:S01]  /*0cd0*/  DADD R20, R16, -6.75539944105574400000e+15 ;  /* 0xc338000010147429 */ /* 0x000fe20000000000 */
[----:B------:R-:W-:-:S05]  /*0ce0*/  IMAD.MOV.U32 R26, RZ, RZ, R27 ;  /* 0x000000ffff1a7224 */ /* 0x000fca00078e001b */
[----:B------:R-:W-:Y:S02]  /*0cf0*/  FSETP.GEU.FTZ.AND P0, PT, |R26|, 4.1917929649353027344, PT ;  /* 0x4086232b1a00780b */ /* 0x000fe40003f1e200 */
        /* <DEDUP_REMOVED lines=34> */
[----:B------:R-:W-:-:S10]  /*0f20*/  DFMA R22, R20, R22, 1 ;  /* 0x3ff000001416742b */ /* 0x000fd40000000016 */
[----:B------:R-:W-:Y:S01]  /*0f30*/  LEA R21, R16, R23, 0x14 ;  /* 0x0000001710157211 */ /* 0x000fe200078ea0ff */
[----:B------:R-:W-:Y:S01]  /*0f40*/  IMAD.MOV.U32 R20, RZ, RZ, R22 ;  /* 0x000000ffff147224 */ /* 0x000fe200078e0016 */
[----:B------:R-:W-:Y:S06]  /*0f50*/  @!P0 BRA `(.L_x_518) ;  /* 0x0000000000308947 */ /* 0x000fec0003800000 */
[----:B------:R-:W-:Y:S01]  /*0f60*/  FSETP.GEU.FTZ.AND P1, PT, |R26|, 4.2275390625, PT ;  /* 0x408748001a00780b */ /* 0x000fe20003f3e200 */
[C---:B------:R-:W-:Y:S02]  /*0f70*/  DSETP.GT.AND P0, PT, R18.reuse, RZ, PT ;  /* 0x000000ff1200722a */ /* 0x040fe40003f04000 */
[----:B------:R-:W-:-:S10]  /*0f80*/  DADD R18, -R18, +INF ;  /* 0x7ff0000012127429 */ /* 0x000fd40000000100 */
[----:B------:R-:W-:Y:S02]  /*0f90*/  @!P1 LEA.HI R3, R16, R16, RZ, 0x1 ;  /* 0x0000001010039211 */ /* 0x000fe400078f08ff */
[----:B------:R-:W-:Y:S02]  /*0fa0*/  FSEL R20, R18, RZ, !P0 ;  /* 0x000000ff12147208 */ /* 0x000fe40004000000 */
[----:B------:R-:W-:Y:S02]  /*0fb0*/  @!P1 SHF.R.S32.HI R3, RZ, 0x1, R3 ;  /* 0x00000001ff039819 */ /* 0x000fe40000011403 */
[----:B------:R-:W-:Y:S02]  /*0fc0*/  FSEL R21, R19, RZ, !P0 ;  /* 0x000000ff13157208 */ /* 0x000fe40004000000 */
[----:B------:R-:W-:Y:S01]  /*0fd0*/  @!P1 IADD3 R16, R16, -R3, RZ ;  /* 0x8000000310109210 */ /* 0x000fe20007ffe0ff */
[----:B------:R-:W-:-:S03]  /*0fe0*/  @!P1 IMAD R23, R3, 0x100000, R23 ;  /* 0x0010000003179824 */ /* 0x000fc600078e0217 */
[----:B------:R-:W-:Y:S01]  /*0ff0*/  @!P1 LEA R17, R16, 0x3ff00000, 0x14 ;  /* 0x3ff0000010119811 */ /* 0x000fe200078ea0ff */
[----:B------:R-:W-:-:S06]  /*1000*/  @!P1 IMAD.MOV.U32 R16, RZ, RZ, RZ ;  /* 0x000000ffff109224 */ /* 0x000fcc00078e00ff */
[----:B------:R-:W-:-:S11]  /*1010*/  @!P1 DMUL R20, R22, R16 ;  /* 0x0000001016149228 */ /* 0x000fd60000000000 */
.L_x_518:
[----:B------:R-:W-:Y:S05]  /*1020*/  BSYNC B1 ;  /* 0x0000000000017941 */ /* 0x000fea0003800000 */
.L_x_517:
[----:B------:R-:W-:Y:S01]  /*1030*/  DADD R18, R20, 1 ;  /* 0x3ff0000014127429 */ /* 0x000fe20000000000 */
[----:B------:R-:W-:Y:S01]  /*1040*/  MOV R3, R0 ;  /* 0x0000000000037202 */ /* 0x000fe20000000f00 */
[----:B------:R-:W-:Y:S01]  /*1050*/  IMAD R25, R25, 0x5, RZ ;  /* 0x0000000519197824 */ /* 0x000fe200078e02ff */
[----:B------:R-:W-:Y:S03]  /*1060*/  BSSY B1, `(.L_x_519) ;  /* 0x0000013000017945 */ /* 0x000fe60003800000 */
[----:B------:R-:W0:Y:S01]  /*1070*/  MUFU.RCP64H R17, R19 ;  /* 0x0000001300117308 */ /* 0x000e220000001800 */
[----:B------:R-:W-:-:S04]  /*1080*/  IMAD.WIDE.U32 R6, R6, 0x5, R2 ;  /* 0x0000000506067825 */ /* 0x000fc800078e0002 */
[----:B------:R-:W-:Y:S02]  /*1090*/  VIADD R16, R19, 0x300402 ;  /* 0x0030040213107836 */ /* 0x000fe40000000000 */
[----:B------:R-:W-:-:S03]  /*10a0*/  IMAD.IADD R25, R7, 0x1, R25 ;  /* 0x0000000107197824 */ /* 0x000fc600078e0219 */
[----:B------:R-:W-:Y:S01]  /*10b0*/  FSETP.GEU.AND P0, PT, |R16|, 5.8789094863358348022e-39, PT ;  /* 0x004004021000780b */ /* 0x000fe20003f0e200 */
        /* <DEDUP_REMOVED lines=8> */
[----:B------:R-:W-:Y:S02]  /*1140*/  MOV R0, 0x1170 ;  /* 0x0000117000007802 */ /* 0x000fe40000000f00 */
[----:B------:R-:W-:-:S07]  /*1150*/  IADD3 R2, R2, -0x100000, RZ ;  /* 0xfff0000002027810 */ /* 0x000fce0007ffe0ff */
[----:B------:R-:W-:Y:S05]  /*1160*/  CALL.REL.NOINC `($__internal_19_$__cuda_sm20_dblrcp_rn_slowpath_v3) ;  /* 0x0000000c00fc7944 */ /* 0x000fea0003c00000 */
[----:B------:R-:W-:Y:S02]  /*1170*/  IMAD.MOV.U32 R16, RZ, RZ, R2 ;  /* 0x000000ffff107224 */ /* 0x000fe400078e0002 */
[----:B------:R-:W-:-:S07]  /*1180*/  IMAD.MOV.U32 R17, RZ, RZ, R3 ;  /* 0x000000ffff117224 */ /* 0x000fce00078e0003 */
.L_x_520:
[----:B------:R-:W-:Y:S05]  /*1190*/  BSYNC B1 ;  /* 0x0000000000017941 */ /* 0x000fea0003800000 */
.L_x_519:
[----:B------:R-:W2:Y:S04]  /*11a0*/  LDL.LU.64 R18, [R1+0x8] ;  /* 0x0000080001127983 */ /* 0x000ea80000300a00 */
[----:B------:R-:W2:Y:S01]  /*11b0*/  LDL.LU.64 R2, [R1+0x18] ;  /* 0x0000180001027983 */ /* 0x000ea20000300a00 */
[----:B------:R-:W-:Y:S01]  /*11c0*/  UMOV UR4, 0xfefa39ef ;  /* 0xfefa39ef00047882 */ /* 0x000fe20000000000 */
[----:B------:R-:W-:Y:S01]  /*11d0*/  UMOV UR5, 0x3fe62e42 ;  /* 0x3fe62e4200057882 */ /* 0x000fe20000000000 */
[----:B------:R-:W-:Y:S01]  /*11e0*/  BSSY B1, `(.L_x_521) ;  /* 0x000003d000017945 */ /* 0x000fe20003800000 */
[----:B--2---:R-:W-:-:S08]  /*11f0*/  DADD R2, R2, R18 ;  /* 0x0000000002027229 */ /* 0x004fd00000000012 */
[----:B------:R-:W-:Y:S01]  /*1200*/  DADD R2, R2, R14 ;  /* 0x0000000002027229 */ /* 0x000fe2000000000e */
[----:B------:R-:W-:Y:S01]  /*1210*/  MOV R14, 0x652b82fe ;  /* 0x652b82fe000e7802 */ /* 0x000fe20000000f00 */
[----:B------:R-:W-:-:S06]  /*1220*/  IMAD.MOV.U32 R15, RZ, RZ, 0x3ff71547 ;  /* 0x3ff71547ff0f7424 */ /* 0x000fcc00078e00ff */
[----:B------:R-:W-:-:S08]  /*1230*/  DADD R10, R2, R10 ;  /* 0x00000000020a7229 */ /* 0x000fd0000000000a */
        /* <DEDUP_REMOVED lines=39> */
[----:B------:R-:W-:Y:S02]  /*14b0*/  IMAD.MOV.U32 R0, RZ, RZ, R3 ;  /* 0x000000ffff007224 */ /* 0x000fe400078e0003 */
        /* <DEDUP_REMOVED lines=10> */
[----:B------:R-:W-:Y:S01]  /*1560*/  @!P1 MOV R10, RZ ;  /* 0x000000ff000a9202 */ /* 0x000fe20000000f00 */
[----:B------:R-:W-:Y:S02]  /*1570*/  @!P1 IMAD R19, R0, 0x100000, R19 ;  /* 0x0010000000139824 */ /* 0x000fe400078e0213 */
[----:B------:R-:W-:-:S05]  /*1580*/  @!P1 IMAD.IADD R0, R14, 0x1, -R0 ;  /* 0x000000010e009824 */ /* 0x000fca00078e0a00 */
[----:B------:R-:W-:-:S06]  /*1590*/  @!P1 LEA R11, R0, 0x3ff00000, 0x14 ;  /* 0x3ff00000000b9811 */ /* 0x000fcc00078ea0ff */
[----:B------:R-:W-:-:S11]  /*15a0*/  @!P1 DMUL R2, R18, R10 ;  /* 0x0000000a12029228 */ /* 0x000fd60000000000 */
.L_x_522:
[----:B------:R-:W-:Y:S05]  /*15b0*/  BSYNC B1 ;  /* 0x0000000000017941 */ /* 0x000fea0003800000 */
.L_x_521:
[----:B------:R-:W2:Y:S04]  /*15c0*/  LDL.LU.64 R14, [R1] ;  /* 0x00000000010e7983 */ /* 0x000ea80000300a00 */
[----:B------:R-:W3:Y:S01]  /*15d0*/  LDL.LU.64 R10, [R1+0x10] ;  /* 0x00001000010a7983 */ /* 0x000ee20000300a00 */
[----:B------:R-:W-:Y:S01]  /*15e0*/  UMOV UR4, 0x24dd2f1a ;  /* 0x24dd2f1a00047882 */ /* 0x000fe20000000000 */
[----:B------:R-:W-:Y:S01]  /*15f0*/  UMOV UR5, 0x3fe4f922 ;  /* 0x3fe4f92200057882 */ /* 0x000fe20000000000 */
[----:B------:R-:W-:Y:S01]  /*1600*/  BSSY B1, `(.L_x_523) ;  /* 0x000006a000017945 */ /* 0x000fe20003800000 */
[----:B--2---:R-:W-:Y:S02]  /*1610*/  DADD R8, R14, R8 ;  /* 0x000000000e087229 */ /* 0x004fe40000000008 */
[----:B---3--:R-:W-:-:S08]  /*1620*/  DADD R10, R10, R12 ;  /* 0x000000000a0a7229 */ /* 0x008fd0000000000c */
[----:B------:R-:W-:-:S10]  /*1630*/  DFMA R10, R8, R16, R10 ;  /* 0x00000010080a722b */ /* 0x000fd4000000000a */
[----:B------:R-:W-:Y:S01]  /*1640*/  LOP3.LUT R13, R11, 0x7fffffff, RZ, 0xc0, !PT ;  /* 0x7fffffff0b0d7812 */ /* 0x000fe200078ec0ff */
[----:B------:R-:W-:-:S06]  /*1650*/  IMAD.MOV.U32 R12, RZ, RZ, R10 ;  /* 0x000000ffff0c7224 */ /* 0x000fcc00078e000a */
        /* <DEDUP_REMOVED lines=58> */
[----:B------:R-:W-:Y:S01]  /*1a00*/  IMAD.MOV.U32 R14, RZ, RZ, 0x0 ;  /* 0x00000000ff0e7424 */ /* 0x000fe200078e00ff */
[----:B------:R-:W-:-:S06]  /*1a10*/  MOV R15, 0x40000000 ;  /* 0x40000000000f7802 */ /* 0x000fcc0000000f00 */
[----:B------:R-:W-:-:S10]  /*1a20*/  DFMA R18, -R18, R14, 1 ;  /* 0x3ff000001212742b */ /* 0x000fd4000000010e */
[----:B------:R-:W-:Y:S02]  /*1a30*/  FSEL R13, R19, 1.875, !P0 ;  /* 0x3ff00000130d7808 */ /* 0x000fe40004000000 */
[----:B------:R-:W-:Y:S02]  /*1a40*/  FSEL R10, R18, RZ, !P0 ;  /* 0x000000ff120a7208 */ /* 0x000fe40004000000 */
[----:B------:R-:W-:Y:S01]  /*1a50*/  LOP3.LUT R11, R13, 0x80000000, R11, 0xb8, !PT ;  /* 0x800000000d0b7812 */ /* 0x000fe200078eb80b */
[----:B------:R-:W-:Y:S06]  /*1a60*/  BRA `(.L_x_525) ;  /* 0x00000000008c7947 */ /* 0x000fec0003800000 */
.L_x_524:
[----:B------:R-:W-:Y:S01]  /*1a70*/  DMUL R12, R10, R10 ;  /* 0x0000000a0a0c7228 */ /* 0x000fe20000000000 */
[----:B------:R-:W-:Y:S01]  /*1a80*/  IMAD.MOV.U32 R14, RZ, RZ, 0x420afc3d ;  /* 0x420afc3dff0e7424 */ /* 0x000fe200078e00ff */
[----:B------:R-:W-:Y:S01]  /*1a90*/  UMOV UR4, 0xe2f5e964 ;  /* 0xe2f5e96400047882 */ /* 0x000fe20000000000 */
[----:B------:R-:W-:Y:S01]  /*1aa0*/  IMAD.MOV.U32 R15, RZ, RZ, 0x3f14359f ;  /* 0x3f14359fff0f7424 */ /* 0x000fe200078e00ff */
[----:B------:R-:W-:-:S05]  /*1ab0*/  UMOV UR5, 0x3ef0bc46 ;  /* 0x3ef0bc4600057882 */ /* 0x000fca0000000000 */
        /* <DEDUP_REMOVED lines=30> */
.L_x_525:
[----:B------:R-:W-:Y:S05]  /*1ca0*/  BSYNC B1 ;  /* 0x0000000000017941 */ /* 0x000fea0003800000 */
.L_x_523:
[----:B------:R-:W-:Y:S01]  /*1cb0*/  DADD R2, R2, 1 ;  /* 0x3ff0000002027429 */ /* 0x000fe20000000000 */
[----:B------:R-:W0:Y:S01]  /*1cc0*/  LDC R4, c[0x0][RZ] ;  /* 0x00000000ff047b82 */ /* 0x000e220000000800 */
[----:B------:R-:W-:Y:S04]  /*1cd0*/  BSSY B1, `(.L_x_526) ;  /* 0x0000011000017945 */ /* 0x000fe80003800000 */
[----:B------:R-:W1:Y:S04]  /*1ce0*/  MUFU.RCP64H R13, R3 ;  /* 0x00000003000d7308 */ /* 0x000e680000001800 */
[----:B------:R-:W-:-:S04]  /*1cf0*/  IADD3 R12, R3, 0x300402, RZ ;  /* 0x00300402030c7810 */ /* 0x000fc80007ffe0ff */
[----:B------:R-:W-:Y:S02]  /*1d00*/  FSETP.GEU.AND P0, PT, |R12|, 5.8789094863358348022e-39, PT ;  /* 0x004004020c00780b */ /* 0x000fe40003f0e200 */
[----:B-1----:R-:W-:-:S08]  /*1d10*/  DFMA R14, -R2, R12, 1 ;  /* 0x3ff00000020e742b */ /* 0x002fd0000000010c */
[----:B------:R-:W-:-:S08]  /*1d20*/  DFMA R14, R14, R14, R14 ;  /* 0x0000000e0e0e722b */ /* 0x000fd0000000000e */
[----:B------:R-:W-:-:S08]  /*1d30*/  DFMA R14, R12, R14, R12 ;  /* 0x0000000e0c0e722b */ /* 0x000fd0000000000c */
[----:B------:R-:W-:-:S08]  /*1d40*/  DFMA R18, -R2, R14, 1 ;  /* 0x3ff000000212742b */ /* 0x000fd0000000010e */
[----:B------:R-:W-:Y:S01]  /*1d50*/  DFMA R14, R14, R18, R14 ;  /* 0x000000120e0e722b */ /* 0x000fe2000000000e */
[----:B0-----:R-:W-:Y:S10]  /*1d60*/  @P0 BRA `(.L_x_527) ;  /* 0x00000000001c0947 */ /* 0x001ff40003800000 */
[----:B------:R-:W-:Y:S01]  /*1d70*/  LOP3.LUT R0, R3, 0x7fffffff, RZ, 0xc0, !PT ;  /* 0x7fffffff03007812 */ /* 0x000fe200078ec0ff */
[----:B------:R-:W-:-:S04]  /*1d80*/  IMAD.MOV.U32 R18, RZ, RZ, R2 ;  /* 0x000000ffff127224 */ /* 0x000fc800078e0002 */
[----:B------:R-:W-:Y:S01]  /*1d90*/  VIADD R2, R0, 0xfff00000 ;  /* 0xfff0000000027836 */ /* 0x000fe20000000000 */
[----:B------:R-:W-:-:S07]  /*1da0*/  MOV R0, 0x1dc0 ;  /* 0x00001dc000007802 */ /* 0x000fce0000000f00 */
[----:B------:R-:W-:Y:S05]  /*1db0*/  CALL.REL.NOINC `($__internal_19_$__cuda_sm20_dblrcp_rn_slowpath_v3) ;  /* 0x0000000000e87944 */ /* 0x000fea0003c00000 */
[----:B------:R-:W-:Y:S01]  /*1dc0*/  MOV R14, R2 ;  /* 0x00000002000e7202 */ /* 0x000fe20000000f00 */
[----:B------:R-:W-:-:S07]  /*1dd0*/  IMAD.MOV.U32 R15, RZ, RZ, R3 ;  /* 0x000000ffff0f7224 */ /* 0x000fce00078e0003 */
.L_x_527:
[----:B------:R-:W-:Y:S05]  /*1de0*/  BSYNC B1 ;  /* 0x0000000000017941 */ /* 0x000fea0003800000 */
.L_x_526:
[----:B------:R-:W2:Y:S04]  /*1df0*/  LDL.LU R27, [R1+0x24] ;  /* 0x00002400011b7983 */ /* 0x000ea80000300800 */
[----:B------:R-:W3:Y:S04]  /*1e00*/  LDL.LU R26, [R1+0x2c] ;  /* 0x00002c00011a7983 */ /* 0x000ee80000300800 */
[----:B------:R-:W4:Y:S04]  /*1e10*/  LDL.LU R22, [R1+0x20] ;  /* 0x0000200001167983 */ /* 0x000f280000300800 */
[----:B------:R-:W5:Y:S01]  /*1e20*/  LDL.LU R0, [R1+0x28] ;  /* 0x0000280001007983 */ /* 0x000f620000300800 */
[----:B------:R-:W-:Y:S01]  /*1e30*/  IMAD R25, R25, UR34, RZ ;  /* 0x0000002219197c24 */ /* 0x000fe2000f8e02ff */
[----:B------:R-:W-:Y:S01]  /*1e40*/  UIMAD UR6, UR35, UR10, URZ ;  /* 0x0000000a230672a4 */ /* 0x000fe2000f8e023f */
[----:B------:R-:W-:Y:S01]  /*1e50*/  DADD R18, R28, -R10 ;  /* 0x000000001c127229 */ /* 0x000fe2000000080a */
[----:B------:R-:W-:Y:S01]  /*1e60*/  IMAD.WIDE.U32 R2, R6, UR34, RZ ;  /* 0x0000002206027c25 */ /* 0x000fe2000f8e00ff */
[----:B------:R-:W-:-:S02]  /*1e70*/  UIMAD.WIDE.U32 UR4, UR34, UR10, URZ ;  /* 0x0000000a220472a5 */ /* 0x000fc4000f8e003f */
[----:B------:R-:W-:Y:S01]  /*1e80*/  UIMAD UR6, UR11, UR34, UR6 ;  /* 0x000000220b0672a4 */ /* 0x000fe2000f8e0206 */
[----:B------:R-:W-:Y:S01]  /*1e90*/  IMAD R25, R6, UR35, R25 ;  /* 0x0000002306197c24 */ /* 0x000fe2000f8e0219 */
[----:B------:R-:W-:Y:S01]  /*1ea0*/  LEA R12, P0, R2, UR36, 0x3 ;  /* 0x00000024020c7c11 */ /* 0x000fe2000f8018ff */
[----:B------:R-:W-:Y:S01]  /*1eb0*/  USHF.L.U32 UR39, UR4, 0x3, URZ ;  /* 0x0000000304277899 */ /* 0x000fe2000800063f */
[----:B------:R-:W-:Y:S01]  /*1ec0*/  DFMA R18, R18, R14, R10 ;  /* 0x0000000e1212722b */ /* 0x000fe2000000000a */
[----:B------:R-:W-:Y:S01]  /*1ed0*/  IMAD.IADD R3, R3, 0x1, R25 ;  /* 0x0000000103037824 */ /* 0x000fe200078e0219 */
[----:B------:R-:W-:-:S03]  /*1ee0*/  UIADD3 UR5, UR5, UR6, URZ ;  /* 0x0000000605057290 */ /* 0x000fc6000fffe03f */
[----:B------:R-:W-:Y:S01]  /*1ef0*/  IADD3 R6, P1, R12, UR39, RZ ;  /* 0x000000270c067c10 */ /* 0x000fe2000ff3e0ff */
[----:B------:R-:W-:Y:S01]  /*1f00*/  USHF.L.U64.HI UR4, UR4, 0x3, UR5 ;  /* 0x0000000304047899 */ /* 0x000fe20008010205 */
[----:B------:R-:W-:Y:S02]  /*1f10*/  LEA.HI.X R13, R2, UR37, R3, 0x3, P0 ;  /* 0x00000025020d7c11 */ /* 0x000fe400080f1c03 */
[----:B------:R-:W-:Y:S02]  /*1f20*/  ULDC UR5, c[0x0][0xc] ;  /* 0x0000030000057ab9 */ /* 0x000fe40000000800 */
[----:B------:R-:W-:Y:S01]  /*1f30*/  IMAD R23, R4, UR5, RZ ;  /* 0x0000000504177c24 */ /* 0x000fe2000f8e02ff */
[----:B------:R-:W-:-:S03]  /*1f40*/  IADD3.X R7, R13, UR4, RZ, P1, !PT ;  /* 0x000000040d077c10 */ /* 0x000fc60008ffe4ff */
[----:B------:R-:W-:Y:S01]  /*1f50*/  IMAD.WIDE.U32 R20, R23, UR14, RZ ;  /* 0x0000000e17147c25 */ /* 0x000fe2000f8e00ff */
[-C--:B---3--:R-:W-:Y:S02]  /*1f60*/  MOV R2, R26.reuse ;  /* 0x0000001a00027202 */ /* 0x088fe40000000f00 */
[----:B------:R-:W-:Y:S01]  /*1f70*/  LEA R26, P2, R20, R26, 0x3 ;  /* 0x0000001a141a7211 */ /* 0x000fe200078418ff */
[----:B-----5:R-:W-:-:S05]  /*1f80*/  IMAD.MOV.U32 R3, RZ, RZ, R0 ;  /* 0x000000ffff037224 */ /* 0x020fca00078e0000 */
[----:B------:R0:W-:Y:S04]  /*1f90*/  STG.E.64 desc[UR8][R2.64], R18 ;  /* 0x0000001202007986 */ /* 0x0001e8000c101b08 */
[----:B------:R1:W-:Y:S04]  /*1fa0*/  STG.E.64 desc[UR8][R12.64], R16 ;  /* 0x000000100c007986 */ /* 0x0003e8000c101b08 */
[----:B------:R3:W-:Y:S01]  /*1fb0*/  STG.E.64 desc[UR8][R6.64], R14 ;  /* 0x0000000e06007986 */ /* 0x0007e2000c101b08 */
[----:B0-----:R-:W-:-:S04]  /*1fc0*/  IADD3 R2, P0, R6, UR39, RZ ;  /* 0x0000002706027c10 */ /* 0x001fc8000ff1e0ff */
[----:B------:R-:W-:Y:S01]  /*1fd0*/  IADD3 R18, P1, R2, UR39, RZ ;  /* 0x0000002702127c10 */ /* 0x000fe2000ff3e0ff */
[----:B-1----:R-:W-:Y:S01]  /*1fe0*/  IMAD.WIDE.U32 R16, R23, UR12, RZ ;  /* 0x0000000c17107c25 */ /* 0x002fe2000f8e00ff */
[----:B------:R-:W-:Y:S02]  /*1ff0*/  IADD3.X R3, R7, UR4, RZ, P0, !PT ;  /* 0x0000000407037c10 */ /* 0x000fe400087fe4ff */
[----:B------:R-:W-:Y:S01]  /*2000*/  IADD3 R12, P0, R18, UR39, RZ ;  /* 0x00000027120c7c10 */ /* 0x000fe2000ff1e0ff */
[----:B---3--:R-:W-:Y:S01]  /*2010*/  IMAD R7, R23, UR13, R17 ;  /* 0x0000000d17077c24 */ /* 0x008fe2000f8e0211 */
[----:B------:R-:W-:Y:S01]  /*2020*/  IADD3.X R19, R3, UR4, RZ, P1, !PT ;  /* 0x0000000403137c10 */ /* 0x000fe20008ffe4ff */
[----:B------:R0:W-:Y:S01]  /*2030*/  STG.E.64 desc[UR8][R2.64], R10 ;  /* 0x0000000a02007986 */ /* 0x0001e2000c101b08 */
[C---:B--2---:R-:W-:Y:S02]  /*2040*/  LEA R27, P1, R16.reuse, R27, 0x3 ;  /* 0x0000001b101b7211 */ /* 0x044fe400078218ff */
[----:B------:R-:W-:Y:S01]  /*2050*/  IADD3.X R13, R19, UR4, RZ, P0, !PT ;  /* 0x00000004130d7c10 */ /* 0x000fe200087fe4ff */
[----:B------:R0:W-:Y:S01]  /*2060*/  STG.E.64 desc[UR8][R18.64], R28 ;  /* 0x0000001c12007986 */ /* 0x0001e2000c101b08 */
[C---:B------:R-:W-:Y:S01]  /*2070*/  IADD3 R5, P0, R23.reuse, R5, RZ ;  /* 0x0000000517057210 */ /* 0x040fe20007f1e0ff */
[----:B------:R-:W-:Y:S01]  /*2080*/  IMAD R23, R23, UR15, R21 ;  /* 0x0000000f17177c24 */ /* 0x000fe2000f8e0215 */
[----:B----4-:R-:W-:Y:S01]  /*2090*/  LEA.HI.X R22, R16, R22, R7, 0x3, P1 ;  /* 0x0000001610167211 */ /* 0x010fe200008f1c07 */
[----:B------:R0:W-:Y:S02]  /*20a0*/  STL [R1+0x24], R27 ;  /* 0x0000241b01007387 */ /* 0x0001e40000100800 */
[----:B------:R-:W-:Y:S01]  /*20b0*/  IMAD.X R24, RZ, RZ, R24, P0 ;  /* 0x000000ffff187224 */ /* 0x000fe200000e0618 */
[----:B------:R-:W-:Y:S01]  /*20c0*/  LEA.HI.X R0, R20, R0, R23, 0x3, P2 ;  /* 0x0000000014007211 */ /* 0x000fe200010f1c17 */
[----:B------:R0:W-:Y:S01]  /*20d0*/  STL [R1+0x2c], R26 ;  /* 0x00002c1a01007387 */ /* 0x0001e20000100800 */
[----:B------:R-:W-:-:S03]  /*20e0*/  ISETP.GE.U32.AND P0, PT, R5, UR16, PT ;  /* 0x0000001005007c0c */ /* 0x000fc6000bf06070 */
[----:B------:R0:W-:Y:S01]  /*20f0*/  STL [R1+0x28], R0 ;  /* 0x0000280001007387 */ /* 0x0001e20000100800 */
[----:B------:R-:W-:-:S03]  /*2100*/  ISETP.GE.AND.EX P0, PT, R24, UR17, PT, P0 ;  /* 0x0000001118007c0c */ /* 0x000fc6000bf06300 */
[----:B------:R0:W-:Y:S04]  /*2110*/  STG.E.64 desc[UR8][R12.64], R8 ;  /* 0x000000080c007986 */ /* 0x0001e8000c101b08 */
[----:B------:R0:W-:Y:S06]  /*2120*/  STL [R1+0x20], R22 ;  /* 0x0000201601007387 */ /* 0x0001ec0000100800 */
[----:B------:R-:W-:Y:S05]  /*2130*/  @!P0 BRA `(.L_x_528) ;  /* 0xffffffe000748947 */ /* 0x000fea000383ffff */
[----:B------:R-:W-:Y:S05]  /*2140*/  BSYNC B0 ;  /* 0x0000000000007941 */ /* 0x000fea0003800000 */
.L_x_512:
[----:B------:R-:W-:Y:S05]  /*2150*/  EXIT ;  /* 0x000000000000794d */ /* 0x000fea0003800000 */
        .weak           $__internal_19_$__cuda_sm20_dblrcp_rn_slowpath_v3
        .type           $__internal_19_$__cuda_sm20_dblrcp_rn_slowpath_v3,@function
        .size           $__internal_19_$__cuda_sm20_dblrcp_rn_slowpath_v3,($__internal_20_$__cuda_sm20_div_s64 - $__internal_19_$__cuda_sm20_dblrcp_rn_slowpath_v3)
$__internal_19_$__cuda_sm20_dblrcp_rn_slowpath_v3:
[----:B------:R-:W-:Y:S01]  /*2160*/  MOV R19, R3 ;  /* 0x0000000300137202 */ /* 0x000fe20000000f00 */
[----:B------:R-:W-:Y:S05]  /*2170*/  BSSY B2, `(.L_x_529) ;  /* 0x0000024000027945 */ /* 0x000fea0003800000 */
[----:B------:R-:W-:-:S14]  /*2180*/  DSETP.GTU.AND P0, PT, |R18|, +INF , PT ;  /* 0x7ff000001200742a */ /* 0x000fdc0003f0c200 */
[----:B------:R-:W-:Y:S05]  /*2190*/  @P0 BRA `(.L_x_530) ;  /* 0x00000000007c0947 */ /* 0x000fea0003800000 */
[----:B------:R-:W-:-:S05]  /*21a0*/  LOP3.LUT R3, R3, 0x7fffffff, RZ, 0xc0, !PT ;  /* 0x7fffffff03037812 */ /* 0x000fca00078ec0ff */
[----:B------:R-:W-:-:S05]  /*21b0*/  VIADD R20, R3, 0xffffffff ;  /* 0xffffffff03147836 */ /* 0x000fca0000000000 */
[----:B------:R-:W-:-:S13]  /*21c0*/  ISETP.GE.U32.AND P0, PT, R20, 0x7fefffff, PT ;  /* 0x7fefffff1400780c */ /* 0x000fda0003f06070 */
[----:B------:R-:W-:Y:S01]  /*21d0*/  @P0 LOP3.LUT R21, R19, 0x7ff00000, RZ, 0x3c, !PT ;  /* 0x7ff0000013150812 */ /* 0x000fe200078e3cff */
[----:B------:R-:W-:Y:S01]  /*21e0*/  @P0 IMAD.MOV.U32 R20, RZ, RZ, RZ ;  /* 0x000000ffff140224 */ /* 0x000fe200078e00ff */
[----:B------:R-:W-:Y:S06]  /*21f0*/  @P0 BRA `(.L_x_531) ;  /* 0x00000000006c0947 */ /* 0x000fec0003800000 */
[----:B------:R-:W-:-:S13]  /*2200*/  ISETP.GE.U32.AND P0, PT, R3, 0x1000001, PT ;  /* 0x010000010300780c */ /* 0x000fda0003f06070 */
[----:B------:R-:W-:Y:S05]  /*2210*/  @!P0 BRA `(.L_x_532) ;  /* 0x0000000000388947 */ /* 0x000fea0003800000 */
[----:B------:R-:W-:Y:S01]  /*2220*/  IADD3 R3, R19, -0x3fe00000, RZ ;  /* 0xc020000013037810 */ /* 0x000fe20007ffe0ff */
[----:B------:R-:W-:Y:S02]  /*2230*/  IMAD.MOV.U32 R20, RZ, RZ, R2 ;  /* 0x000000ffff147224 */ /* 0x000fe400078e0002 */
[----:B------:R-:W-:Y:S01]  /*2240*/  IMAD.MOV.U32 R2, RZ, RZ, R18 ;  /* 0x000000ffff027224 */ /* 0x000fe200078e0012 */
[----:B------:R-:W0:Y:S05]  /*2250*/  MUFU.RCP64H R21, R3 ;  /* 0x0000000300157308 */ /* 0x000e2a0000001800 */
        /* <DEDUP_REMOVED lines=10> */
.L_x_532:
        /* <DEDUP_REMOVED lines=9> */
.L_x_530:
[----:B------:R-:W-:Y:S02]  /*2390*/  LOP3.LUT R21, R19, 0x80000, RZ, 0xfc, !PT ;  /* 0x0008000013157812 */ /* 0x000fe400078efcff */
[----:B------:R-:W-:-:S07]  /*23a0*/  MOV R20, R18 ;  /* 0x0000001200147202 */ /* 0x000fce0000000f00 */
.L_x_531:
[----:B------:R-:W-:Y:S05]  /*23b0*/  BSYNC B2 ;  /* 0x0000000000027941 */ /* 0x000fea0003800000 */
.L_x_529:
[----:B------:R-:W-:Y:S01]  /*23c0*/  MOV R18, R0 ;  /* 0x0000000000127202 */ /* 0x000fe20000000f00 */
[----:B------:R-:W-:Y:S02]  /*23d0*/  IMAD.MOV.U32 R19, RZ, RZ, 0x0 ;  /* 0x00000000ff137424 */ /* 0x000fe400078e00ff */
[----:B------:R-:W-:Y:S02]  /*23e0*/  IMAD.MOV.U32 R2, RZ, RZ, R20 ;  /* 0x000000ffff027224 */ /* 0x000fe400078e0014 */
[----:B------:R-:W-:Y:S01]  /*23f0*/  IMAD.MOV.U32 R3, RZ, RZ, R21 ;  /* 0x000000ffff037224 */ /* 0x000fe200078e0015 */
[----:B------:R-:W-:Y:S06]  /*2400*/  RET.REL.NODEC R18 `(_ZN2at6native38_GLOBAL__N__9a469cfd_6_RNN_cu_eca79a6d6kernel16gru_cell_forwardIddlLi1EEEvNS_4cuda6detail10TensorInfoIT_T1_EES9_S9_S9_S9_S9_S9_S8_S8_) ;  /* 0xffffffd812fc7950 */ /* 0x000fec0003c3ffff */
        .weak           $__internal_20_$__cuda_sm20_div_s64
        .type           $__internal_20_$__cuda_sm20_div_s64,@function
        .size           $__internal_20_$__cuda_sm20_div_s64,(.L_x_1292 - $__internal_20_$__cuda_sm20_div_s64)
$__internal_20_$__cuda_sm20_div_s64:
        /* <DEDUP_REMOVED lines=9> */
[----:B0-----:R-:W-:-:S06]  /*24a0*/  VIADD R2, R4, 0x1ffffffe ;  /* 0x1ffffffe04027836 */ /* 0x001fcc0000000000 */
        /* <DEDUP_REMOVED lines=12> */
[----:B------:R-:W-:-:S03]  /*2570*/  IADD3 R7, P2, R13, R6, RZ ;  /* 0x000000060d077210 */ /* 0x000fc60007f5e0ff */
[----:B------:R-:W-:Y:S02]  /*2580*/  IMAD.X R4, R11, 0x1, R3, P0 ;  /* 0x000000010b047824 */ /* 0x000fe400000e0603 */
[----:B------:R-:W-:-:S03]  /*2590*/  IMAD.WIDE.U32 R2, R7, UR4, RZ ;  /* 0x0000000407027c25 */ /* 0x000fc6000f8e00ff */
[----:B------:R-:W-:Y:S01]  /*25a0*/  IADD3.X R9, RZ, RZ, R4, P2, P1 ;  /* 0x000000ffff097210 */ /* 0x000fe200017e2404 */
[----:B------:R-:W-:Y:S01]  /*25b0*/  IMAD R4, R7, UR5, R3 ;  /* 0x0000000507047c24 */ /* 0x000fe2000f8e0203 */
[----:B------:R-:W-:Y:S02]  /*25c0*/  IADD3 R3, P0, RZ, -R2, RZ ;  /* 0x80000002ff037210 */ /* 0x000fe40007f1e0ff */
[----:B------:R-:W-:Y:S01]  /*25d0*/  IADD3 R2, P4, RZ, -R5, RZ ;  /* 0x80000005ff027210 */ /* 0x000fe20007f9e0ff */
[----:B------:R-:W-:Y:S02]  /*25e0*/  IMAD R4, R9, UR4, R4 ;  /* 0x0000000409047c24 */ /* 0x000fe4000f8e0204 */
[----:B------:R-:W-:-:S03]  /*25f0*/  IMAD.HI.U32 R6, R7, R3, RZ ;  /* 0x0000000307067227 */ /* 0x000fc600078e00ff */
[----:B------:R-:W-:-:S05]  /*2600*/  IADD3.X R8, RZ, ~R4, RZ, P0, !PT ;  /* 0x80000004ff087210 */ /* 0x000fca00007fe4ff */
[----:B------:R-:W-:-:S04]  /*2610*/  IMAD.WIDE.U32 R6, P0, R7, R8, R6 ;  /* 0x0000000807067225 */ /* 0x000fc80007800006 */
[----:B------:R-:W-:Y:S01]  /*2620*/  IMAD.HI.U32 R4, P1, R9, R3, R6 ;  /* 0x0000000309047227 */ /* 0x000fe20007820006 */
[----:B------:R-:W-:-:S03]  /*2630*/  SEL R7, R2, R5, !P3 ;  /* 0x0000000502077207 */ /* 0x000fc60005800000 */
[CC--:B------:R-:W-:Y:S02]  /*2640*/  IMAD R3, R9.reuse, R8.reuse, RZ ;  /* 0x0000000809037224 */ /* 0x0c0fe400078e02ff */
[----:B------:R-:W-:-:S03]  /*2650*/  IMAD.HI.U32 R8, R9, R8, RZ ;  /* 0x0000000809087227 */ /* 0x000fc600078e00ff */
[----:B------:R-:W-:Y:S01]  /*2660*/  IADD3 R4, P2, R3, R4, RZ ;  /* 0x0000000403047210 */ /* 0x000fe20007f5e0ff */
[----:B------:R-:W-:Y:S02]  /*2670*/  IMAD.X R3, RZ, RZ, ~R24, P4 ;  /* 0x000000ffff037224 */ /* 0x000fe400020e0e18 */
[----:B------:R-:W-:Y:S02]  /*2680*/  IMAD.X R9, R8, 0x1, R9, P0 ;  /* 0x0000000108097824 */ /* 0x000fe400000e0609 */
[----:B------:R-:W-:Y:S01]  /*2690*/  IMAD.HI.U32 R2, R4, R7, RZ ;  /* 0x0000000704027227 */ /* 0x000fe200078e00ff */
[----:B------:R-:W-:Y:S01]  /*26a0*/  SEL R6, R3, R24, !P3 ;  /* 0x0000001803067207 */ /* 0x000fe20005800000 */
[----:B------:R-:W-:Y:S01]  /*26b0*/  HFMA2.MMA R3, -RZ, RZ, 0, 0 ;  /* 0x00000000ff037435 */ /* 0x000fe200000001ff */
[----:B------:R-:W-:-:S05]  /*26c0*/  IADD3.X R9, RZ, RZ, R9, P2, P1 ;  /* 0x000000ffff097210 */ /* 0x000fca00017e2409 */
[-C--:B------:R-:W-:Y:S02]  /*26d0*/  IMAD R11, R9, R6.reuse, RZ ;  /* 0x00000006090b7224 */ /* 0x080fe400078e02ff */
[----:B------:R-:W-:-:S04]  /*26e0*/  IMAD.WIDE.U32 R2, R4, R6, R2 ;  /* 0x0000000604027225 */ /* 0x000fc800078e0002 */
[----:B------:R-:W-:-:S04]  /*26f0*/  IMAD.HI.U32 R4, R9, R6, RZ ;  /* 0x0000000609047227 */ /* 0x000fc800078e00ff */
[----:B------:R-:W-:-:S04]  /*2700*/  IMAD.HI.U32 R2, P0, R9, R7, R2 ;  /* 0x0000000709027227 */ /* 0x000fc80007800002 */
[----:B------:R-:W-:Y:S01]  /*2710*/  IMAD.X R4, RZ, RZ, R4, P0 ;  /* 0x000000ffff047224 */ /* 0x000fe200000e0604 */
[----:B------:R-:W-:-:S05]  /*2720*/  IADD3 R9, P1, R11, R2, RZ ;  /* 0x000000020b097210 */ /* 0x000fca0007f3e0ff */
[----:B------:R-:W-:-:S04]  /*2730*/  IMAD.WIDE.U32 R2, R9, UR4, RZ ;  /* 0x0000000409027c25 */ /* 0x000fc8000f8e00ff */
[----:B------:R-:W-:Y:S01]  /*2740*/  IMAD.X R4, RZ, RZ, R4, P1 ;  /* 0x000000ffff047224 */ /* 0x000fe200008e0604 */
[----:B------:R-:W-:Y:S01]  /*2750*/  IADD3 R7, P1, -R2, R7, RZ ;  /* 0x0000000702077210 */ /* 0x000fe20007f3e1ff */
[C---:B------:R-:W-:Y:S01]  /*2760*/  IMAD R3, R9.reuse, UR5, R3 ;  /* 0x0000000509037c24 */ /* 0x040fe2000f8e0203 */
[----:B------:R-:W-:Y:S02]  /*2770*/  IADD3 R2, P2, R9, 0x1, RZ ;  /* 0x0000000109027810 */ /* 0x000fe40007f5e0ff */
[----:B------:R-:W-:Y:S01]  /*2780*/  ISETP.GE.U32.AND P0, PT, R7, UR4, PT ;  /* 0x0000000407007c0c */ /* 0x000fe2000bf06070 */
[----:B------:R-:W-:-:S05]  /*2790*/  IMAD R3, R4, UR4, R3 ;  /* 0x0000000404037c24 */ /* 0x000fca000f8e0203 */
[----:B------:R-:W-:Y:S02]  /*27a0*/  IADD3.X R3, ~R3, R6, RZ, P1, !PT ;  /* 0x0000000603037210 */ /* 0x000fe40000ffe5ff */
[----:B------:R-:W-:Y:S02]  /*27b0*/  IADD3 R6, P1, R7, -UR4, RZ ;  /* 0x8000000407067c10 */ /* 0x000fe4000ff3e0ff */
[C---:B------:R-:W-:Y:S02]  /*27c0*/  ISETP.GE.U32.AND.EX P0, PT, R3.reuse, UR5, PT, P0 ;  /* 0x0000000503007c0c */ /* 0x040fe4000bf06100 */
        /* <DEDUP_REMOVED lines=9> */
[----:B------:R-:W-:Y:S01]  /*2860*/  LOP3.LUT R2, R24, UR41, RZ, 0x3c, !PT ;  /* 0x0000002918027c12 */ /* 0x000fe2000f8e3cff */
[----:B------:R-:W-:Y:S01]  /*2870*/  IMAD.X R9, RZ, RZ, R4, P2 ;  /* 0x000000ffff097224 */ /* 0x000fe200010e0604 */
[----:B------:R-:W-:-:S02]  /*2880*/  SEL R8, R8, R3, P0 ;  /* 0x0000000308087207 */ /* 0x000fc40000000000 */
[----:B------:R-:W-:Y:S02]  /*2890*/  ISETP.GE.AND P1, PT, R2, RZ, PT ;  /* 0x000000ff0200720c */ /* 0x000fe40003f26270 */
[----:B------:R-:W-:Y:S02]  /*28a0*/  SEL R9, R9, R4, P0 ;  /* 0x0000000409097207 */ /* 0x000fe40000000000 */
[-C--:B------:R-:W-:Y:S02]  /*28b0*/  IADD3 R3, P2, RZ, -R8.reuse, RZ ;  /* 0x80000008ff037210 */ /* 0x080fe40007f5e0ff */
[----:B------:R-:W-:Y:S02]  /*28c0*/  ISETP.NE.U32.AND P0, PT, RZ, UR40, PT ;  /* 0x00000028ff007c0c */ /* 0x000fe4000bf05070 */
[----:B------:R-:W-:Y:S02]  /*28d0*/  IADD3.X R2, RZ, ~R9, RZ, P2, !PT ;  /* 0x80000009ff027210 */ /* 0x000fe400017fe4ff */
[----:B------:R-:W-:-:S02]  /*28e0*/  SEL R8, R3, R8, !P1 ;  /* 0x0000000803087207 */ /* 0x000fc40004800000 */
[----:B------:R-:W-:Y:S01]  /*28f0*/  SEL R9, R2, R9, !P1 ;  /* 0x0000000902097207 */ /* 0x000fe20004800000 */
[----:B------:R-:W-:Y:S01]  /*2900*/  IMAD.MOV.U32 R2, RZ, RZ, R0 ;  /* 0x000000ffff027224 */ /* 0x000fe200078e0000 */
[----:B------:R-:W-:Y:S02]  /*2910*/  MOV R3, 0x0 ;  /* 0x0000000000037802 */ /* 0x000fe40000000f00 */
[----:B------:R-:W-:-:S04]  /*2920*/  ISETP.NE.AND.EX P0, PT, RZ, UR41, PT, P0 ;  /* 0x00000029ff007c0c */ /* 0x000fc8000bf05300 */
[----:B------:R-:W-:Y:S02]  /*2930*/  SEL R8, R8, 0xffffffff, P0 ;  /* 0xffffffff08087807 */ /* 0x000fe40000000000 */
[----:B------:R-:W-:Y:S01]  /*2940*/  SEL R9, R9, 0xffffffff, P0 ;  /* 0xffffffff09097807 */ /* 0x000fe20000000000 */
[----:B------:R-:W-:Y:S06]  /*2950*/  RET.REL.NODEC R2 `(_ZN2at6native38_GLOBAL__N__9a469cfd_6_RNN_cu_eca79a6d6kernel16gru_cell_forwardIddlLi1EEEvNS_4cuda6detail10TensorInfoIT_T1_EES9_S9_S9_S9_S9_S9_S8_S8_) ;  /* 0xffffffd402a87950 */ /* 0x000fec0003c3ffff */
.L_x_533:
        /* <DEDUP_REMOVED lines=10> */
.L_x_1292:


//--------------------- .text._ZN2at6native38_GLOBAL__N__9a469cfd_6_RNN_cu_eca79a6d6kernel16gru_cell_forwardIddiLi2EEEvNS_4cuda6detail10TensorInfoIT_T1_EES9_S9_S9_S9_S9_S9_S8_S8_ --------------------------
	.section	.text._ZN2at6native38_GLOBAL__N__9a469cfd_6_RNN_cu_eca79a6d6kernel16gru_cell_forwardIddiLi2EEEvNS_4cuda6detail10TensorInfoIT_T1_EES9_S9_S9_S9_S9_S9_S8_S8_,"ax",@progbits
	.align	128
.text._ZN2at6native38_GLOBAL__N__9a469cfd_6_RNN_cu_eca79a6d6kernel16gru_cell_forwardIddiLi2EEEvNS_4cuda6detail10TensorInfoIT_T1_EES9_S9_S9_S9_S9_S9_S8_S8_:
        .type           _ZN2at6native38_GLOBAL__N__9a469cfd_6_RNN_cu_eca79a6d6kernel16gru_cell_forwardIddiLi2EEEvNS_4cuda6detail10TensorInfoIT_T1_EES9_S9_S9_S9_S9_S9_S8_S8_,@function
        .size           _ZN2at6native38_GLOBAL__N__9a469cfd_6_RNN_cu_eca79a6d6kernel16gru_cell_forwardIddiLi2EEEvNS_4cuda6detail10TensorInfoIT_T1_EES9_S9_S9_S9_S9_S9_S8_S8_,(.L_x_1295 - _ZN2at6native38_GLOBAL__N__9a469cfd_6_RNN_cu_eca79a6d6kernel16gru_cell_forwardIddiLi2EEEvNS_4cuda6detail10TensorInfoIT_T1_EES9_S9_S9_S9_S9_S9_S8_S8_)
        .other          _ZN2at6native38_GLOBAL__N__9a469cfd_6_RNN_cu_eca79a6d6kernel16gru_cell_forwardIddiLi2EEEvNS_4cuda6detail10TensorInfoIT_T1_EES9_S9_S9_S9_S9_S9_S8_S8_,@"STO_CUDA_ENTRY STV_DEFAULT"
_ZN2at6native38_GLOBAL__N__9a469cfd_6_RNN_cu_eca79a6d6kernel16gru_cell_forwardIddiLi2EEEvNS_4cuda6detail10TensorInfoIT_T1_EES9_S9_S9_S9_S9_S9_S8_S8_:
[----:B------:R-:W0:Y:S01]  /*0000*/  LDC R1, c[0x0][0x28] ;  /* 0x00000a00ff017b82 */ /* 0x000e220000000800 */
[----:B------:R-:W1:Y:S01]  /*0010*/  S2R R2, SR_CTAID.X ;  /* 0x0000000000027919 */ /* 0x000e620000002500 */
[----:B------:R-:W-:Y:S01]  /*0020*/  ULDC UR4, c[0x0][0x0] ;  /* 0x0000000000047ab9 */ /* 0x000fe20000000800 */
[----:B0-----:R-:W-:Y:S01]  /*0030*/  VIADD R1, R1, 0xffffffc0 ;  /* 0xffffffc001017836 */ /* 0x001fe20000000000 */
[----:B------:R-:W1:Y:S02]  /*0040*/  S2R R3, SR_TID.X ;  /* 0x0000000000037919 */ /* 0x000e640000002100 */
[----:B-1----:R-:W-:Y:S01]  /*0050*/  IMAD R2, R2, UR4, R3 ;  /* 0x0000000402027c24 */ /* 0x002fe2000f8e0203 */
[----:B------:R-:W-:-:S04]  /*0060*/  ULDC UR4, c[0x0][0x7fc] ;  /* 0x0001ff0000047ab9 */ /* 0x000fc80000000800 */
[----:B------:R-:W-:-:S13]  /*0070*/  ISETP.GE.AND P0, PT, R2, UR4, PT ;  /* 0x0000000402007c0c */ /* 0x000fda000bf06270 */
[----:B------:R-:W-:Y:S05]  /*0080*/  @P0 EXIT ;  /* 0x000000000000094d */ /* 0x000fea0003800000 */
        /* <DEDUP_REMOVED lines=14> */
[----:B------:R-:W-:-:S05]  /*0170*/  ULDC.64 UR6, c[0x0][0x3c0] ;  /* 0x0000f00000067ab9 */ /* 0x000fca0000000a00 */
.L_x_546:
[----:B0-----:R-:W0:Y:S01]  /*0180*/  LDC R12, c[0x0][0x7f8] ;  /* 0x0001fe00ff0c7b82 */ /* 0x001e220000000800 */
[----:B------:R-:W-:-:S05]  /*0190*/  IABS R26, R2 ;  /* 0x00000002001a7213 */ /* 0x000fca0000000000 */
[----:B------:R1:W-:Y:S02]  /*01a0*/  STL [R1+0x30], R26 ;  /* 0x0000301a01007387 */ /* 0x0003e40000100800 */
[----:B------:R-:W2:Y:S08]  /*01b0*/  LDC R13, c[0x0][0x21c] ;  /* 0x00008700ff0d7b82 */ /* 0x000eb00000000800 */
[----:B------:R-:W3:Y:S01]  /*01c0*/  LDC R19, c[0x0][0x2f4] ;  /* 0x0000bd00ff137b82 */ /* 0x000ee20000000800 */
[----:B0-----:R-:W-:-:S07]  /*01d0*/  IABS R7, R12 ;  /* 0x0000000c00077213 */ /* 0x001fce0000000000 */
[----:B------:R-:W0:Y:S01]  /*01e0*/  LDC R23, c[0x0][0x57c] ;  /* 0x00015f00ff177b82 */ /* 0x000e220000000800 */
[----:B------:R-:W4:Y:S01]  /*01f0*/  I2F.RP R0, R7 ;  /* 0x0000000700007306 */ /* 0x000f220000209400 */
[----:B---3--:R-:W-:-:S07]  /*0200*/  IABS R9, R19 ;  /* 0x0000001300097213 */ /* 0x008fce0000000000 */
[----:B----4-:R-:W3:Y:S01]  /*0210*/  MUFU.RCP R0, R0 ;  /* 0x0000000000007308 */ /* 0x010ee20000001000 */
[----:B0-----:R-:W-:Y:S01]  /*0220*/  IABS R25, R23 ;  /* 0x0000001700197213 */ /* 0x001fe20000000000 */
[----:B---3--:R-:W-:-:S06]  /*0230*/  VIADD R4, R0, 0xffffffe ;  /* 0x0ffffffe00047836 */ /* 0x008fcc0000000000 */
[----:B------:R0:W3:Y:S02]  /*0240*/  F2I.FTZ.U32.TRUNC.NTZ R5, R4 ;  /* 0x0000000400057305 */ /* 0x0000e4000021f000 */
[----:B0-----:R-:W-:Y:S01]  /*0250*/  IMAD.MOV.U32 R4, RZ, RZ, RZ ;  /* 0x000000ffff047224 */ /* 0x001fe200078e00ff */
[----:B---3--:R-:W-:-:S05]  /*0260*/  IADD3 R6, RZ, -R5, RZ ;  /* 0x80000005ff067210 */ /* 0x008fca0007ffe0ff */
[----:B------:R-:W-:Y:S01]  /*0270*/  IMAD R3, R6, R7, RZ ;  /* 0x0000000706037224 */ /* 0x000fe200078e02ff */
[----:B--2---:R-:W-:-:S03]  /*0280*/  IABS R6, R13 ;  /* 0x0000000d00067213 */ /* 0x004fc60000000000 */
[----:B------:R-:W-:Y:S02]  /*0290*/  IMAD.HI.U32 R5, R5, R3, R4 ;  /* 0x0000000305057227 */ /* 0x000fe400078e0004 */
[----:B------:R-:W0:Y:S04]  /*02a0*/  I2F.RP R4, R6 ;  /* 0x0000000600047306 */ /* 0x000e280000209400 */
[----:B------:R-:W-:-:S04]  /*02b0*/  IMAD.HI.U32 R3, R5, R26, RZ ;  /* 0x0000001a05037227 */ /* 0x000fc800078e00ff */
[----:B------:R-:W-:Y:S01]  /*02c0*/  IMAD.MOV R0, RZ, RZ, -R3 ;  /* 0x000000ffff007224 */ /* 0x000fe200078e0a03 */
[----:B------:R-:W2:Y:S03]  /*02d0*/  I2F.RP R5, R9 ;  /* 0x0000000900057306 */ /* 0x000ea60000209400 */
[C---:B------:R-:W-:Y:S02]  /*02e0*/  IMAD R0, R7.reuse, R0, R26 ;  /* 0x0000000007007224 */ /* 0x040fe400078e021a */
[----:B-1----:R-:W1:Y:S03]  /*02f0*/  LDC.64 R26, c[0x0][0x2e8] ;  /* 0x0000ba00ff1a7b82 */ /* 0x002e660000000a00 */
[----:B------:R-:W-:Y:S01]  /*0300*/  ISETP.GT.U32.AND P1, PT, R7, R0, PT ;  /* 0x000000000700720c */ /* 0x000fe20003f24070 */
[----:B0-----:R-:W0:Y:S08]  /*0310*/  MUFU.RCP R4, R4 ;  /* 0x0000000400047308 */ /* 0x001e300000001000 */
[----:B--2---:R-:W2:Y:S04]  /*0320*/  MUFU.RCP R5, R5 ;  /* 0x0000000500057308 */ /* 0x004ea80000001000 */
[----:B------:R-:W-:Y:S01]  /*0330*/  @!P1 IADD3 R0, R0, -R7, RZ ;  /* 0x8000000700009210 */ /* 0x000fe20007ffe0ff */
[----:B------:R-:W-:Y:S01]  /*0340*/  @!P1 VIADD R3, R3, 0x1 ;  /* 0x0000000103039836 */ /* 0x000fe20000000000 */
[----:B------:R-:W-:-:S02]  /*0350*/  ISETP.NE.AND P1, PT, R12, RZ, PT ;  /* 0x000000ff0c00720c */ /* 0x000fc40003f25270 */
[----:B------:R-:W-:Y:S01]  /*0360*/  ISETP.GE.U32.AND P0, PT, R0, R7, PT ;  /* 0x000000070000720c */ /* 0x000fe20003f06070 */
[----:B------:R-:W-:Y:S01]  /*0370*/  IMAD R7, R12, 0x3, RZ ;  /* 0x000000030c077824 */ /* 0x000fe200078e02ff */
[----:B------:R-:W-:Y:S02]  /*0380*/  LOP3.LUT R0, R2, R12, RZ, 0x3c, !PT ;  /* 0x0000000c02007212 */ /* 0x000fe400078e3cff */
[----:B0-----:R-:W-:Y:S02]  /*0390*/  IADD3 R10, R4, 0xffffffe, RZ ;  /* 0x0ffffffe040a7810 */ /* 0x001fe40007ffe0ff */
[----:B------:R-:W-:Y:S02]  /*03a0*/  ISETP.GE.AND P2, PT, R0, RZ, PT ;  /* 0x000000ff0000720c */ /* 0x000fe40003f46270 */
[----:B------:R0:W3:Y:S01]  /*03b0*/  F2I.FTZ.U32.TRUNC.NTZ R11, R10 ;  /* 0x0000000a000b7305 */ /* 0x0000e2000021f000 */
[----:B--2---:R-:W-:-:S04]  /*03c0*/  VIADD R4, R5, 0xffffffe ;  /* 0x0ffffffe05047836 */ /* 0x004fc80000000000 */
[----:B------:R-:W-:-:S03]  /*03d0*/  @P0 VIADD R3, R3, 0x1 ;  /* 0x0000000103030836 */ /* 0x000fc60000000000 */
[----:B------:R-:W2:Y:S01]  /*03e0*/  F2I.FTZ.U32.TRUNC.NTZ R5, R4 ;  /* 0x0000000400057305 */ /* 0x000ea2000021f000 */
[----:B0-----:R-:W-:Y:S02]  /*03f0*/  IMAD.MOV.U32 R10, RZ, RZ, RZ ;  /* 0x000000ffff0a7224 */ /* 0x001fe400078e00ff */
[----:B------:R-:W-:Y:S01]  /*0400*/  @!P2 IMAD.MOV R3, RZ, RZ, -R3 ;  /* 0x000000ffff03a224 */ /* 0x000fe200078e0a03 */
[----:B------:R-:W-:Y:S01]  /*0410*/  @!P1 LOP3.LUT R3, RZ, R12, RZ, 0x33, !PT ;  /* 0x0000000cff039212 */ /* 0x000fe200078e33ff */
[----:B---3--:R-:W-:-:S03]  /*0420*/  IMAD.MOV R8, RZ, RZ, -R11 ;  /* 0x000000ffff087224 */ /* 0x008fc600078e0a0b */
[----:B------:R-:W-:Y:S01]  /*0430*/  IADD3 R15, -R3, RZ, RZ ;  /* 0x000000ff030f7210 */ /* 0x000fe20007ffe1ff */
[----:B------:R0:W-:Y:S04]  /*0440*/  STL.64 [R1+0x38], R2 ;  /* 0x0000380201007387 */ /* 0x0001e80000100a00 */
[----:B------:R-:W-:Y:S02]  /*0450*/  IMAD R0, R12, R15, R2 ;  /* 0x0000000f0c007224 */ /* 0x000fe400078e0202 */
[----:B------:R-:W-:Y:S02]  /*0460*/  IMAD.MOV.U32 R15, RZ, RZ, R8 ;  /* 0x000000ffff0f7224 */ /* 0x000fe400078e0008 */
[----:B------:R-:W-:Y:S02]  /*0470*/  IMAD R7, R7, R3, R0 ;  /* 0x0000000307077224 */ /* 0x000fe400078e0200 */
[----:B------:R-:W-:-:S02]  /*0480*/  IMAD R15, R15, R6, RZ ;  /* 0x000000060f0f7224 */ /* 0x000fc400078e02ff */
[----:B--2---:R-:W-:Y:S01]  /*0490*/  IMAD.MOV R4, RZ, RZ, -R5 ;  /* 0x000000ffff047224 */ /* 0x004fe200078e0a05 */
[----:B------:R-:W-:Y:S01]  /*04a0*/  IABS R8, R7 ;  /* 0x0000000700087213 */ /* 0x000fe20000000000 */
[----:B------:R-:W-:Y:S01]  /*04b0*/  IMAD.HI.U32 R10, R11, R15, R10 ;  /* 0x0000000f0b0a7227 */ /* 0x000fe200078e000a */
[----:B------:R-:W-:Y:S01]  /*04c0*/  IADD3 R22, R7, R12, RZ ;  /* 0x0000000c07167210 */ /* 0x000fe20007ffe0ff */
[----:B0-----:R-:W0:Y:S01]  /*04d0*/  LDC.64 R2, c[0x0][0x210] ;  /* 0x00008400ff027b82 */ /* 0x001e220000000a00 */
[----:B------:R-:W-:Y:S01]  /*04e0*/  MOV R15, R8 ;  /* 0x00000008000f7202 */ /* 0x000fe20000000f00 */
[----:B------:R-:W-:Y:S01]  /*04f0*/  IMAD R21, R4, R9, RZ ;  /* 0x0000000904157224 */ /* 0x000fe200078e02ff */
[----:B------:R-:W-:Y:S01]  /*0500*/  IABS R11, R22 ;  /* 0x00000016000b7213 */ /* 0x000fe20000000000 */
[----:B------:R-:W-:Y:S02]  /*0510*/  IMAD.IADD R24, R22, 0x1, R12 ;  /* 0x0000000116187824 */ /* 0x000fe400078e020c */
[----:B------:R-:W-:-:S03]  /*0520*/  IMAD.HI.U32 R14, R10, R15, RZ ;  /* 0x0000000f0a0e7227 */ /* 0x000fc600078e00ff */
[----:B------:R-:W-:Y:S01]  /*0530*/  IABS R8, R24 ;  /* 0x0000001800087213 */ /* 0x000fe20000000000 */
[----:B------:R-:W-:Y:S01]  /*0540*/  IMAD.MOV.U32 R4, RZ, RZ, RZ ;  /* 0x000000ffff047224 */ /* 0x000fe200078e00ff */
[----:B------:R-:W-:Y:S01]  /*0550*/  IADD3 R12, -R14, RZ, RZ ;  /* 0x000000ff0e0c7210 */ /* 0x000fe20007ffe1ff */
[----:B------:R-:W-:-:S04]  /*0560*/  IMAD.HI.U32 R18, R10, R11, RZ ;  /* 0x0000000b0a127227 */ /* 0x000fc800078e00ff */
[----:B------:R-:W-:-:S04]  /*0570*/  IMAD.HI.U32 R10, R10, R8, RZ ;  /* 0x000000080a0a7227 */ /* 0x000fc800078e00ff */
[----:B------:R-:W-:-:S04]  /*0580*/  IMAD.HI.U32 R4, R5, R21, R4 ;  /* 0x0000001505047227 */ /* 0x000fc800078e0004 */
[C---:B------:R-:W-:Y:S02]  /*0590*/  IMAD R5, R6.reuse, R12, R15 ;  /* 0x0000000c06057224 */ /* 0x040fe400078e020f */
[----:B------:R-:W-:Y:S02]  /*05a0*/  IMAD.MOV R17, RZ, RZ, -R18 ;  /* 0x000000ffff117224 */ /* 0x000fe400078e0a12 */
[----:B------:R-:W-:Y:S01]  /*05b0*/  IMAD.MOV R21, RZ, RZ, -R10 ;  /* 0x000000ffff157224 */ /* 0x000fe200078e0a0a */
[C---:B------:R-:W-:Y:S01]  /*05c0*/  ISETP.GT.U32.AND P6, PT, R6.reuse, R5, PT ;  /* 0x000000050600720c */ /* 0x040fe20003fc4070 */
[C---:B------:R-:W-:Y:S02]  /*05d0*/  IMAD R17, R6.reuse, R17, R11 ;  /* 0x0000001106117224 */ /* 0x040fe400078e020b */
[----:B------:R-:W-:Y:S02]  /*05e0*/  IMAD R21, R6, R21, R8 ;  /* 0x0000001506157224 */ /* 0x000fe400078e0208 */
[----:B------:R-:W-:Y:S01]  /*05f0*/  IMAD.HI.U32 R28, R4, R15, RZ ;  /* 0x0000000f041c7227 */ /* 0x000fe200078e00ff */
[----:B------:R-:W-:-:S02]  /*0600*/  ISETP.GT.U32.AND P2, PT, R6, R17, PT ;  /* 0x000000110600720c */ /* 0x000fc40003f44070 */
[----:B------:R-:W-:Y:S01]  /*0610*/  ISETP.GT.U32.AND P0, PT, R6, R21, PT ;  /* 0x000000150600720c */ /* 0x000fe20003f04070 */
[----:B------:R-:W-:Y:S01]  /*0620*/  IMAD.HI.U32 R12, R4, R11, RZ ;  /* 0x0000000b040c7227 */ /* 0x000fe200078e00ff */
[----:B------:R-:W-:-:S03]  /*0630*/  IADD3 R16, -R28, RZ, RZ ;  /* 0x000000ff1c107210 */ /* 0x000fc60007ffe1ff */
[--C-:B------:R-:W-:Y:S01]  /*0640*/  @!P6 IMAD.IADD R5, R5, 0x1, -R6.reuse ;  /* 0x000000010505e824 */ /* 0x100fe200078e0a06 */
[----:B------:R-:W-:Y:S01]  /*0650*/  IADD3 R20, -R12, RZ, RZ ;  /* 0x000000ff0c147210 */ /* 0x000fe20007ffe1ff */
[----:B------:R-:W-:Y:S02]  /*0660*/  IMAD R16, R9, R16, R15 ;  /* 0x0000001009107224 */ /* 0x000fe400078e020f */
[----:B------:R-:W-:Y:S01]  /*0670*/  @!P6 VIADD R14, R14, 0x1 ;  /* 0x000000010e0ee836 */ /* 0x000fe20000000000 */
[----:B------:R-:W-:Y:S01]  /*0680*/  ISETP.GE.U32.AND P5, PT, R5, R6, PT ;  /* 0x000000060500720c */ /* 0x000fe20003fa6070 */
[--C-:B------:R-:W-:Y:S01]  /*0690*/  @!P2 IMAD.IADD R17, R17, 0x1, -R6.reuse ;  /* 0x000000011111a824 */ /* 0x100fe200078e0a06 */
[----:B------:R-:W-:Y:S01]  /*06a0*/  ISETP.GT.U32.AND P3, PT, R9, R16, PT ;  /* 0x000000100900720c */ /* 0x000fe20003f64070 */
[----:B------:R-:W-:Y:S01]  /*06b0*/  @!P0 IMAD.IADD R21, R21, 0x1, -R6 ;  /* 0x0000000115158824 */ /* 0x000fe200078e0a06 */
[-C--:B------:R-:W-:Y:S01]  /*06c0*/  LOP3.LUT R5, R7, R13.reuse, RZ, 0x3c, !PT ;  /* 0x0000000d07057212 */ /* 0x080fe200078e3cff */
[----:B------:R-:W-:Y:S01]  /*06d0*/  @!P2 VIADD R18, R18, 0x1 ;  /* 0x000000011212a836 */ /* 0x000fe20000000000 */
[-C--:B------:R-:W-:Y:S01]  /*06e0*/  ISETP.GE.U32.AND P4, PT, R17, R6.reuse, PT ;  /* 0x000000061100720c */ /* 0x080fe20003f86070 */
[----:B------:R-:W-:Y:S01]  /*06f0*/  @!P0 VIADD R10, R10, 0x1 ;  /* 0x000000010a0a8836 */ /* 0x000fe20000000000 */
[----:B------:R-:W-:Y:S01]  /*0700*/  ISETP.GE.U32.AND P6, PT, R21, R6, PT ;  /* 0x000000061500720c */ /* 0x000fe20003fc6070 */
[----:B------:R-:W-:Y:S01]  /*0710*/  IMAD R6, R9, R20, R11 ;  /* 0x0000001409067224 */ /* 0x000fe200078e020b */
[----:B------:R-:W-:Y:S01]  /*0720*/  ISETP.GE.AND P1, PT, R5, RZ, PT ;  /* 0x000000ff0500720c */ /* 0x000fe20003f26270 */
[----:B------:R-:W-:Y:S01]  /*0730*/  IMAD.HI.U32 R11, R4, R8, RZ ;  /* 0x00000008040b7227 */ /* 0x000fe200078e00ff */
[----:B------:R-:W-:-:S02]  /*0740*/  LOP3.LUT R5, R22, R13, RZ, 0x3c, !PT ;  /* 0x0000000d16057212 */ /* 0x000fc400078e3cff */
[----:B------:R-:W-:Y:S01]  /*0750*/  ISETP.GT.U32.AND P2, PT, R9, R6, PT ;  /* 0x000000060900720c */ /* 0x000fe20003f44070 */
[----:B------:R-:W-:Y:S01]  /*0760*/  @P5 VIADD R14, R14, 0x1 ;  /* 0x000000010e0e5836 */ /* 0x000fe20000000000 */
[----:B------:R-:W-:Y:S02]  /*0770*/  ISETP.GE.AND P5, PT, R5, RZ, PT ;  /* 0x000000ff0500720c */ /* 0x000fe40003fa6270 */
[----:B------:R-:W-:Y:S02]  /*0780*/  @!P3 IADD3 R16, R16, -R9, RZ ;  /* 0x800000091010b210 */ /* 0x000fe40007ffe0ff */
[----:B------:R-:W-:Y:S01]  /*0790*/  LOP3.LUT R5, R24, R13, RZ, 0x3c, !PT ;  /* 0x0000000d18057212 */ /* 0x000fe200078e3cff */
[----:B------:R-:W-:Y:S01]  /*07a0*/  @P6 VIADD R10, R10, 0x1 ;  /* 0x000000010a0a6836 */ /* 0x000fe20000000000 */
[----:B------:R-:W-:Y:S01]  /*07b0*/  @P4 IADD3 R18, R18, 0x1, RZ ;  /* 0x0000000112124810 */ /* 0x000fe20007ffe0ff */
[----:B------:R-:W-:Y:S01]  /*07c0*/  @!P1 IMAD.MOV R14, RZ, RZ, -R14 ;  /* 0x000000ffff0e9224 */ /* 0x000fe200078e0a0e */
[----:B------:R-:W-:-:S02]  /*07d0*/  ISETP.GE.U32.AND P4, PT, R16, R9, PT ;  /* 0x000000091000720c */ /* 0x000fc40003f86070 */
[----:B------:R-:W-:Y:S01]  /*07e0*/  ISETP.GE.AND P6, PT, R5, RZ, PT ;  /* 0x000000ff0500720c */ /* 0x000fe20003fc6270 */
[----:B------:R-:W-:Y:S01]  /*07f0*/  @!P2 IMAD.IADD R6, R6, 0x1, -R9 ;  /* 0x000000010606a824 */ /* 0x000fe200078e0a09 */
[----:B------:R-:W-:Y:S01]  /*0800*/  LOP3.LUT R5, R7, R19, RZ, 0x3c, !PT ;  /* 0x0000001307057212 */ /* 0x000fe200078e3cff */
[----:B------:R-:W-:Y:S01]  /*0810*/  @!P2 VIADD R12, R12, 0x1 ;  /* 0x000000010c0ca836 */ /* 0x000fe20000000000 */
[----:B------:R-:W-:Y:S01]  /*0820*/  @!P3 IADD3 R28, R28, 0x1, RZ ;  /* 0x000000011c1cb810 */ /* 0x000fe20007ffe0ff */
[----:B------:R-:W-:Y:S01]  /*0830*/  @!P5 IMAD.MOV R18, RZ, RZ, -R18 ;  /* 0x000000ffff12d224 */ /* 0x000fe200078e0a12 */
[----:B------:R-:W-:Y:S02]  /*0840*/  ISETP.GE.AND P1, PT, R5, RZ, PT ;  /* 0x000000ff0500720c */ /* 0x000fe40003f26270 */
[----:B------:R-:W-:Y:S02]  /*0850*/  LOP3.LUT R16, RZ, R13, RZ, 0x33, !PT ;  /* 0x0000000dff107212 */ /* 0x000fe400078e33ff */
[----:B------:R-:W-:Y:S01]  /*0860*/  ISETP.GE.U32.AND P3, PT, R6, R9, PT ;  /* 0x000000090600720c */ /* 0x000fe20003f66070 */
[----:B------:R-:W-:Y:S01]  /*0870*/  @P4 VIADD R28, R28, 0x1 ;  /* 0x000000011c1c4836 */ /* 0x000fe20000000000 */
[----:B------:R-:W-:-:S02]  /*0880*/  ISETP.NE.AND P4, PT, R13, RZ, PT ;  /* 0x000000ff0d00720c */ /* 0x000fc40003f85270 */
[-C--:B------:R-:W-:Y:S02]  /*0890*/  LOP3.LUT R17, RZ, R19.reuse, RZ, 0x33, !PT ;  /* 0x00000013ff117212 */ /* 0x080fe400078e33ff */
[----:B------:R-:W-:Y:S02]  /*08a0*/  SEL R6, R16, R14, !P4 ;  /* 0x0000000e10067207 */ /* 0x000fe40006000000 */
[----:B------:R-:W-:Y:S01]  /*08b0*/  IADD3 R4, -R11, RZ, RZ ;  /* 0x000000ff0b047210 */ /* 0x000fe20007ffe1ff */
[----:B------:R-:W-:Y:S01]  /*08c0*/  @!P1 IMAD.MOV R28, RZ, RZ, -R28 ;  /* 0x000000ffff1c9224 */ /* 0x000fe200078e0a1c */
[----:B------:R-:W-:Y:S02]  /*08d0*/  ISETP.NE.AND P1, PT, R19, RZ, PT ;  /* 0x000000ff1300720c */ /* 0x000fe40003f25270 */
[----:B------:R-:W-:Y:S01]  /*08e0*/  IADD3 R14, -R6, RZ, RZ ;  /* 0x000000ff060e7210 */ /* 0x000fe20007ffe1ff */
[----:B------:R-:W-:Y:S01]  /*08f0*/  IMAD R4, R9, R4, R8 ;  /* 0x0000000409047224 */ /* 0x000fe200078e0208 */
[----:B------:R-:W-:Y:S01]  /*0900*/  SEL R28, R17, R28, !P1 ;  /* 0x0000001c111c7207 */ /* 0x000fe20004800000 */
[----:B------:R-:W-:Y:S01]  /*0910*/  @P3 VIADD R12, R12, 0x1 ;  /* 0x000000010c0c3836 */ /* 0x000fe20000000000 */
[-C--:B------:R-:W-:Y:S01]  /*0920*/  LOP3.LUT R5, R22, R19.reuse, RZ, 0x3c, !PT ;  /* 0x0000001316057212 */ /* 0x080fe200078e3cff */
[--C-:B------:R-:W-:Y:S01]  /*0930*/  IMAD R15, R13, R14, R7.reuse ;  /* 0x0000000e0d0f7224 */ /* 0x100fe200078e0207 */
[----:B------:R-:W-:Y:S01]  /*0940*/  ISETP.GT.U32.AND P5, PT, R9, R4, PT ;  /* 0x000000040900720c */ /* 0x000fe20003fa4070 */
[----:B------:R-:W-:Y:S01]  /*0950*/  IMAD.MOV R14, RZ, RZ, -R28 ;  /* 0x000000ffff0e7224 */ /* 0x000fe200078e0a1c */
[----:B------:R-:W-:Y:S01]  /*0960*/  ISETP.GE.AND P2, PT, R5, RZ, PT ;  /* 0x000000ff0500720c */ /* 0x000fe20003f46270 */
[----:B------:R-:W-:Y:S01]  /*0970*/  IMAD R15, R15, UR10, RZ ;  /* 0x0000000a0f0f7c24 */ /* 0x000fe2000f8e02ff */
[----:B------:R-:W-:Y:S01]  /*0980*/  ISETP.NE.U32.AND P0, PT, RZ, UR6, PT ;  /* 0x00000006ff007c0c */ /* 0x000fe2000bf05070 */
[----:B------:R-:W-:Y:S01]  /*0990*/  IMAD R5, R19, R14, R7 ;  /* 0x0000000e13057224 */ /* 0x000fe200078e0207 */
[----:B------:R-:W-:Y:S01]  /*09a0*/  LOP3.LUT R7, R24, R19, RZ, 0x3c, !PT ;  /* 0x0000001318077212 */ /* 0x000fe200078e3cff */
[----:B------:R-:W-:Y:S01]  /*09b0*/  IMAD R6, R6, UR11, R15 ;  /* 0x0000000b06067c24 */ /* 0x000fe2000f8e020f */
[----:B------:R-:W-:Y:S01]  /*09c0*/  ISETP.NE.AND.EX P0, PT, RZ, UR7, PT, P0 ;  /* 0x00000007ff007c0c */ /* 0x000fe2000bf05300 */
[----:B------:R-:W-:-:S04]  /*09d0*/  IMAD R5, R5, UR12, RZ ;  /* 0x0000000c05057c24 */ /* 0x000fc8000f8e02ff */
[----:B------:R-:W-:Y:S01]  /*09e0*/  IMAD R28, R28, UR13, R5 ;  /* 0x0000000d1c1c7c24 */ /* 0x000fe2000f8e0205 */
[-C--:B------:R-:W-:Y:S02]  /*09f0*/  @!P5 IADD3 R4, R4, -R9.reuse, RZ ;  /* 0x800000090404d210 */ /* 0x080fe40007ffe0ff */
[----:B------:R-:W-:Y:S01]  /*0a00*/  @!P5 IADD3 R11, R11, 0x1, RZ ;  /* 0x000000010b0bd810 */ /* 0x000fe20007ffe0ff */
[----:B-1----:R-:W-:Y:S01]  /*0a10*/  IMAD.WIDE R28, R28, 0x8, R26 ;  /* 0x000000081c1c7825 */ /* 0x002fe200078e021a */
[----:B------:R-:W-:Y:S02]  /*0a20*/  ISETP.GE.AND P5, PT, R7, RZ, PT ;  /* 0x000000ff0700720c */ /* 0x000fe40003fa6270 */
[----:B------:R-:W-:Y:S01]  /*0a30*/  ISETP.GE.U32.AND P3, PT, R4, R9, PT ;  /* 0x000000090400720c */ /* 0x000fe20003f66070 */
[----:B0-----:R-:W-:Y:S01]  /*0a40*/  IMAD.WIDE R6, R6, 0x8, R2 ;  /* 0x0000000806067825 */ /* 0x001fe200078e0202 */
[----:B------:R-:W0:Y:S01]  /*0a50*/  @P0 LDC R23, c[0x0][0x504] ;  /* 0x00014100ff170b82 */ /* 0x000e220000000800 */
[----:B------:R-:W2:Y:S01]  /*0a60*/  LDG.E.64 R28, desc[UR4][R28.64] ;  /* 0x000000041c1c7981 */ /* 0x000ea2000c1e1b00 */
[----:B------:R-:W1:Y:S03]  /*0a70*/  I2F.RP R9, R25 ;  /* 0x0000001900097306 */ /* 0x000e660000209400 */
[----:B------:R-:W3:Y:S03]  /*0a80*/  LDG.E.64 R6, desc[UR4][R6.64] ;  /* 0x0000000406067981 */ /* 0x000ee6000c1e1b00 */
[----:B------:R-:W4:Y:S01]  /*0a90*/  @P0 LDC R8, c[0x0][0x42c] ;  /* 0x00010b00ff080b82 */ /* 0x000f220000000800 */
[----:B------:R-:W3:Y:S04]  /*0aa0*/  LDL.LU.64 R2, [R1+0x38] ;  /* 0x0000380001027983 */ /* 0x000ee80000300a00 */
[----:B------:R-:W3:Y:S03]  /*0ab0*/  LDL.LU R26, [R1+0x30] ;  /* 0x00003000011a7983 */ /* 0x000ee60000300800 */
[----:B------:R-:W0:Y:S01]  /*0ac0*/  @P0 LDC.64 R20, c[0x0][0x3c0] ;  /* 0x0000f000ff140b82 */ /* 0x000e220000000a00 */
[----:B------:R-:W-:Y:S01]  /*0ad0*/  @P3 VIADD R11, R11, 0x1 ;  /* 0x000000010b0b3836 */ /* 0x000fe20000000000 */
[----:B-1----:R-:W1:Y:S01]  /*0ae0*/  MUFU.RCP R9, R9 ;  /* 0x0000000900097308 */ /* 0x002e620000001000 */
[----:B------:R-:W-:Y:S01]  /*0af0*/  @!P6 IMAD.MOV R10, RZ, RZ, -R10 ;  /* 0x000000ffff0ae224 */ /* 0x000fe200078e0a0a */
[----:B------:R-:W-:Y:S01]  /*0b00*/  SEL R18, R16, R18, !P4 ;  /* 0x0000001210127207 */ /* 0x000fe20006000000 */
[----:B------:R-:W-:-:S03]  /*0b10*/  @!P2 IMAD.MOV R12, RZ, RZ, -R12 ;  /* 0x000000ffff0ca224 */ /* 0x000fc600078e0a0c */
[----:B------:R-:W3:Y:S02]  /*0b20*/  @P0 LDC.64 R14, c[0x0][0x498] ;  /* 0x00012600ff0e0b82 */ /* 0x000ee40000000a00 */
[----:B------:R-:W-:Y:S01]  /*0b30*/  SEL R12, R17, R12, !P1 ;  /* 0x0000000c110c7207 */ /* 0x000fe20004800000 */
[----:B----4-:R-:W-:Y:S01]  /*0b40*/  @P0 IMAD R4, R0, R8, RZ ;  /* 0x0000000800040224 */ /* 0x010fe200078e02ff */
[----:B-1----:R-:W-:-:S03]  /*0b50*/  IADD3 R9, R9, 0xffffffe, RZ ;  /* 0x0ffffffe09097810 */ /* 0x002fc60007ffe0ff */
[----:B0-----:R-:W-:Y:S01]  /*0b60*/  @P0 IMAD.WIDE R20, R4, 0x8, R20 ;  /* 0x0000000804140825 */ /* 0x001fe200078e0214 */
[----:B------:R-:W-:-:S06]  /*0b70*/  CS2R R4, SRZ ;  /* 0x0000000000047805 */ /* 0x000fcc000001ff00 */
[----:B------:R0:W4:Y:S04]  /*0b80*/  @P0 LDG.E.64 R4, desc[UR4][R20.64] ;  /* 0x0000000414040981 */ /* 0x000128000c1e1b00 */
[----:B--2---:R1:W-:Y:S04]  /*0b90*/  STL.64 [R1+0x28], R28 ;  /* 0x0000281c01007387 */ /* 0x0043e80000100a00 */
[----:B---3--:R2:W-:Y:S01]  /*0ba0*/  STL.64 [R1], R6 ;  /* 0x0000000601007387 */ /* 0x0085e20000100a00 */
[----:B-1----:R-:W1:Y:S01]  /*0bb0*/  LDC R28, c[0x0][0x7f8] ;  /* 0x0001fe00ff1c7b82 */ /* 0x002e620000000800 */
[----:B--2---:R-:W-:-:S02]  /*0bc0*/  MOV R6, R11 ;  /* 0x0000000b00067202 */ /* 0x004fc40000000f00 */
[----:B------:R-:W-:Y:S01]  /*0bd0*/  SEL R7, R16, R10, !P4 ;  /* 0x0000000a10077207 */ /* 0x000fe20006000000 */
[----:B------:R-:W-:-:S04]  /*0be0*/  @P0 IMAD R10, R0, R23, RZ ;  /* 0x00000017000a0224 */ /* 0x000fc800078e02ff */
[----:B------:R-:W2:Y:S01]  /*0bf0*/  LDC R29, c[0x0][0x57c] ;  /* 0x00015f00ff1d7b82 */ /* 0x000ea20000000800 */
[----:B------:R-:W-:Y:S01]  /*0c00*/  @!P5 IMAD.MOV R6, RZ, RZ, -R6 ;  /* 0x000000ffff06d224 */ /* 0x000fe200078e0a06 */
[----:B------:R-:W-:Y:S01]  /*0c10*/  IADD3 R23, -R18, RZ, RZ ;  /* 0x000000ff12177210 */ /* 0x000fe20007ffe1ff */
[----:B------:R-:W-:-:S03]  /*0c20*/  IMAD.MOV R16, RZ, RZ, -R7 ;  /* 0x000000ffff107224 */ /* 0x000fc600078e0a07 */
[----:B------:R-:W-:Y:S01]  /*0c30*/  SEL R6, R17, R6, !P1 ;  /* 0x0000000611067207 */ /* 0x000fe20004800000 */
[C---:B------:R-:W-:Y:S01]  /*0c40*/  IMAD R23, R13.reuse, R23, R22 ;  /* 0x000000170d177224 */ /* 0x040fe200078e0216 */
[----:B------:R-:W-:Y:S01]  /*0c50*/  IADD3 R17, -R12, RZ, RZ ;  /* 0x000000ff0c117210 */ /* 0x000fe20007ffe1ff */
[----:B------:R-:W-:Y:S02]  /*0c60*/  IMAD R13, R13, R16, R24 ;  /* 0x000000100d0d7224 */ /* 0x000fe400078e0218 */
[----:B------:R-:W-:Y:S02]  /*0c70*/  IMAD.MOV R16, RZ, RZ, -R6 ;  /* 0x000000ffff107224 */ /* 0x000fe400078e0a06 */
[C---:B------:R-:W-:Y:S02]  /*0c80*/  IMAD R22, R19.reuse, R17, R22 ;  /* 0x0000001113167224 */ /* 0x040fe400078e0216 */
[----:B-1----:R-:W-:Y:S02]  /*0c90*/  @P0 IMAD R8, R28, R8, RZ ;  /* 0x000000081c080224 */ /* 0x002fe400078e02ff */
[----:B------:R-:W-:Y:S01]  /*0ca0*/  IMAD R24, R19, R16, R24 ;  /* 0x0000001013187224 */ /* 0x000fe200078e0218 */
[----:B------:R-:W-:Y:S01]  /*0cb0*/  CS2R R16, SRZ ;  /* 0x0000000000107805 */ /* 0x000fe2000001ff00 */
[----:B------:R1:W3:Y:S01]  /*0cc0*/  F2I.FTZ.U32.TRUNC.NTZ R19, R9 ;  /* 0x0000000900137305 */ /* 0x0002e2000021f000 */
[----:B0-----:R-:W-:-:S05]  /*0cd0*/  @P0 IMAD.WIDE R20, R8, 0x8, R20 ;  /* 0x0000000808140825 */ /* 0x001fca00078e0214 */
[----:B------:R0:W5:Y:S01]  /*0ce0*/  @P0 LDG.E.64 R16, desc[UR4][R20.64] ;  /* 0x0000000414100981 */ /* 0x000162000c1e1b00 */
[----:B------:R-:W-:-:S04]  /*0cf0*/  IMAD R23, R23, UR10, RZ ;  /* 0x0000000a17177c24 */ /* 0x000fc8000f8e02ff */
[----:B------:R-:W-:Y:S02]  /*0d00*/  IMAD R27, R18, UR11, R23 ;  /* 0x0000000b121b7c24 */ /* 0x000fe4000f8e0217 */
[----:B0-----:R-:W-:Y:S01]  /*0d10*/  @P0 IMAD.WIDE R20, R8, 0x8, R20 ;  /* 0x0000000808140825 */ /* 0x001fe200078e0214 */
[----:B-1----:R-:W-:Y:S01]  /*0d20*/  CS2R R8, SRZ ;  /* 0x0000000000087805 */ /* 0x002fe2000001ff00 */
[----:B------:R-:W-:-:S05]  /*0d30*/  HFMA2.MMA R18, -RZ, RZ, 0, 0 ;  /* 0x00000000ff127435 */ /* 0x000fca00000001ff */
[----:B------:R3:W5:Y:S02]  /*0d40*/  @P0 LDG.E.64 R8, desc[UR4][R20.64] ;  /* 0x0000000414080981 */ /* 0x000764000c1e1b00 */
[----:B---3--:R-:W-:Y:S01]  /*0d50*/  IMAD.MOV R20, RZ, RZ, -R19 ;  /* 0x000000ffff147224 */ /* 0x008fe200078e0a13 */
[----:B------:R-:W0:Y:S03]  /*0d60*/  @P0 LDC R21, c[0x0][0x504] ;  /* 0x00014100ff150b82 */ /* 0x000e260000000800 */
[----:B------:R-:W-:-:S04]  /*0d70*/  IMAD R20, R20, R25, RZ ;  /* 0x0000001914147224 */ /* 0x000fc800078e02ff */
[----:B------:R-:W-:-:S06]  /*0d80*/  IMAD.HI.U32 R20, R19, R20, R18 ;  /* 0x0000001413147227 */ /* 0x000fcc00078e0012 */
[----:B------:R-:W-:-:S04]  /*0d90*/  IMAD.HI.U32 R23, R20, R26, RZ ;  /* 0x0000001a14177227 */ /* 0x000fc800078e00ff */
[----:B------:R-:W-:-:S04]  /*0da0*/  IMAD.MOV R18, RZ, RZ, -R23 ;  /* 0x000000ffff127224 */ /* 0x000fc800078e0a17 */
[----:B------:R-:W-:-:S05]  /*0db0*/  IMAD R18, R25, R18, R26 ;  /* 0x0000001219127224 */ /* 0x000fca00078e021a */
[----:B------:R-:W-:-:S13]  /*0dc0*/  ISETP.GT.U32.AND P2, PT, R25, R18, PT ;  /* 0x000000121900720c */ /* 0x000fda0003f44070 */
[----:B------:R-:W-:-:S04]  /*0dd0*/  @!P2 IADD3 R18, R18, -R25, RZ ;  /* 0x800000191212a210 */ /* 0x000fc80007ffe0ff */
[----:B------:R-:W-:Y:S02]  /*0de0*/  ISETP.GE.U32.AND P1, PT, R18, R25, PT ;  /* 0x000000191200720c */ /* 0x000fe40003f26070 */
[----:B--2---:R-:W-:Y:S01]  /*0df0*/  LOP3.LUT R18, R2, R29, RZ, 0x3c, !PT ;  /* 0x0000001d02127212 */ /* 0x004fe200078e3cff */
[----:B------:R-:W-:Y:S01]  /*0e00*/  @!P2 VIADD R23, R23, 0x1 ;  /* 0x000000011717a836 */ /* 0x000fe20000000000 */
[----:B------:R-:W-:Y:S02]  /*0e10*/  ISETP.NE.AND P2, PT, R29, RZ, PT ;  /* 0x000000ff1d00720c */ /* 0x000fe40003f45270 */
[----:B------:R-:W-:Y:S01]  /*0e20*/  ISETP.GE.AND P3, PT, R18, RZ, PT ;  /* 0x000000ff1200720c */ /* 0x000fe20003f66270 */
[----:B------:R-:W-:-:S06]  /*0e30*/  IMAD R13, R13, UR10, RZ ;  /* 0x0000000a0d0d7c24 */ /* 0x000fcc000f8e02ff */
[----:B------:R-:W-:Y:S01]  /*0e40*/  @P1 IADD3 R23, R23, 0x1, RZ ;  /* 0x0000000117171810 */ /* 0x000fe20007ffe0ff */
[----:B------:R-:W-:-:S05]  /*0e50*/  IMAD R25, R7, UR11, R13 ;  /* 0x0000000b07197c24 */ /* 0x000fca000f8e020d */
[----:B------:R-:W-:Y:S01]  /*0e60*/  @!P3 IMAD.MOV R23, RZ, RZ, -R23 ;  /* 0x000000ffff17b224 */ /* 0x000fe200078e0a17 */
[----:B------:R-:W-:Y:S01]  /*0e70*/  @!P2 LOP3.LUT R23, RZ, R29, RZ, 0x33, !PT ;  /* 0x0000001dff17a212 */ /* 0x000fe200078e33ff */
[----:B------:R-:W-:-:S03]  /*0e80*/  IMAD R22, R22, UR12, RZ ;  /* 0x0000000c16167c24 */ /* 0x000fc6000f8e02ff */
[----:B------:R-:W-:Y:S01]  /*0e90*/  IADD3 R13, -R23, RZ, RZ ;  /* 0x000000ff170d7210 */ /* 0x000fe20007ffe1ff */
[----:B------:R-:W-:-:S04]  /*0ea0*/  IMAD R22, R12, UR13, R22 ;  /* 0x0000000d0c167c24 */ /* 0x000fc8000f8e0216 */
[----:B------:R-:W-:Y:S02]  /*0eb0*/  IMAD R12, R29, R13, R2 ;  /* 0x0000000d1d0c7224 */ /* 0x000fe400078e0202 */
[----:B------:R-:W-:Y:S02]  /*0ec0*/  IMAD R24, R24, UR12, RZ ;  /* 0x0000000c18187c24 */ /* 0x000fe4000f8e02ff */
[----:B------:R-:W-:Y:S02]  /*0ed0*/  IMAD R12, R12, UR14, RZ ;  /* 0x0000000e0c0c7c24 */ /* 0x000fe4000f8e02ff */
[----:B------:R-:W-:Y:S02]  /*0ee0*/  IMAD R24, R6, UR13, R24 ;  /* 0x0000000d06187c24 */ /* 0x000fe4000f8e0218 */
[----:B------:R-:W-:Y:S02]  /*0ef0*/  IMAD R6, R23, UR15, R12 ;  /* 0x0000000f17067c24 */ /* 0x000fe4000f8e020c */
[----:B------:R-:W1:Y:S02]  /*0f00*/  LDC.64 R12, c[0x0][0x210] ;  /* 0x00008400ff0c7b82 */ /* 0x000e640000000a00 */
[----:B-1----:R-:W-:-:S06]  /*0f10*/  IMAD.WIDE R12, R27, 0x8, R12 ;  /* 0x000000081b0c7825 */ /* 0x002fcc00078e020c */
[----:B------:R-:W2:Y:S01]  /*0f20*/  LDG.E.64 R12, desc[UR4][R12.64] ;  /* 0x000000040c0c7981 */ /* 0x000ea2000c1e1b00 */
[----:B------:R-:W-:Y:S01]  /*0f30*/  @P0 IMAD.WIDE R14, R10, 0x8, R14 ;  /* 0x000000080a0e0825 */ /* 0x000fe200078e020e */
[----:B------:R-:W-:-:S03]  /*0f40*/  CS2R R10, SRZ ;  /* 0x00000000000a7805 */ /* 0x000fc6000001ff00 */
[----:B0-----:R-:W-:Y:S01]  /*0f50*/  @P0 IMAD R7, R28, R21, RZ ;  /* 0x000000151c070224 */ /* 0x001fe200078e02ff */
[----:B------:R-:W-:Y:S02]  /*0f60*/  CS2R R18, SRZ ;  /* 0x0000000000127805 */ /* 0x000fe4000001ff00 */
[----:B------:R0:W3:Y:S01]  /*0f70*/  @P0 LDG.E.64 R10, desc[UR4][R14.64] ;  /* 0x000000040e0a0981 */ /* 0x0000e2000c1e1b00 */
[----:B------:R-:W-:Y:S01]  /*0f80*/  CS2R R20, SRZ ;  /* 0x0000000000147805 */ /* 0x000fe2000001ff00 */
[----:B------:R-:W1:Y:S01]  /*0f90*/  LDC.64 R28, c[0x0][0x2e8] ;  /* 0x0000ba00ff1c7b82 */ /* 0x000e620000000a00 */
[----:B0-----:R-:W-:-:S05]  /*0fa0*/  @P0 IMAD.WIDE R14, R7, 0x8, R14 ;  /* 0x00000008070e0825 */ /* 0x001fca00078e020e */
[----:B------:R0:W5:Y:S02]  /*0fb0*/  @P0 LDG.E.64 R18, desc[UR4][R14.64] ;  /* 0x000000040e120981 */ /* 0x000164000c1e1b00 */
[----:B0-----:R-:W-:-:S05]  /*0fc0*/  @P0 IMAD.WIDE R14, R7, 0x8, R14 ;  /* 0x00000008070e0825 */ /* 0x001fca00078e020e */
[----:B------:R0:W5:Y:S02]  /*0fd0*/  @P0 LDG.E.64 R20, desc[UR4][R14.64] ;  /* 0x000000040e140981 */ /* 0x000164000c1e1b00 */
[----:B0-----:R-:W0:Y:S02]  /*0fe0*/  LDC.64 R14, c[0x0][0x570] ;  /* 0x00015c00ff0e7b82 */ /* 0x001e240000000a00 */
[----:B0-----:R-:W-:-:S04]  /*0ff0*/  IMAD.WIDE R6, R6, 0x8, R14 ;  /* 0x0000000806067825 */ /* 0x001fc800078e020e */
[----:B-1----:R-:W-:Y:S02]  /*1000*/  IMAD.WIDE R14, R22, 0x8, R28 ;  /* 0x00000008160e7825 */ /* 0x002fe400078e021c */
[----:B------:R-:W0:Y:S01]  /*1010*/  LDC.64 R22, c[0x0][0x210] ;  /* 0x00008400ff167b82 */ /* 0x000e220000000a00 */
[----:B------:R-:W5:Y:S01]  /*1020*/  LDG.E.64 R6, desc[UR4][R6.64] ;  /* 0x0000000406067981 */ /* 0x000f62000c1e1b00 */
[----:B0-----:R-:W-:-:S04]  /*1030*/  IMAD.WIDE R22, R25, 0x8, R22 ;  /* 0x0000000819167825 */ /* 0x001fc800078e0216 */
[----:B------:R-:W-:Y:S02]  /*1040*/  IMAD.WIDE R24, R24, 0x8, R28 ;  /* 0x0000000818187825 */ /* 0x000fe400078e021c */
[----:B------:R-:W4:Y:S04]  /*1050*/  LDL.LU.64 R28, [R1+0x28] ;  /* 0x00002800011c7983 */ /* 0x000f280000300a00 */
[----:B--2---:R0:W-:Y:S04]  /*1060*/  STL.64 [R1+0x20], R12 ;  /* 0x0000200c01007387 */ /* 0x0041e80000100a00 */
[----:B0-----:R-:W2:Y:S04]  /*1070*/  LDG.E.64 R12, desc[UR4][R14.64] ;  /* 0x000000040e0c7981 */ /* 0x001ea8000c1e1b00 */
[----:B------:R-:W4:Y:S04]  /*1080*/  LDL.LU.64 R14, [R1] ;  /* 0x00000000010e7983 */ /* 0x000f280000300a00 */
[----:B--2---:R0:W-:Y:S04]  /*1090*/  STL.64 [R1+0x10], R12 ;  /* 0x0000100c01007387 */ /* 0x0041e80000100a00 */
[----:B0-----:R-:W2:Y:S04]  /*10a0*/  LDG.E.64 R12, desc[UR4][R22.64] ;  /* 0x00000004160c7981 */ /* 0x001ea8000c1e1b00 */
[----:B------:R0:W2:Y:S01]  /*10b0*/  LDG.E.64 R22, desc[UR4][R24.64] ;  /* 0x0000000418167981 */ /* 0x0000a2000c1e1b00 */
[----:B----4-:R-:W-:-:S08]  /*10c0*/  DADD R28, R14, R28 ;  /* 0x000000000e1c7229 */ /* 0x010fd0000000001c */
[----:B------:R-:W-:-:S08]  /*10d0*/  DADD R4, R28, R4 ;  /* 0x000000001c047229 */ /* 0x000fd00000000004 */
[----:B---3--:R-:W-:Y:S01]  /*10e0*/  DADD R10, R4, R10 ;  /* 0x00000000040a7229 */ /* 0x008fe2000000000a */
[----:B------:R-:W-:Y:S01]  /*10f0*/  MOV R4, 0x652b82fe ;  /* 0x652b82fe00047802 */ /* 0x000fe20000000f00 */
[----:B------:R-:W-:-:S06]  /*1100*/  IMAD.MOV.U32 R5, RZ, RZ, 0x3ff71547 ;  /* 0x3ff71547ff057424 */ /* 0x000fcc00078e00ff */
[----:B------:R-:W-:Y:S01]  /*1110*/  DFMA R4, -R10, R4, 6.75539944105574400000e+15 ;  /* 0x433800000a04742b */ /* 0x000fe20000000104 */
[----:B0-----:R-:W-:Y:S01]  /*1120*/  IMAD.MOV.U32 R24, RZ, RZ, RZ ;  /* 0x000000ffff187224 */ /* 0x001fe200078e00ff */
[----:B------:R-:W-:Y:S01]  /*1130*/  UMOV UR20, 0xfefa39ef ;  /* 0xfefa39ef00147882 */ /* 0x000fe20000000000 */
[----:B------:R-:W-:Y:S01]  /*1140*/  UMOV UR21, 0x3fe62e42 ;  /* 0x3fe62e4200157882 */ /* 0x000fe20000000000 */
[----:B------:R-:W-:Y:S01]  /*1150*/  BSSY B1, `(.L_x_535) ;  /* 0x0000045000017945 */ /* 0x000fe20003800000 */
[----:B--2---:R0:W-:Y:S02]  /*1160*/  STL.64 [R1+0x18], R12 ;  /* 0x0000180c01007387 */ /* 0x0041e40000100a00 */
[----:B0-----:R-:W0:Y:S02]  /*1170*/  LDC R12, c[0x0][0x654] ;  /* 0x00019500ff0c7b82 */ /* 0x001e240000000800 */
[----:B0-----:R-:W-:-:S04]  /*1180*/  IABS R27, R12 ;  /* 0x0000000c001b7213 */ /* 0x001fc80000000000 */
[----:B------:R-:W0:Y:S08]  /*1190*/  I2F.RP R12, R27 ;  /* 0x0000001b000c7306 */ /* 0x000e300000209400 */
[----:B0-----:R-:W0:Y:S02]  /*11a0*/  MUFU.RCP R12, R12 ;  /* 0x0000000c000c7308 */ /* 0x001e240000001000 */
[----:B0-----:R-:W-:-:S06]  /*11b0*/  VIADD R12, R12, 0xffffffe ;  /* 0x0ffffffe0c0c7836 */ /* 0x001fcc0000000000 */
[----:B------:R0:W1:Y:S02]  /*11c0*/  F2I.FTZ.U32.TRUNC.NTZ R25, R12 ;  /* 0x0000000c00197305 */ /* 0x000064000021f000 */
[----:B0-----:R-:W-:Y:S01]  /*11d0*/  DADD R12, R4, -6.75539944105574400000e+15 ;  /* 0xc3380000040c7429 */ /* 0x001fe20000000000 */
[----:B-1----:R-:W-:-:S05]  /*11e0*/  IADD3 R14, RZ, -R25, RZ ;  /* 0x80000019ff0e7210 */ /* 0x002fca0007ffe0ff */
[----:B------:R-:W-:-:S04]  /*11f0*/  IMAD R14, R14, R27, RZ ;  /* 0x0000001b0e0e7224 */ /* 0x000fc800078e02ff */
[----:B------:R-:W-:Y:S01]  /*1200*/  IMAD.HI.U32 R24, R25, R14, R24 ;  /* 0x0000000e19187227 */ /* 0x000fe200078e0018 */
[----:B------:R-:W-:Y:S01]  /*1210*/  DFMA R14, R12, -UR20, -R10 ;  /* 0x800000140c0e7c2b */ /* 0x000fe2000800080a */
[----:B------:R-:W-:Y:S01]  /*1220*/  UMOV UR20, 0x3b39803f ;  /* 0x3b39803f00147882 */ /* 0x000fe20000000000 */
[----:B------:R-:W-:-:S06]  /*1230*/  UMOV UR21, 0x3c7abc9e ;  /* 0x3c7abc9e00157882 */ /* 0x000fcc0000000000 */
[----:B------:R-:W-:Y:S01]  /*1240*/  DFMA R12, R12, -UR20, R14 ;  /* 0x800000140c0c7c2b */ /* 0x000fe2000800000e */
[----:B------:R-:W-:Y:S01]  /*1250*/  MOV R14, 0xfca213ea ;  /* 0xfca213ea000e7802 */ /* 0x000fe20000000f00 */
[----:B------:R-:W-:Y:S01]  /*1260*/  IMAD.MOV.U32 R15, RZ, RZ, 0x3e928af3 ;  /* 0x3e928af3ff0f7424 */ /* 0x000fe200078e00ff */
[----:B------:R-:W-:Y:S01]  /*1270*/  UMOV UR20, 0x69ce2bdf ;  /* 0x69ce2bdf00147882 */ /* 0x000fe20000000000 */
[----:B------:R-:W-:-:S04]  /*1280*/  UMOV UR21, 0x3e5ade15 ;  /* 0x3e5ade1500157882 */ /* 0x000fc80000000000 */
        /* <DEDUP_REMOVED lines=18> */
[C---:B------:R-:W-:Y:S01]  /*13b0*/  DFMA R14, R12.reuse, R14, UR20 ;  /* 0x000000140c0e7e2b */ /* 0x040fe2000800000e */
[----:B------:R-:W-:Y:S01]  /*13c0*/  UMOV UR20, 0x55555511 ;  /* 0x5555551100147882 */ /* 0x000fe20000000000 */
[----:B------:R-:W-:Y:S01]  /*13d0*/  UMOV UR21, 0x3fc55555 ;  /* 0x3fc5555500157882 */ /* 0x000fe20000000000 */
[----:B------:R0:W-:Y:S05]  /*13e0*/  STL.64 [R1+0x8], R22 ;  /* 0x0000081601007387 */ /* 0x0001ea0000100a00 */
[----:B------:R-:W-:Y:S01]  /*13f0*/  DFMA R14, R12, R14, UR20 ;  /* 0x000000140c0e7e2b */ /* 0x000fe2000800000e */
[----:B------:R-:W-:Y:S01]  /*1400*/  UMOV UR20, 0xb ;  /* 0x0000000b00147882 */ /* 0x000fe20000000000 */
[----:B------:R-:W-:Y:S01]  /*1410*/  UMOV UR21, 0x3fe00000 ;  /* 0x3fe0000000157882 */ /* 0x000fe20000000000 */
[----:B0-----:R-:W-:-:S05]  /*1420*/  DADD R22, -RZ, -R10 ;  /* 0x00000000ff167229 */ /* 0x001fca000000090a */
[----:B------:R-:W-:-:S05]  /*1430*/  DFMA R14, R12, R14, UR20 ;  /* 0x000000140c0e7e2b */ /* 0x000fca000800000e */
[----:B------:R-:W-:-:S03]  /*1440*/  MOV R22, R23 ;  /* 0x0000001700167202 */ /* 0x000fc60000000f00 */
[----:B------:R-:W-:Y:S01]  /*1450*/  DFMA R14, R12, R14, 1 ;  /* 0x3ff000000c0e742b */ /* 0x000fe2000000000e */
[----:B------:R-:W-:Y:S01]  /*1460*/  FSETP.GEU.FTZ.AND P0, PT, |R22|, 4.1917929649353027344, PT ;  /* 0x4086232b1600780b */ /* 0x000fe20003f1e200 */
[----:B------:R-:W-:-:S06]  /*1470*/  IMAD.HI.U32 R24, R24, R26, RZ ;  /* 0x0000001a18187227 */ /* 0x000fcc00078e00ff */
[----:B------:R-:W-:Y:S01]  /*1480*/  DFMA R14, R12, R14, 1 ;  /* 0x3ff000000c0e742b */ /* 0x000fe2000000000e */
[----:B------:R-:W-:-:S04]  /*1490*/  IMAD.MOV R12, RZ, RZ, -R24 ;  /* 0x000000ffff0c7224 */ /* 0x000fc800078e0a18 */
[----:B------:R-:W-:-:S05]  /*14a0*/  IMAD R26, R27, R12, R26 ;  /* 0x0000000c1b1a7224 */ /* 0x000fca00078e021a */
        /* <DEDUP_REMOVED lines=11> */
[----:B------:R-:W-:Y:S01]  /*1560*/  @!P1 IMAD.IADD R5, R4, 0x1, -R5 ;  /* 0x0000000104059824 */ /* 0x000fe200078e0a05 */
[----:B------:R-:W-:-:S04]  /*1570*/  @!P1 MOV R4, RZ ;  /* 0x000000ff00049202 */ /* 0x000fc80000000f00 */
[----:B------:R-:W-:-:S06]  /*1580*/  @!P1 LEA R5, R5, 0x3ff00000, 0x14 ;  /* 0x3ff0000005059811 */ /* 0x000fcc00078ea0ff */
[----:B------:R-:W-:-:S11]  /*1590*/  @!P1 DMUL R12, R14, R4 ;  /* 0x000000040e0c9228 */ /* 0x000fd60000000000 */
.L_x_536:
[----:B------:R-:W-:Y:S05]  /*15a0*/  BSYNC B1 ;  /* 0x0000000000017941 */ /* 0x000fea0003800000 */
.L_x_535:
[----:B------:R-:W-:Y:S01]  /*15b0*/  DADD R12, R12, 1 ;  /* 0x3ff000000c0c7429 */ /* 0x000fe20000000000 */
[----:B------:R-:W0:Y:S01]  /*15c0*/  LDC R25, c[0x0][0x654] ;  /* 0x00019500ff197b82 */ /* 0x000e220000000800 */
[----:B------:R-:W-:Y:S01]  /*15d0*/  ISETP.GT.U32.AND P1, PT, R27, R26, PT ;  /* 0x0000001a1b00720c */ /* 0x000fe20003f24070 */
[----:B------:R-:W-:Y:S03]  /*15e0*/  BSSY B1, `(.L_x_537) ;  /* 0x0000022000017945 */ /* 0x000fe60003800000 */
[----:B------:R-:W1:Y:S03]  /*15f0*/  MUFU.RCP64H R5, R13 ;  /* 0x0000000d00057308 */ /* 0x000e660000001800 */
[----:B------:R-:W2:Y:S01]  /*1600*/  LDC R23, c[0x0][0x7f8] ;  /* 0x0001fe00ff177b82 */ /* 0x000ea20000000800 */
[----:B------:R-:W-:-:S05]  /*1610*/  IADD3 R4, R13, 0x300402, RZ ;  /* 0x003004020d047810 */ /* 0x000fca0007ffe0ff */
[----:B------:R-:W-:Y:S02]  /*1620*/  @!P1 IMAD.IADD R26, R26, 0x1, -R27 ;  /* 0x000000011a1a9824 */ /* 0x000fe400078e0a1b */
[----:B------:R-:W-:-:S03]  /*1630*/  @!P1 VIADD R24, R24, 0x1 ;  /* 0x0000000118189836 */ /* 0x000fc60000000000 */
[----:B------:R-:W-:Y:S01]  /*1640*/  ISETP.GE.U32.AND P0, PT, R26, R27, PT ;  /* 0x0000001b1a00720c */ /* 0x000fe20003f06070 */
[----:B-1----:R-:W-:Y:S01]  /*1650*/  DFMA R10, -R12, R4, 1 ;  /* 0x3ff000000c0a742b */ /* 0x002fe20000000104 */
[----:B0-----:R-:W-:Y:S02]  /*1660*/  LOP3.LUT R14, R2, R25, RZ, 0x3c, !PT ;  /* 0x00000019020e7212 */ /* 0x001fe400078e3cff */
[----:B------:R-:W-:Y:S02]  /*1670*/  ISETP.NE.AND P1, PT, R25, RZ, PT ;  /* 0x000000ff1900720c */ /* 0x000fe40003f25270 */
[----:B------:R-:W-:-:S03]  /*1680*/  ISETP.GE.AND P2, PT, R14, RZ, PT ;  /* 0x000000ff0e00720c */ /* 0x000fc60003f46270 */
[----:B------:R-:W-:-:S04]  /*1690*/  DFMA R10, R10, R10, R10 ;  /* 0x0000000a0a0a722b */ /* 0x000fc8000000000a */
[----:B------:R-:W-:Y:S02]  /*16a0*/  @P0 IADD3 R24, R24, 0x1, RZ ;  /* 0x0000000118180810 */ /* 0x000fe40007ffe0ff */
[----:B------:R-:W-:Y:S02]  /*16b0*/  FSETP.GEU.AND P0, PT, |R4|, 5.8789094863358348022e-39, PT ;  /* 0x004004020400780b */ /* 0x000fe40003f0e200 */
[----:B------:R-:W-:Y:S02]  /*16c0*/  DFMA R10, R4, R10, R4 ;  /* 0x0000000a040a722b */ /* 0x000fe40000000004 */
[----:B------:R-:W-:Y:S01]  /*16d0*/  @!P2 IMAD.MOV R24, RZ, RZ, -R24 ;  /* 0x000000ffff18a224 */ /* 0x000fe200078e0a18 */
[----:B------:R-:W-:-:S05]  /*16e0*/  @!P1 LOP3.LUT R24, RZ, R25, RZ, 0x33, !PT ;  /* 0x00000019ff189212 */ /* 0x000fca00078e33ff */
[----:B------:R-:W-:Y:S01]  /*16f0*/  DFMA R14, -R12, R10, 1 ;  /* 0x3ff000000c0e742b */ /* 0x000fe2000000010a */
[----:B------:R-:W-:-:S05]  /*1700*/  IADD3 R22, -R24, RZ, RZ ;  /* 0x000000ff18167210 */ /* 0x000fca0007ffe1ff */
[----:B------:R-:W-:Y:S02]  /*1710*/  IMAD R22, R25, R22, R2 ;  /* 0x0000001619167224 */ /* 0x000fe400078e0202 */
[----:B------:R-:W-:Y:S01]  /*1720*/  DFMA R4, R10, R14, R10 ;  /* 0x0000000e0a04722b */ /* 0x000fe2000000000a */
[----:B--2---:R-:W-:Y:S02]  /*1730*/  IMAD R10, R23, 0x5, RZ ;  /* 0x00000005170a7824 */ /* 0x004fe400078e02ff */
[----:B------:R-:W-:Y:S02]  /*1740*/  IMAD R11, R22, UR16, RZ ;  /* 0x00000010160b7c24 */ /* 0x000fe4000f8e02ff */
[----:B------:R-:W-:Y:S02]  /*1750*/  IMAD R0, R3, R10, R0 ;  /* 0x0000000a03007224 */ /* 0x000fe400078e0200 */
[----:B------:R-:W-:Y:S01]  /*1760*/  IMAD R26, R24, UR17, R11 ;  /* 0x00000011181a7c24 */ /* 0x000fe2000f8e020b */
[----:B------:R-:W-:Y:S06]  /*1770*/  @P0 BRA `(.L_x_538) ;  /* 0x0000000000200947 */ /* 0x000fec0003800000 */
[----:B------:R-:W-:Y:S01]  /*1780*/  LOP3.LUT R3, R13, 0x7fffffff, RZ, 0xc0, !PT ;  /* 0x7fffffff0d037812 */ /* 0x000fe200078ec0ff */
[----:B------:R-:W-:Y:S01]  /*1790*/  IMAD.MOV.U32 R10, RZ, RZ, R12 ;  /* 0x000000ffff0a7224 */ /* 0x000fe200078e000c */
[----:B------:R-:W-:Y:S02]  /*17a0*/  MOV R11, R13 ;  /* 0x0000000d000b7202 */ /* 0x000fe40000000f00 */
[----:B------:R-:W-:Y:S01]  /*17b0*/  MOV R24, 0x17e0 ;  /* 0x000017e000187802 */ /* 0x000fe20000000f00 */
[----:B------:R-:W-:-:S07]  /*17c0*/  VIADD R3, R3, 0xfff00000 ;  /* 0xfff0000003037836 */ /* 0x000fce0000000000 */
[----:B-----5:R-:W-:Y:S05]  /*17d0*/  CALL.REL.NOINC `($__internal_21_$__cuda_sm20_dblrcp_rn_slowpath_v3) ;  /* 0x0000001400107944 */ /* 0x020fea0003c00000 */
[----:B------:R-:W-:Y:S01]  /*17e0*/  MOV R4, R3 ;  /* 0x0000000300047202 */ /* 0x000fe20000000f00 */
[----:B------:R-:W-:-:S07]  /*17f0*/  IMAD.MOV.U32 R5, RZ, RZ, R12 ;  /* 0x000000ffff057224 */ /* 0x000fce00078e000c */
.L_x_538:
[----:B------:R-:W-:Y:S05]  /*1800*/  BSYNC B1 ;  /* 0x0000000000017941 */ /* 0x000fea0003800000 */
.L_x_537:
[----:B------:R-:W2:Y:S04]  /*1810*/  LDL.LU.64 R12, [R1+0x10] ;  /* 0x00001000010c7983 */ /* 0x000ea80000300a00 */
[----:B------:R-:W2:Y:S04]  /*1820*/  LDL.LU.64 R10, [R1+0x20] ;  /* 0x00002000010a7983 */ /* 0x000ea80000300a00 */
[----:B------:R-:W3:Y:S04]  /*1830*/  LDL.LU.64 R24, [R1+0x8] ;  /* 0x0000080001187983 */ /* 0x000ee80000300a00 */
[----:B------:R-:W4:Y:S01]  /*1840*/  LDL.LU.64 R22, [R1+0x18] ;  /* 0x0000180001167983 */ /* 0x000f220000300a00 */
[----:B------:R-:W-:Y:S01]  /*1850*/  UMOV UR20, 0xfefa39ef ;  /* 0xfefa39ef00147882 */ /* 0x000fe20000000000 */
[----:B------:R-:W-:Y:S01]  /*1860*/  UMOV UR21, 0x3fe62e42 ;  /* 0x3fe62e4200157882 */ /* 0x000fe20000000000 */
[----:B------:R-:W-:Y:S01]  /*1870*/  BSSY B1, `(.L_x_539) ;  /* 0x0000040000017945 */ /* 0x000fe20003800000 */
[----:B--2---:R-:W-:-:S08]  /*1880*/  DADD R10, R10, R12 ;  /* 0x000000000a0a7229 */ /* 0x004fd0000000000c */
[----:B-----5:R-:W-:-:S08]  /*1890*/  DADD R10, R10, R16 ;  /* 0x000000000a0a7229 */ /* 0x020fd00000000010 */
        /* <DEDUP_REMOVED lines=38> */
[----:B------:R-:W-:Y:S02]  /*1b00*/  DFMA R16, R12, R14, 1 ;  /* 0x3ff000000c10742b */ /* 0x000fe4000000000e */
[----:B------:R-:W-:Y:S02]  /*1b10*/  DADD R14, -RZ, -R18 ;  /* 0x00000000ff0e7229 */ /* 0x000fe40000000912 */
[----:B---3--:R-:W-:Y:S02]  /*1b20*/  DADD R20, R24, R20 ;  /* 0x0000000018147229 */ /* 0x008fe40000000014 */
[----:B----4-:R-:W-:-:S06]  /*1b30*/  DADD R8, R22, R8 ;  /* 0x0000000016087229 */ /* 0x010fcc0000000008 */
[----:B------:R-:W-:Y:S01]  /*1b40*/  FSETP.GEU.FTZ.AND P0, PT, |R15|, 4.1917929649353027344, PT ;  /* 0x4086232b0f00780b */ /* 0x000fe20003f1e200 */
[----:B------:R-:W-:Y:S02]  /*1b50*/  DFMA R16, R12, R16, 1 ;  /* 0x3ff000000c10742b */ /* 0x000fe40000000010 */
[----:B------:R-:W-:-:S08]  /*1b60*/  DFMA R8, R20, R4, R8 ;  /* 0x000000041408722b */ /* 0x000fd00000000008 */
[----:B------:R-:W-:Y:S01]  /*1b70*/  LEA R13, R10, R17, 0x14 ;  /* 0x000000110a0d7211 */ /* 0x000fe200078ea0ff */
[----:B------:R-:W-:Y:S01]  /*1b80*/  IMAD.MOV.U32 R12, RZ, RZ, R16 ;  /* 0x000000ffff0c7224 */ /* 0x000fe200078e0010 */
[----:B------:R-:W-:Y:S01]  /*1b90*/  LOP3.LUT R3, R9, 0x7fffffff, RZ, 0xc0, !PT ;  /* 0x7fffffff09037812 */ /* 0x000fe200078ec0ff */
[----:B------:R-:W-:Y:S06]  /*1ba0*/  @!P0 BRA `(.L_x_540) ;  /* 0x0000000000308947 */ /* 0x000fec0003800000 */
[----:B------:R-:W-:Y:S01]  /*1bb0*/  FSETP.GEU.FTZ.AND P1, PT, |R15|, 4.2275390625, PT ;  /* 0x408748000f00780b */ /* 0x000fe20003f3e200 */
[C---:B------:R-:W-:Y:S02]  /*1bc0*/  DADD R12, -R18.reuse, +INF ;  /* 0x7ff00000120c7429 */ /* 0x040fe40000000100 */
[----:B------:R-:W-:-:S08]  /*1bd0*/  DSETP.GT.AND P0, PT, R18, RZ, PT ;  /* 0x000000ff1200722a */ /* 0x000fd00003f04000 */
[----:B------:R-:W-:Y:S02]  /*1be0*/  FSEL R12, R12, RZ, !P0 ;  /* 0x000000ff0c0c7208 */ /* 0x000fe40004000000 */
[----:B------:R-:W-:Y:S02]  /*1bf0*/  @!P1 LEA.HI R11, R10, R10, RZ, 0x1 ;  /* 0x0000000a0a0b9211 */ /* 0x000fe400078f08ff */
[----:B------:R-:W-:Y:S02]  /*1c00*/  FSEL R13, R13, RZ, !P0 ;  /* 0x000000ff0d0d7208 */ /* 0x000fe40004000000 */
[----:B------:R-:W-:-:S04]  /*1c10*/  @!P1 SHF.R.S32.HI R11, RZ, 0x1, R11 ;  /* 0x00000001ff0b9819 */ /* 0x000fc8000001140b */
[----:B------:R-:W-:Y:S01]  /*1c20*/  @!P1 IADD3 R10, R10, -R11, RZ ;  /* 0x8000000b0a0a9210 */ /* 0x000fe20007ffe0ff */
[----:B------:R-:W-:-:S03]  /*1c30*/  @!P1 IMAD R17, R11, 0x100000, R17 ;  /* 0x001000000b119824 */ /* 0x000fc600078e0211 */
[----:B------:R-:W-:Y:S02]  /*1c40*/  @!P1 LEA R11, R10, 0x3ff00000, 0x14 ;  /* 0x3ff000000a0b9811 */ /* 0x000fe400078ea0ff */
[----:B------:R-:W-:-:S06]  /*1c50*/  @!P1 MOV R10, RZ ;  /* 0x000000ff000a9202 */ /* 0x000fcc0000000f00 */
[----:B------:R-:W-:-:S11]  /*1c60*/  @!P1 DMUL R12, R16, R10 ;  /* 0x0000000a100c9228 */ /* 0x000fd60000000000 */
.L_x_540:
[----:B------:R-:W-:Y:S05]  /*1c70*/  BSYNC B1 ;  /* 0x0000000000017941 */ /* 0x000fea0003800000 */
.L_x_539:
[----:B------:R-:W-:Y:S01]  /*1c80*/  IMAD.MOV.U32 R10, RZ, RZ, R8 ;  /* 0x000000ffff0a7224 */ /* 0x000fe200078e0008 */
[----:B------:R-:W-:Y:S01]  /*1c90*/  MOV R11, R3 ;  /* 0x00000003000b7202 */ /* 0x000fe20000000f00 */
[----:B------:R-:W-:Y:S01]  /*1ca0*/  UMOV UR20, 0x24dd2f1a ;  /* 0x24dd2f1a00147882 */ /* 0x000fe20000000000 */
[----:B------:R-:W-:Y:S01]  /*1cb0*/  UMOV UR21, 0x3fe4f922 ;  /* 0x3fe4f92200157882 */ /* 0x000fe20000000000 */
[----:B------:R-:W-:Y:S03]  /*1cc0*/  BSSY B1, `(.L_x_541) ;  /* 0x0000065000017945 */ /* 0x000fe60003800000 */
[----:B------:R-:W-:-:S14]  /*1cd0*/  DSETP.GE.AND P0, PT, R10, UR20, PT ;  /* 0x000000140a007e2a */ /* 0x000fdc000bf06000 */
[----:B------:R-:W-:Y:S05]  /*1ce0*/  @!P0 BRA `(.L_x_542) ;  /* 0x0000000000fc8947 */ /* 0x000fea0003800000 */
[----:B------:R-:W-:Y:S01]  /*1cf0*/  DADD R14, R10, R10 ;  /* 0x000000000a0e7229 */ /* 0x000fe2000000000a */
[----:B------:R-:W-:Y:S01]  /*1d00*/  UMOV UR20, 0xf0000000 ;  /* 0xf000000000147882 */ /* 0x000fe20000000000 */
[----:B------:R-:W-:Y:S01]  /*1d10*/  UMOV UR21, 0x380fffff ;  /* 0x380fffff00157882 */ /* 0x000fe20000000000 */
[----:B------:R-:W-:Y:S01]  /*1d20*/  IMAD.MOV.U32 R16, RZ, RZ, -0x7649667 ;  /* 0xf89b6999ff107424 */ /* 0x000fe200078e00ff */
[----:B------:R-:W-:Y:S02]  /*1d30*/  MOV R17, 0x3e928a27 ;  /* 0x3e928a2700117802 */ /* 0x000fe40000000f00 */
        /* <DEDUP_REMOVED lines=10> */
[----:B------:R-:W1:Y:S01]  /*1de0*/  F2F.F64.F32 R10, R18 ;  /* 0x00000012000a7310 */ /* 0x000e620000201800 */
[----:B0-----:R-:W-:Y:S01]  /*1df0*/  FMUL.FTZ R22, R8, 1 ;  /* 0x3f80000008167820 */ /* 0x001fe20000410000 */
[----:B-1----:R-:W-:Y:S01]  /*1e00*/  DFMA R10, -R10, UR20, R14 ;  /* 0x000000140a0a7c2b */ /* 0x002fe2000800010e */
[----:B------:R-:W-:Y:S01]  /*1e10*/  UMOV UR20, 0xa4741b81 ;  /* 0xa4741b8100147882 */ /* 0x000fe20000000000 */
[----:B------:R-:W-:-:S06]  /*1e20*/  UMOV UR21, 0x3e5ae904 ;  /* 0x3e5ae90400157882 */ /* 0x000fcc0000000000 */
        /* <DEDUP_REMOVED lines=24> */
[----:B------:R-:W0:Y:S05]  /*1fb0*/  F2F.F64.F32 R14, R22 ;  /* 0x00000016000e7310 */ /* 0x000e2a0000201800 */
[----:B------:R-:W-:-:S08]  /*1fc0*/  DFMA R16, R10, R16, UR20 ;  /* 0x000000140a107e2b */ /* 0x000fd00008000010 */
[----:B------:R-:W-:Y:S02]  /*1fd0*/  DMUL R16, R10, R16 ;  /* 0x000000100a107228 */ /* 0x000fe40000000000 */
[----:B0-----:R-:W-:-:S06]  /*1fe0*/  DADD R18, -R14, 1 ;  /* 0x3ff000000e127429 */ /* 0x001fcc0000000100 */
[----:B------:R-:W-:Y:S01]  /*1ff0*/  DFMA R16, R10, R16, R10 ;  /* 0x000000100a10722b */ /* 0x000fe2000000000a */
[----:B------:R-:W-:-:S07]  /*2000*/  IMAD.MOV.U32 R10, RZ, RZ, RZ ;  /* 0x000000ffff0a7224 */ /* 0x000fce00078e00ff */
[----:B------:R-:W-:-:S08]  /*2010*/  DFMA R16, -R16, R14, R18 ;  /* 0x0000000e1010722b */ /* 0x000fd00000000112 */
        /* <DEDUP_REMOVED lines=12> */
.L_x_542:
        /* <DEDUP_REMOVED lines=35> */
.L_x_543:
[----:B------:R-:W-:Y:S05]  /*2310*/  BSYNC B1 ;  /* 0x0000000000017941 */ /* 0x000fea0003800000 */
.L_x_541:
[----:B------:R-:W-:Y:S01]  /*2320*/  DADD R12, R12, 1 ;  /* 0x3ff000000c0c7429 */ /* 0x000fe20000000000 */
[----:B------:R-:W0:Y:S01]  /*2330*/  LDC.64 R16, c[0x0][0x648] ;  /* 0x00019200ff107b82 */ /* 0x000e220000000a00 */
[----:B------:R-:W-:Y:S04]  /*2340*/  BSSY B1, `(.L_x_544) ;  /* 0x0000014000017945 */ /* 0x000fe80003800000 */
[----:B------:R-:W1:Y:S03]  /*2350*/  MUFU.RCP64H R11, R13 ;  /* 0x0000000d000b7308 */ /* 0x000e660000001800 */
[----:B------:R-:W2:Y:S01]  /*2360*/  LDC R18, c[0x0][RZ] ;  /* 0x00000000ff127b82 */ /* 0x000ea20000000800 */
[----:B------:R-:W-:-:S04]  /*2370*/  IADD3 R10, R13, 0x300402, RZ ;  /* 0x003004020d0a7810 */ /* 0x000fc80007ffe0ff */
[----:B------:R-:W-:Y:S02]  /*2380*/  FSETP.GEU.AND P0, PT, |R10|, 5.8789094863358348022e-39, PT ;  /* 0x004004020a00780b */ /* 0x000fe40003f0e200 */
[----:B-1----:R-:W-:Y:S01]  /*2390*/  DFMA R14, -R12, R10, 1 ;  /* 0x3ff000000c0e742b */ /* 0x002fe2000000010a */
[----:B0-----:R-:W-:-:S07]  /*23a0*/  IMAD.WIDE R16, R26, 0x8, R16 ;  /* 0x000000081a107825 */ /* 0x001fce00078e0210 */
[----:B------:R-:W-:-:S08]  /*23b0*/  DFMA R14, R14, R14, R14 ;  /* 0x0000000e0e0e722b */ /* 0x000fd0000000000e */
[----:B------:R-:W-:-:S08]  /*23c0*/  DFMA R14, R10, R14, R10 ;  /* 0x0000000e0a0e722b */ /* 0x000fd0000000000a */
[----:B------:R-:W-:-:S08]  /*23d0*/  DFMA R22, -R12, R14, 1 ;  /* 0x3ff000000c16742b */ /* 0x000fd0000000010e */
[----:B------:R-:W-:Y:S01]  /*23e0*/  DFMA R10, R14, R22, R14 ;  /* 0x000000160e0a722b */ /* 0x000fe2000000000e */
[----:B--2---:R-:W-:Y:S10]  /*23f0*/  @P0 BRA `(.L_x_545) ;  /* 0x0000000000200947 */ /* 0x004ff40003800000 */
[----:B------:R-:W-:Y:S01]  /*2400*/  LOP3.LUT R3, R13, 0x7fffffff, RZ, 0xc0, !PT ;  /* 0x7fffffff0d037812 */ /* 0x000fe200078ec0ff */
[----:B------:R-:W-:Y:S01]  /*2410*/  IMAD.MOV.U32 R10, RZ, RZ, R12 ;  /* 0x000000ffff0a7224 */ /* 0x000fe200078e000c */
[----:B------:R-:W-:Y:S02]  /*2420*/  MOV R11, R13 ;  /* 0x0000000d000b7202 */ /* 0x000fe40000000f00 */
[----:B------:R-:W-:Y:S01]  /*2430*/  MOV R24, 0x2460 ;  /* 0x0000246000187802 */ /* 0x000fe20000000f00 */
[----:B------:R-:W-:-:S07]  /*2440*/  VIADD R3, R3, 0xfff00000 ;  /* 0xfff0000003037836 */ /* 0x000fce0000000000 */
[----:B------:R-:W-:Y:S05]  /*2450*/  CALL.REL.NOINC `($__internal_21_$__cuda_sm20_dblrcp_rn_slowpath_v3) ;  /* 0x0000000400f07944 */ /* 0x000fea0003c00000 */
[----:B------:R-:W-:Y:S01]  /*2460*/  MOV R10, R3 ;  /* 0x00000003000a7202 */ /* 0x000fe20000000f00 */
[----:B------:R-:W-:-:S07]  /*2470*/  IMAD.MOV.U32 R11, RZ, RZ, R12 ;  /* 0x000000ffff0b7224 */ /* 0x000fce00078e000c */
.L_x_545:
[----:B------:R-:W-:Y:S05]  /*2480*/  BSYNC B1 ;  /* 0x0000000000017941 */ /* 0x000fea0003800000 */
.L_x_544:
[----:B------:R-:W0:Y:S01]  /*2490*/  LDC R3, c[0x0][0x72c] ;  /* 0x0001cb00ff037b82 */ /* 0x000e220000000800 */
[----:B------:R-:W-:Y:S01]  /*24a0*/  IABS R26, R0 ;  /* 0x00000000001a7213 */ /* 0x000fe20000000000 */
[----:B------:R-:W-:Y:S02]  /*24b0*/  ULDC UR20, c[0x0][0xc] ;  /* 0x0000030000147ab9 */ /* 0x000fe40000000800 */
[----:B------:R-:W-:Y:S01]  /*24c0*/  IMAD R2, R18, UR20, R2 ;  /* 0x0000001412027c24 */ /* 0x000fe2000f8e0202 */
[----:B0-----:R-:W-:-:S04]  /*24d0*/  IABS R15, R3 ;  /* 0x00000003000f7213 */ /* 0x001fc80000000000 */
[----:B------:R-:W0:Y:S08]  /*24e0*/  I2F.RP R22, R15 ;  /* 0x0000000f00167306 */ /* 0x000e300000209400 */
[----:B0-----:R-:W0:Y:S02]  /*24f0*/  MUFU.RCP R22, R22 ;  /* 0x0000001600167308 */ /* 0x001e240000001000 */
[----:B0-----:R-:W-:-:S02]  /*2500*/  IADD3 R23, R22, 0xffffffe, RZ ;  /* 0x0ffffffe16177810 */ /* 0x001fc40007ffe0ff */
[----:B------:R-:W-:-:S04]  /*2510*/  IADD3 R22, R0, UR8, RZ ;  /* 0x0000000800167c10 */ /* 0x000fc8000fffe0ff */
[----:B------:R-:W0:Y:S01]  /*2520*/  F2I.FTZ.U32.TRUNC.NTZ R13, R23 ;  /* 0x00000017000d7305 */ /* 0x000e22000021f000 */
[----:B------:R-:W-:Y:S01]  /*2530*/  IABS R27, R22 ;  /* 0x00000016001b7213 */ /* 0x000fe20000000000 */
[----:B0-----:R-:W-:-:S04]  /*2540*/  IMAD.MOV R12, RZ, RZ, -R13 ;  /* 0x000000ffff0c7224 */ /* 0x001fc800078e0a0d */
[----:B------:R-:W-:Y:S01]  /*2550*/  IMAD R19, R12, R15, RZ ;  /* 0x0000000f0c137224 */ /* 0x000fe200078e02ff */
[----:B------:R-:W-:-:S10]  /*2560*/  HFMA2.MMA R12, -RZ, RZ, 0, 0 ;  /* 0x00000000ff0c7435 */ /* 0x000fd400000001ff */
[----:B------:R-:W-:Y:S01]  /*2570*/  IMAD.HI.U32 R14, R13, R19, R12 ;  /* 0x000000130d0e7227 */ /* 0x000fe200078e000c */
[----:B------:R-:W-:-:S05]  /*2580*/  DADD R12, R6, -R8 ;  /* 0x00000000060c7229 */ /* 0x000fca0000000808 */
[----:B------:R-:W-:-:S03]  /*2590*/  IMAD.HI.U32 R19, R14, R26, RZ ;  /* 0x0000001a0e137227 */ /* 0x000fc600078e00ff */
[----:B------:R-:W-:Y:S01]  /*25a0*/  DFMA R12, R12, R10, R8 ;  /* 0x0000000a0c0c722b */ /* 0x000fe20000000008 */
[----:B------:R-:W-:Y:S02]  /*25b0*/  IMAD.MOV R24, RZ, RZ, -R19 ;  /* 0x000000ffff187224 */ /* 0x000fe400078e0a13 */
[----:B------:R-:W-:-:S04]  /*25c0*/  IMAD.HI.U32 R25, R14, R27, RZ ;  /* 0x0000001b0e197227 */ /* 0x000fc800078e00ff */
[----:B------:R-:W-:Y:S01]  /*25d0*/  IMAD R26, R15, R24, R26 ;  /* 0x000000180f1a7224 */ /* 0x000fe200078e021a */
[----:B------:R0:W-:Y:S01]  /*25e0*/  STG.E.64 desc[UR4][R16.64], R12 ;  /* 0x0000000c10007986 */ /* 0x0001e2000c101b04 */
[----:B------:R-:W-:Y:S01]  /*25f0*/  VIADD R24, R22, UR8 ;  /* 0x0000000816187c36 */ /* 0x000fe20008000000 */
[----:B------:R-:W-:Y:S02]  /*2600*/  IADD3 R28, -R25, RZ, RZ ;  /* 0x000000ff191c7210 */ /* 0x000fe40007ffe1ff */
[C---:B------:R-:W-:Y:S02]  /*2610*/  ISETP.GT.U32.AND P2, PT, R15.reuse, R26, PT ;  /* 0x0000001a0f00720c */ /* 0x040fe40003f44070 */
[----:B------:R-:W-:Y:S01]  /*2620*/  IABS R29, R24 ;  /* 0x00000018001d7213 */ /* 0x000fe20000000000 */
[----:B------:R-:W-:-:S04]  /*2630*/  IMAD R28, R15, R28, R27 ;  /* 0x0000001c0f1c7224 */ /* 0x000fc800078e021b */
[----:B------:R-:W-:Y:S01]  /*2640*/  IMAD.HI.U32 R23, R14, R29, RZ ;  /* 0x0000001d0e177227 */ /* 0x000fe200078e00ff */
[----:B------:R-:W-:Y:S02]  /*2650*/  ISETP.GT.U32.AND P6, PT, R15, R28, PT ;  /* 0x0000001c0f00720c */ /* 0x000fe40003fc4070 */
[----:B0-----:R-:W-:Y:S02]  /*2660*/  LOP3.LUT R12, R0, R3, RZ, 0x3c, !PT ;  /* 0x00000003000c7212 */ /* 0x001fe400078e3cff */
[----:B------:R-:W-:Y:S01]  /*2670*/  IADD3 R16, R24, UR8, RZ ;  /* 0x0000000818107c10 */ /* 0x000fe2000fffe0ff */
[----:B------:R-:W-:Y:S01]  /*2680*/  @!P2 IMAD.IADD R26, R26, 0x1, -R15 ;  /* 0x000000011a1aa824 */ /* 0x000fe200078e0a0f */
[----:B------:R-:W-:Y:S01]  /*2690*/  ISETP.GE.AND P3, PT, R12, RZ, PT ;  /* 0x000000ff0c00720c */ /* 0x000fe20003f66270 */
[----:B------:R-:W-:Y:S01]  /*26a0*/  @!P2 VIADD R19, R19, 0x1 ;  /* 0x000000011313a836 */ /* 0x000fe20000000000 */
[----:B------:R-:W-:Y:S02]  /*26b0*/  ISETP.NE.AND P2, PT, R3, RZ, PT ;  /* 0x000000ff0300720c */ /* 0x000fe40003f45270 */
[----:B------:R-:W-:-:S02]  /*26c0*/  ISETP.GE.U32.AND P1, PT, R26, R15, PT ;  /* 0x0000000f1a00720c */ /* 0x000fc40003f26070 */
[----:B------:R-:W-:Y:S01]  /*26d0*/  IADD3 R26, -R23, RZ, RZ ;  /* 0x000000ff171a7210 */ /* 0x000fe20007ffe1ff */
[----:B------:R-:W-:Y:S01]  /*26e0*/  @!P6 VIADD R25, R25, 0x1 ;  /* 0x000000011919e836 */ /* 0x000fe20000000000 */
[----:B------:R-:W-:Y:S02]  /*26f0*/  LOP3.LUT R12, RZ, R3, RZ, 0x33, !PT ;  /* 0x00000003ff0c7212 */ /* 0x000fe400078e33ff */
[----:B------:R-:W-:Y:S01]  /*2700*/  IABS R17, R16 ;  /* 0x0000001000117213 */ /* 0x000fe20000000000 */
[----:B------:R-:W-:Y:S01]  /*2710*/  IMAD R26, R15, R26, R29 ;  /* 0x0000001a0f1a7224 */ /* 0x000fe200078e021d */
[----:B------:R-:W-:-:S04]  /*2720*/  @!P6 IADD3 R28, R28, -R15, RZ ;  /* 0x8000000f1c1ce210 */ /* 0x000fc80007ffe0ff */
[----:B------:R-:W-:Y:S01]  /*2730*/  ISETP.GT.U32.AND P0, PT, R15, R26, PT ;  /* 0x0000001a0f00720c */ /* 0x000fe20003f04070 */
[----:B------:R-:W-:Y:S01]  /*2740*/  @P1 VIADD R19, R19, 0x1 ;  /* 0x0000000113131836 */ /* 0x000fe20000000000 */
[----:B------:R-:W-:-:S04]  /*2750*/  ISETP.GE.U32.AND P1, PT, R28, R15, PT ;  /* 0x0000000f1c00720c */ /* 0x000fc80003f26070 */
[----:B------:R-:W-:-:S04]  /*2760*/  @!P3 IADD3 R19, -R19, RZ, RZ ;  /* 0x000000ff1313b210 */ /* 0x000fc80007ffe1ff */
[----:B------:R-:W-:Y:S02]  /*2770*/  SEL R13, R12, R19, !P2 ;  /* 0x000000130c0d7207 */ /* 0x000fe40005000000 */
[----:B------:R-:W-:Y:S01]  /*2780*/  LOP3.LUT R19, R22, R3, RZ, 0x3c, !PT ;  /* 0x0000000316137212 */ /* 0x000fe200078e3cff */
[----:B------:R-:W-:Y:S01]  /*2790*/  @!P0 IMAD.IADD R26, R26, 0x1, -R15 ;  /* 0x000000011a1a8824 */ /* 0x000fe200078e0a0f */
[----:B------:R-:W-:Y:S01]  /*27a0*/  @!P0 IADD3 R23, R23, 0x1, RZ ;  /* 0x0000000117178810 */ /* 0x000fe20007ffe0ff */
[----:B------:R-:W-:Y:S01]  /*27b0*/  @P1 VIADD R25, R25, 0x1 ;  /* 0x0000000119191836 */ /* 0x000fe20000000000 */
[----:B------:R-:W-:Y:S01]  /*27c0*/  ISETP.GE.AND P4, PT, R19, RZ, PT ;  /* 0x000000ff1300720c */ /* 0x000fe20003f86270 */
[----:B------:R-:W-:Y:S01]  /*27d0*/  IMAD.HI.U32 R19, R14, R17, RZ ;  /* 0x000000110e137227 */ /* 0x000fe200078e00ff */
[----:B------:R-:W-:Y:S02]  /*27e0*/  ISETP.GE.U32.AND P3, PT, R26, R15, PT ;  /* 0x0000000f1a00720c */ /* 0x000fe40003f66070 */
[----:B------:R-:W-:-:S04]  /*27f0*/  LOP3.LUT R26, R24, R3, RZ, 0x3c, !PT ;  /* 0x00000003181a7212 */ /* 0x000fc800078e3cff */
[----:B------:R-:W-:Y:S01]  /*2800*/  ISETP.GE.AND P5, PT, R26, RZ, PT ;  /* 0x000000ff1a00720c */ /* 0x000fe20003fa6270 */
[----:B------:R-:W-:-:S04]  /*2810*/  IMAD.MOV R26, RZ, RZ, -R13 ;  /* 0x000000ffff1a7224 */ /* 0x000fc800078e0a0d */
[----:B------:R-:W-:Y:S01]  /*2820*/  IMAD R0, R3, R26, R0 ;  /* 0x0000001a03007224 */ /* 0x000fe200078e0200 */
[----:B------:R-:W-:Y:S01]  /*2830*/  IADD3 R26, -R19, RZ, RZ ;  /* 0x000000ff131a7210 */ /* 0x000fe20007ffe1ff */
[----:B------:R-:W-:Y:S01]  /*2840*/  @!P4 IMAD.MOV R25, RZ, RZ, -R25 ;  /* 0x000000ffff19c224 */ /* 0x000fe200078e0a19 */
[----:B------:R-:W-:Y:S01]  /*2850*/  @P3 IADD3 R23, R23, 0x1, RZ ;  /* 0x0000000117173810 */ /* 0x000fe20007ffe0ff */
[----:B------:R-:W-:Y:S02]  /*2860*/  IMAD R0, R0, UR18, RZ ;  /* 0x0000001200007c24 */ /* 0x000fe4000f8e02ff */
[----:B------:R-:W-:Y:S01]  /*2870*/  IMAD R26, R15, R26, R17 ;  /* 0x0000001a0f1a7224 */ /* 0x000fe200078e0211 */
[C---:B------:R-:W-:Y:S01]  /*2880*/  LOP3.LUT R17, R16.reuse, R3, RZ, 0x3c, !PT ;  /* 0x0000000310117212 */ /* 0x040fe200078e3cff */
[----:B------:R-:W-:Y:S02]  /*2890*/  @!P5 IMAD.MOV R23, RZ, RZ, -R23 ;  /* 0x000000ffff17d224 */ /* 0x000fe400078e0a17 */
[----:B------:R-:W-:Y:S01]  /*28a0*/  IMAD R13, R13, UR19, R0 ;  /* 0x000000130d0d7c24 */ /* 0x000fe2000f8e0200 */
[----:B------:R-:W-:Y:S01]  /*28b0*/  ISETP.GT.U32.AND P6, PT, R15, R26, PT ;  /* 0x0000001a0f00720c */ /* 0x000fe20003fc4070 */
[----:B------:R-:W-:Y:S01]  /*28c0*/  VIADD R0, R16, UR8 ;  /* 0x0000000810007c36 */ /* 0x000fe20008000000 */
[----:B------:R-:W-:-:S02]  /*28d0*/  ISETP.GE.AND P0, PT, R17, RZ, PT ;  /* 0x000000ff1100720c */ /* 0x000fc40003f06270 */
[C---:B------:R-:W-:Y:S02]  /*28e0*/  SEL R17, R12.reuse, R25, !P2 ;  /* 0x000000190c117207 */ /* 0x040fe40005000000 */
[----:B------:R-:W-:Y:S02]  /*28f0*/  SEL R23, R12, R23, !P2 ;  /* 0x000000170c177207 */ /* 0x000fe40005000000 */
[----:B------:R-:W-:-:S05]  /*2900*/  IADD3 R25, -R17, RZ, RZ ;  /* 0x000000ff11197210 */ /* 0x000fca0007ffe1ff */
[----:B------:R-:W-:Y:S01]  /*2910*/  @!P6 IADD3 R26, R26, -R15, RZ ;  /* 0x8000000f1a1ae210 */ /* 0x000fe20007ffe0ff */
[----:B------:R-:W-:Y:S02]  /*2920*/  @!P6 VIADD R19, R19, 0x1 ;  /* 0x000000011313e836 */ /* 0x000fe40000000000 */
[----:B------:R-:W-:Y:S01]  /*2930*/  IMAD R25, R3, R25, R22 ;  /* 0x0000001903197224 */ /* 0x000fe200078e0216 */
[----:B------:R-:W-:Y:S01]  /*2940*/  ISETP.GE.U32.AND P1, PT, R26, R15, PT ;  /* 0x0000000f1a00720c */ /* 0x000fe20003f26070 */
[----:B------:R-:W-:Y:S01]  /*2950*/  IMAD.MOV R22, RZ, RZ, -R23 ;  /* 0x000000ffff167224 */ /* 0x000fe200078e0a17 */
[----:B------:R-:W-:-:S03]  /*2960*/  IABS R26, R0 ;  /* 0x00000000001a7213 */ /* 0x000fc60000000000 */
[----:B------:R-:W-:Y:S02]  /*2970*/  IMAD R24, R3, R22, R24 ;  /* 0x0000001603187224 */ /* 0x000fe400078e0218 */
[----:B------:R-:W-:-:S04]  /*2980*/  IMAD.HI.U32 R22, R14, R26, RZ ;  /* 0x0000001a0e167227 */ /* 0x000fc800078e00ff */
[----:B------:R-:W-:Y:S02]  /*2990*/  IMAD R24, R24, UR18, RZ ;  /* 0x0000001218187c24 */ /* 0x000fe4000f8e02ff */
[----:B------:R-:W-:Y:S02]  /*29a0*/  @P1 IADD3 R19, R19, 0x1, RZ ;  /* 0x0000000113131810 */ /* 0x000fe40007ffe0ff */
[----:B------:R-:W-:Y:S02]  /*29b0*/  IMAD R23, R23, UR19, R24 ;  /* 0x0000001317177c24 */ /* 0x000fe4000f8e0218 */
[----:B------:R-:W-:-:S04]  /*29c0*/  @!P0 IADD3 R19, -R19, RZ, RZ ;  /* 0x000000ff13138210 */ /* 0x000fc80007ffe1ff */
[----:B------:R-:W-:-:S04]  /*29d0*/  SEL R19, R12, R19, !P2 ;  /* 0x000000130c137207 */ /* 0x000fc80005000000 */
[----:B------:R-:W-:-:S05]  /*29e0*/  IADD3 R14, -R19, RZ, RZ ;  /* 0x000000ff130e7210 */ /* 0x000fca0007ffe1ff */
[----:B------:R-:W-:Y:S02]  /*29f0*/  IMAD R16, R3, R14, R16 ;  /* 0x0000000e03107224 */ /* 0x000fe400078e0210 */
[----:B------:R-:W-:Y:S02]  /*2a00*/  IMAD.MOV R14, RZ, RZ, -R22 ;  /* 0x000000ffff0e7224 */ /* 0x000fe400078e0a16 */
[----:B------:R-:W-:Y:S02]  /*2a10*/  IMAD R16, R16, UR18, RZ ;  /* 0x0000001210107c24 */ /* 0x000fe4000f8e02ff */
[----:B------:R-:W-:Y:S01]  /*2a20*/  IMAD R26, R15, R14, R26 ;  /* 0x0000000e0f1a7224 */ /* 0x000fe200078e021a */
[----:B------:R-:W-:-:S04]  /*2a30*/  LOP3.LUT R14, R0, R3, RZ, 0x3c, !PT ;  /* 0x00000003000e7212 */ /* 0x000fc800078e3cff */
[----:B------:R-:W-:Y:S02]  /*2a40*/  ISETP.GT.U32.AND P1, PT, R15, R26, PT ;  /* 0x0000001a0f00720c */ /* 0x000fe40003f24070 */
[----:B------:R-:W-:Y:S01]  /*2a50*/  ISETP.GE.AND P3, PT, R14, RZ, PT ;  /* 0x000000ff0e00720c */ /* 0x000fe20003f66270 */
[----:B------:R-:W-:Y:S02]  /*2a60*/  IMAD R14, R25, UR18, RZ ;  /* 0x00000012190e7c24 */ /* 0x000fe4000f8e02ff */
[----:B------:R-:W-:Y:S02]  /*2a70*/  IMAD R25, R19, UR19, R16 ;  /* 0x0000001313197c24 */ /* 0x000fe4000f8e0210 */
[----:B------:R-:W-:-:S06]  /*2a80*/  IMAD R17, R17, UR19, R14 ;  /* 0x0000001311117c24 */ /* 0x000fcc000f8e020e */
[----:B------:R-:W-:Y:S01]  /*2a90*/  @!P1 IADD3 R26, R26, -R15, RZ ;  /* 0x8000000f1a1a9210 */ /* 0x000fe20007ffe0ff */
[----:B------:R-:W-:-:S03]  /*2aa0*/  @!P1 VIADD R22, R22, 0x1 ;  /* 0x0000000116169836 */ /* 0x000fc60000000000 */
[----:B------:R-:W-:Y:S02]  /*2ab0*/  ISETP.GE.U32.AND P0, PT, R26, R15, PT ;  /* 0x0000000f1a00720c */ /* 0x000fe40003f06070 */
[----:B------:R-:W0:Y:S11]  /*2ac0*/  LDC.64 R14, c[0x0][0x720] ;  /* 0x0001c800ff0e7b82 */ /* 0x000e360000000a00 */
[----:B------:R-:W-:-:S02]  /*2ad0*/  @P0 IADD3 R22, R22, 0x1, RZ ;  /* 0x0000000116160810 */ /* 0x000fc40007ffe0ff */
[----:B------:R-:W-:-:S03]  /*2ae0*/  ISETP.GE.AND P0, PT, R2, UR9, PT ;  /* 0x0000000902007c0c */ /* 0x000fc6000bf06270 */
[----:B------:R-:W-:-:S05]  /*2af0*/  @!P3 IMAD.MOV R22, RZ, RZ, -R22 ;  /* 0x000000ffff16b224 */ /* 0x000fca00078e0a16 */
[----:B------:R-:W-:Y:S01]  /*2b00*/  SEL R22, R12, R22, !P2 ;  /* 0x000000160c167207 */ /* 0x000fe20005000000 */
[----:B0-----:R-:W-:-:S03]  /*2b10*/  IMAD.WIDE R16, R17, 0x8, R14 ;  /* 0x0000000811107825 */ /* 0x001fc600078e020e */
[----:B------:R-:W-:Y:S01]  /*2b20*/  IADD3 R12, -R22, RZ, RZ ;  /* 0x000000ff160c7210 */ /* 0x000fe20007ffe1ff */
[----:B------:R-:W-:-:S04]  /*2b30*/  IMAD.WIDE R24, R25, 0x8, R14 ;  /* 0x0000000819187825 */ /* 0x000fc800078e020e */
[----:B------:R-:W-:Y:S02]  /*2b40*/  IMAD R0, R3, R12, R0 ;  /* 0x0000000c03007224 */ /* 0x000fe400078e0200 */
[----:B------:R-:W-:-:S04]  /*2b50*/  IMAD.WIDE R12, R13, 0x8, R14 ;  /* 0x000000080d0c7825 */ /* 0x000fc800078e020e */
[----:B------:R-:W-:Y:S01]  /*2b60*/  IMAD R3, R0, UR18, RZ ;  /* 0x0000001200037c24 */ /* 0x000fe2000f8e02ff */
[----:B------:R0:W-:Y:S03]  /*2b70*/  STG.E.64 desc[UR4][R12.64], R4 ;  /* 0x000000040c007986 */ /* 0x0001e6000c101b04 */
[----:B------:R-:W-:Y:S01]  /*2b80*/  IMAD R3, R22, UR19, R3 ;  /* 0x0000001316037c24 */ /* 0x000fe2000f8e0203 */
[----:B------:R0:W-:Y:S01]  /*2b90*/  STG.E.64 desc[UR4][R16.64], R10 ;  /* 0x0000000a10007986 */ /* 0x0001e2000c101b04 */
[----:B------:R-:W-:-:S04]  /*2ba0*/  IMAD.WIDE R22, R23, 0x8, R14 ;  /* 0x0000000817167825 */ /* 0x000fc800078e020e */
[----:B------:R-:W-:Y:S01]  /*2bb0*/  IMAD.WIDE R14, R3, 0x8, R14 ;  /* 0x00000008030e7825 */ /* 0x000fe200078e020e */
[----:B------:R0:W-:Y:S04]  /*2bc0*/  STG.E.64 desc[UR4][R22.64], R8 ;  /* 0x0000000816007986 */ /* 0x0001e8000c101b04 */
[----:B------:R0:W-:Y:S04]  /*2bd0*/  STG.E.64 desc[UR4][R24.64], R6 ;  /* 0x0000000618007986 */ /* 0x0001e8000c101b04 */
[----:B------:R0:W-:Y:S01]  /*2be0*/  STG.E.64 desc[UR4][R14.64], R20 ;  /* 0x000000140e007986 */ /* 0x0001e2000c101b04 */
[----:B------:R-:W-:Y:S05]  /*2bf0*/  @!P0 BRA `(.L_x_546) ;  /* 0xffffffd400608947 */ /* 0x000fea000383ffff */
[----:B------:R-:W-:Y:S05]  /*2c00*/  BSYNC B0 ;  /* 0x0000000000007941 */ /* 0x000fea0003800000 */
.L_x_534:
[----:B------:R-:W-:Y:S05]  /*2c10*/  EXIT ;  /* 0x000000000000794d */ /* 0x000fea0003800000 */
        .weak           $__internal_21_$__cuda_sm20_dblrcp_rn_slowpath_v3
        .type           $__internal_21_$__cuda_sm20_dblrcp_rn_slowpath_v3,@function
        .size           $__internal_21_$__cuda_sm20_dblrcp_rn_slowpath_v3,(.L_x_1295 - $__internal_21_$__cuda_sm20_dblrcp_rn_slowpath_v3)
$__internal_21_$__cuda_sm20_dblrcp_rn_slowpath_v3:
[----:B------:R-:W-:Y:S01]  /*2c20*/  DSETP.GTU.AND P0, PT, |R10|, +INF , PT ;  /* 0x7ff000000a00742a */ /* 0x000fe20003f0c200 */
[----:B------:R-:W-:-:S13]  /*2c30*/  BSSY B2, `(.L_x_547) ;  /* 0x0000024000027945 */ /* 0x000fda0003800000 */
[----:B------:R-:W-:Y:S05]  /*2c40*/  @P0 BRA `(.L_x_548) ;  /* 0x0000000000800947 */ /* 0x000fea0003800000 */
[----:B------:R-:W-:-:S05]  /*2c50*/  LOP3.LUT R14, R11, 0x7fffffff, RZ, 0xc0, !PT ;  /* 0x7fffffff0b0e7812 */ /* 0x000fca00078ec0ff */
[----:B------:R-:W-:-:S05]  /*2c60*/  VIADD R12, R14, 0xffffffff ;  /* 0xffffffff0e0c7836 */ /* 0x000fca0000000000 */
[----:B------:R-:W-:-:S13]  /*2c70*/  ISETP.GE.U32.AND P0, PT, R12, 0x7fefffff, PT ;  /* 0x7fefffff0c00780c */ /* 0x000fda0003f06070 */
[----:B------:R-:W-:Y:S02]  /*2c80*/  @P0 LOP3.LUT R13, R11, 0x7ff00000, RZ, 0x3c, !PT ;  /* 0x7ff000000b0d0812 */ /* 0x000fe400078e3cff */
[----:B------:R-:W-:Y:S01]  /*2c90*/  @P0 MOV R12, RZ ;  /* 0x000000ff000c0202 */ /* 0x000fe20000000f00 */
[----:B------:R-:W-:Y:S06]  /*2ca0*/  @P0 BRA `(.L_x_549) ;  /* 0x0000000000700947 */ /* 0x000fec0003800000 */
[----:B------:R-:W-:-:S13]  /*2cb0*/  ISETP.GE.U32.AND P0, PT, R14, 0x1000001, PT ;  /* 0x010000010e00780c */ /* 0x000fda0003f06070 */
[----:B------:R-:W-:Y:S05]  /*2cc0*/  @!P0 BRA `(.L_x_550) ;  /* 0x0000000000388947 */ /* 0x000fea0003800000 */
[----:B------:R-:W-:Y:S01]  /*2cd0*/  VIADD R13, R11, 0xc0200000 ;  /* 0xc02000000b0d7836 */ /* 0x000fe20000000000 */
[----:B------:R-:W-:Y:S01]  /*2ce0*/  MOV R14, R3 ;  /* 0x00000003000e7202 */ /* 0x000fe20000000f00 */
[----:B------:R-:W-:Y:S02]  /*2cf0*/  IMAD.MOV.U32 R12, RZ, RZ, R10 ;  /* 0x000000ffff0c7224 */ /* 0x000fe400078e000a */
[----:B------:R-:W0:Y:S04]  /*2d00*/  MUFU.RCP64H R15, R13 ;  /* 0x0000000d000f7308 */ /* 0x000e280000001800 */
        /* <DEDUP_REMOVED lines=10> */
.L_x_550:
[----:B------:R-:W-:Y:S01]  /*2db0*/  DMUL R10, R10, 8.11296384146066816958e+31 ;  /* 0x469000000a0a7828 */ /* 0x000fe20000000000 */
[----:B------:R-:W-:-:S05]  /*2dc0*/  MOV R12, R3 ;  /* 0x00000003000c7202 */ /* 0x000fca0000000f00 */
        /* <DEDUP_REMOVED lines=8> */
.L_x_548:
[----:B------:R-:W-:Y:S01]  /*2e50*/  LOP3.LUT R13, R11, 0x80000, RZ, 0xfc, !PT ;  /* 0x000800000b0d7812 */ /* 0x000fe200078efcff */
[----:B------:R-:W-:-:S07]  /*2e60*/  IMAD.MOV.U32 R12, RZ, RZ, R10 ;  /* 0x000000ffff0c7224 */ /* 0x000fce00078e000a */
.L_x_549:
[----:B------:R-:W-:Y:S05]  /*2e70*/  BSYNC B2 ;  /* 0x0000000000027941 */ /* 0x000fea0003800000 */
.L_x_547:
[----:B------:R-:W-:Y:S01]  /*2e80*/  HFMA2.MMA R25, -RZ, RZ, 0, 0 ;  /* 0x00000000ff197435 */ /* 0x000fe200000001ff */
[----:B------:R-:W-:Y:S01]  /*2e90*/  MOV R3, R12 ;  /* 0x0000000c00037202 */ /* 0x000fe20000000f00 */
[----:B------:R-:W-:-:S04]  /*2ea0*/  IMAD.MOV.U32 R12, RZ, RZ, R13 ;  /* 0x000000ffff0c7224 */ /* 0x000fc800078e000d */
[----:B------:R-:W-:Y:S05]  /*2eb0*/  RET.REL.NODEC R24 `(_ZN2at6native38_GLOBAL__N__9a469cfd_6_RNN_cu_eca79a6d6kernel16gru_cell_forwardIddiLi2EEEvNS_4cuda6detail10TensorInfoIT_T1_EES9_S9_S9_S9_S9_S9_S8_S8_) ;  /* 0xffffffd018507950 */ /* 0x000fea0003c3ffff */
.L_x_551:
        /* <DEDUP_REMOVED lines=12> */
.L_x_1295:


//--------------------- .text._ZN2at6native38_GLOBAL__N__9a469cfd_6_RNN_cu_eca79a6d6kernel16gru_cell_forwardIddiLi1EEEvNS_4cuda6detail10TensorInfoIT_T1_EES9_S9_S9_S9_S9_S9_S8_S8_ --------------------------
	.section	.text._ZN2at6native38_GLOBAL__N__9a469cfd_6_RNN_cu_eca79a6d6kernel16gru_cell_forwardIddiLi1EEEvNS_4cuda6detail10TensorInfoIT_T1_EES9_S9_S9_S9_S9_S9_S8_S8_,"ax",@progbits
	.align	128
.text._ZN2at6native38_GLOBAL__N__9a469cfd_6_RNN_cu_eca79a6d6kernel16gru_cell_forwardIddiLi1EEEvNS_4cuda6detail10TensorInfoIT_T1_EES9_S9_S9_S9_S9_S9_S8_S8_:
        .type           _ZN2at6native38_GLOBAL__N__9a469cfd_6_RNN_cu_eca79a6d6kernel16gru_cell_forwardIddiLi1EEEvNS_4cuda6detail10TensorInfoIT_T1_EES9_S9_S9_S9_S9_S9_S8_S8_,@function
        .size           _ZN2at6native38_GLOBAL__N__9a469cfd_6_RNN_cu_eca79a6d6kernel16gru_cell_forwardIddiLi1EEEvNS_4cuda6detail10TensorInfoIT_T1_EES9_S9_S9_S9_S9_S9_S8_S8_,(.L_x_1297 - _ZN2at6native38_GLOBAL__N__9a469cfd_6_RNN_cu_eca79a6d6kernel16gru_cell_forwardIddiLi1EEEvNS_4cuda6detail10TensorInfoIT_T1_EES9_S9_S9_S9_S9_S9_S8_S8_)
        .other          _ZN2at6native38_GLOBAL__N__9a469cfd_6_RNN_cu_eca79a6d6kernel16gru_cell_forwardIddiLi1EEEvNS_4cuda6detail10TensorInfoIT_T1_EES9_S9_S9_S9_S9_S9_S8_S8_,@"STO_CUDA_ENTRY STV_DEFAULT"
_ZN2at6native38_GLOBAL__N__9a469cfd_6_RNN_cu_eca79a6d6kernel16gru_cell_forwardIddiLi1EEEvNS_4cuda6detail10TensorInfoIT_T1_EES9_S9_S9_S9_S9_S9_S8_S8_:
        /* <DEDUP_REMOVED lines=9> */
[----:B------:R-:W-:Y:S01]  /*0090*/  ULDC.64 UR4, c[0x0][0x208] ;  /* 0x0000820000047ab9 */ /* 0x000fe20000000a00 */
[----:B------:R-:W-:Y:S01]  /*00a0*/  ULDC UR8, c[0x0][0x27c] ;  /* 0x00009f0000087ab9 */ /* 0x000fe20000000800 */
[----:B------:R-:W-:Y:S01]  /*00b0*/  ULDC UR9, c[0x0][0x354] ;  /* 0x0000d50000097ab9 */ /* 0x000fe20000000800 */
[----:B------:R-:W-:Y:S01]  /*00c0*/  ULDC UR10, c[0x0][0x5dc] ;  /* 0x00017700000a7ab9 */ /* 0x000fe20000000800 */
[----:B------:R-:W-:Y:S01]  /*00d0*/  ULDC UR11, c[0x0][0x6b4] ;  /* 0x0001ad00000b7ab9 */ /* 0x000fe20000000800 */
[----:B------:R-:W-:Y:S01]  /*00e0*/  ULDC UR12, c[0x0][0x78c] ;  /* 0x0001e300000c7ab9 */ /* 0x000fe20000000800 */
[----:B------:R-:W-:-:S05]  /*00f0*/  ULDC.64 UR6, c[0x0][0x3c0] ;  /* 0x0000f00000067ab9 */ /* 0x000fca0000000a00 */
.L_x_563:
[----:B0-----:R-:W0:Y:S01]  /*0100*/  LDC R19, c[0x0][0x7f8] ;  /* 0x0001fe00ff137b82 */ /* 0x001e220000000800 */
[----:B------:R-:W-:-:S04]  /*0110*/  ISETP.NE.U32.AND P0, PT, RZ, UR6, PT ;  /* 0x00000006ff007c0c */ /* 0x000fc8000bf05070 */
[----:B------:R-:W-:-:S03]  /*0120*/  ISETP.NE.AND.EX P0, PT, RZ, UR7, PT, P0 ;  /* 0x00000007ff007c0c */ /* 0x000fc6000bf05300 */
[----:B------:R-:W1:Y:S08]  /*0130*/  LDC.64 R12, c[0x0][0x210] ;  /* 0x00008400ff0c7b82 */ /* 0x000e700000000a00 */
[----:B------:R-:W2:Y:S01]  /*0140*/  LDC.64 R14, c[0x0][0x2e8] ;  /* 0x0000ba00ff0e7b82 */ /* 0x000ea20000000a00 */
[----:B0-----:R-:W-:-:S07]  /*0150*/  IABS R5, R19 ;  /* 0x0000001300057213 */ /* 0x001fce0000000000 */
[----:B------:R-:W0:Y:S01]  /*0160*/  @P0 LDC.64 R10, c[0x0][0x3c0] ;  /* 0x0000f000ff0a0b82 */ /* 0x000e220000000a00 */
[----:B------:R-:W3:Y:S07]  /*0170*/  I2F.RP R4, R5 ;  /* 0x0000000500047306 */ /* 0x000eee0000209400 */
[----:B------:R-:W4:Y:S01]  /*0180*/  @P0 LDC.64 R24, c[0x0][0x498] ;  /* 0x00012600ff180b82 */ /* 0x000f220000000a00 */
[----:B---3--:R-:W3:Y:S02]  /*0190*/  MUFU.RCP R4, R4 ;  /* 0x0000000400047308 */ /* 0x008ee40000001000 */
[----:B---3--:R-:W-:-:S06]  /*01a0*/  VIADD R2, R4, 0xffffffe ;  /* 0x0ffffffe04027836 */ /* 0x008fcc0000000000 */
[----:B------:R3:W1:Y:S02]  /*01b0*/  F2I.FTZ.U32.TRUNC.NTZ R3, R2 ;  /* 0x0000000200037305 */ /* 0x000664000021f000 */
[----:B---3--:R-:W-:Y:S01]  /*01c0*/  IMAD.MOV.U32 R2, RZ, RZ, RZ ;  /* 0x000000ffff027224 */ /* 0x008fe200078e00ff */
[----:B-1----:R-:W-:-:S05]  /*01d0*/  IADD3 R6, RZ, -R3, RZ ;  /* 0x80000003ff067210 */ /* 0x002fca0007ffe0ff */
[----:B------:R-:W-:Y:S01]  /*01e0*/  IMAD R7, R6, R5, RZ ;  /* 0x0000000506077224 */ /* 0x000fe200078e02ff */
[----:B------:R-:W-:-:S03]  /*01f0*/  IABS R6, R0 ;  /* 0x0000000000067213 */ /* 0x000fc60000000000 */
[----:B------:R-:W-:Y:S01]  /*0200*/  IMAD.HI.U32 R3, R3, R7, R2 ;  /* 0x0000000703037227 */ /* 0x000fe200078e0002 */
[----:B------:R-:W-:-:S04]  /*0210*/  LOP3.LUT R2, R0, R19, RZ, 0x3c, !PT ;  /* 0x0000001300027212 */ /* 0x000fc800078e3cff */
[----:B------:R-:W-:Y:S01]  /*0220*/  ISETP.GE.AND P1, PT, R2, RZ, PT ;  /* 0x000000ff0200720c */ /* 0x000fe20003f26270 */
[----:B------:R-:W-:Y:S01]  /*0230*/  IMAD.HI.U32 R3, R3, R6, RZ ;  /* 0x0000000603037227 */ /* 0x000fe200078e00ff */
[----:B------:R-:W1:Y:S04]  /*0240*/  @P0 LDC R2, c[0x0][0x504] ;  /* 0x00014100ff020b82 */ /* 0x000e680000000800 */
[----:B------:R-:W-:-:S05]  /*0250*/  IADD3 R4, -R3, RZ, RZ ;  /* 0x000000ff03047210 */ /* 0x000fca0007ffe1ff */
[C---:B------:R-:W-:Y:S02]  /*0260*/  IMAD R4, R5.reuse, R4, R6 ;  /* 0x0000000405047224 */ /* 0x040fe400078e0206 */
[----:B------:R-:W3:Y:S03]  /*0270*/  @P0 LDC R6, c[0x0][0x42c] ;  /* 0x00010b00ff060b82 */ /* 0x000ee60000000800 */
[----:B------:R-:W-:-:S13]  /*0280*/  ISETP.GT.U32.AND P3, PT, R5, R4, PT ;  /* 0x000000040500720c */ /* 0x000fda0003f64070 */
[----:B------:R-:W-:Y:S01]  /*0290*/  @!P3 IMAD.IADD R4, R4, 0x1, -R5 ;  /* 0x000000010404b824 */ /* 0x000fe200078e0a05 */
[----:B------:R-:W-:Y:S02]  /*02a0*/  @!P3 IADD3 R3, R3, 0x1, RZ ;  /* 0x000000010303b810 */ /* 0x000fe40007ffe0ff */
[C---:B------:R-:W-:Y:S02]  /*02b0*/  ISETP.NE.AND P3, PT, R19.reuse, RZ, PT ;  /* 0x000000ff1300720c */ /* 0x040fe40003f65270 */
[----:B------:R-:W-:Y:S01]  /*02c0*/  ISETP.GE.U32.AND P2, PT, R4, R5, PT ;  /* 0x000000050400720c */ /* 0x000fe20003f46070 */
[----:B------:R-:W-:-:S12]  /*02d0*/  IMAD R5, R19, 0x3, RZ ;  /* 0x0000000313057824 */ /* 0x000fd800078e02ff */
[----:B------:R-:W-:-:S05]  /*02e0*/  @P2 VIADD R3, R3, 0x1 ;  /* 0x0000000103032836 */ /* 0x000fca0000000000 */
[----:B------:R-:W-:-:S05]  /*02f0*/  MOV R4, R3 ;  /* 0x0000000300047202 */ /* 0x000fca0000000f00 */
[----:B------:R-:W-:Y:S01]  /*0300*/  @!P1 IMAD.MOV R4, RZ, RZ, -R4 ;  /* 0x000000ffff049224 */ /* 0x000fe200078e0a04 */
[----:B------:R-:W-:-:S04]  /*0310*/  @!P3 LOP3.LUT R4, RZ, R19, RZ, 0x33, !PT ;  /* 0x00000013ff04b212 */ /* 0x000fc800078e33ff */
[----:B------:R-:W-:-:S05]  /*0320*/  IADD3 R3, -R4, RZ, RZ ;  /* 0x000000ff04037210 */ /* 0x000fca0007ffe1ff */
[----:B------:R-:W-:-:S04]  /*0330*/  IMAD R3, R19, R3, R0 ;  /* 0x0000000313037224 */ /* 0x000fc800078e0200 */
[----:B------:R-:W-:-:S04]  /*0340*/  IMAD R5, R5, R4, R3 ;  /* 0x0000000405057224 */ /* 0x000fc800078e0203 */
[C---:B------:R-:W-:Y:S02]  /*0350*/  IMAD R7, R5.reuse, UR8, RZ ;  /* 0x0000000805077c24 */ /* 0x040fe4000f8e02ff */
[----:B------:R-:W-:Y:S02]  /*0360*/  IMAD R5, R5, UR9, RZ ;  /* 0x0000000905057c24 */ /* 0x000fe4000f8e02ff */
[----:B------:R-:W-:-:S04]  /*0370*/  IMAD.WIDE R12, R7, 0x8, R12 ;  /* 0x00000008070c7825 */ /* 0x000fc800078e020c */
[----:B--2---:R-:W-:Y:S01]  /*0380*/  IMAD.WIDE R14, R5, 0x8, R14 ;  /* 0x00000008050e7825 */ /* 0x004fe200078e020e */
[----:B------:R-:W2:Y:S03]  /*0390*/  LDG.E.64 R16, desc[UR4][R12.64] ;  /* 0x000000040c107981 */ /* 0x000ea6000c1e1b00 */
[----:B---3--:R-:W-:Y:S01]  /*03a0*/  @P0 IMAD R5, R3, R6, RZ ;  /* 0x0000000603050224 */ /* 0x008fe200078e02ff */
[----:B------:R-:W2:Y:S01]  /*03b0*/  LDG.E.64 R20, desc[UR4][R14.64] ;  /* 0x000000040e147981 */ /* 0x000ea2000c1e1b00 */
[----:B------:R-:W-:Y:S02]  /*03c0*/  CS2R R8, SRZ ;  /* 0x0000000000087805 */ /* 0x000fe4000001ff00 */
[----:B0-----:R-:W-:Y:S01]  /*03d0*/  @P0 IMAD.WIDE R10, R5, 0x8, R10 ;  /* 0x00000008050a0825 */ /* 0x001fe200078e020a */
[----:B------:R-:W-:-:S03]  /*03e0*/  CS2R R22, SRZ ;  /* 0x0000000000167805 */ /* 0x000fc6000001ff00 */
[----:B-1----:R-:W-:Y:S01]  /*03f0*/  @P0 IMAD R5, R3, R2, RZ ;  /* 0x0000000203050224 */ /* 0x002fe200078e02ff */
[----:B------:R0:W3:Y:S03]  /*0400*/  @P0 LDG.E.64 R8, desc[UR4][R10.64] ;  /* 0x000000040a080981 */ /* 0x0000e6000c1e1b00 */
[----:B----4-:R-:W-:-:S05]  /*0410*/  @P0 IMAD.WIDE R24, R5, 0x8, R24 ;  /* 0x0000000805180825 */ /* 0x010fca00078e0218 */
[----:B------:R-:W4:Y:S01]  /*0420*/  @P0 LDG.E.64 R22, desc[UR4][R24.64] ;  /* 0x0000000418160981 */ /* 0x000f22000c1e1b00 */
[----:B------:R-:W-:Y:S01]  /*0430*/  IMAD.MOV.U32 R26, RZ, RZ, 0x652b82fe ;  /* 0x652b82feff1a7424 */ /* 0x000fe200078e00ff */
[----:B------:R-:W-:Y:S01]  /*0440*/  MOV R27, 0x3ff71547 ;  /* 0x3ff71547001b7802 */ /* 0x000fe20000000f00 */
[----:B------:R-:W-:Y:S01]  /*0450*/  UMOV UR14, 0xfefa39ef ;  /* 0xfefa39ef000e7882 */ /* 0x000fe20000000000 */
[----:B------:R-:W-:Y:S01]  /*0460*/  UMOV UR15, 0x3fe62e42 ;  /* 0x3fe62e42000f7882 */ /* 0x000fe20000000000 */
[C---:B------:R-:W-:Y:S01]  /*0470*/  @P0 IMAD R5, R19.reuse, R6, RZ ;  /* 0x0000000613050224 */ /* 0x040fe200078e02ff */
[----:B------:R-:W-:Y:S01]  /*0480*/  CS2R R28, SRZ ;  /* 0x00000000001c7805 */ /* 0x000fe2000001ff00 */
[----:B------:R-:W-:Y:S02]  /*0490*/  IMAD R6, R19, 0x5, RZ ;  /* 0x0000000513067824 */ /* 0x000fe400078e02ff */
[----:B0-----:R-:W-:-:S04]  /*04a0*/  @P0 IMAD.WIDE R10, R5, 0x8, R10 ;  /* 0x00000008050a0825 */ /* 0x001fc800078e020a */
[----:B------:R-:W-:Y:S01]  /*04b0*/  IMAD R3, R4, R6, R3 ;  /* 0x0000000604037224 */ /* 0x000fe200078e0203 */
[----:B------:R0:W5:Y:S02]  /*04c0*/  @P0 LDG.E.64 R28, desc[UR4][R10.64] ;  /* 0x000000040a1c0981 */ /* 0x000164000c1e1b00 */
[----:B0-----:R-:W-:Y:S01]  /*04d0*/  @P0 IMAD.WIDE R10, R5, 0x8, R10 ;  /* 0x00000008050a0825 */ /* 0x001fe200078e020a */
[----:B------:R-:W-:-:S06]  /*04e0*/  CS2R R4, SRZ ;  /* 0x0000000000047805 */ /* 0x000fcc000001ff00 */
[----:B------:R0:W5:Y:S02]  /*04f0*/  @P0 LDG.E.64 R4, desc[UR4][R10.64] ;  /* 0x000000040a040981 */ /* 0x000164000c1e1b00 */
[----:B0-----:R-:W0:Y:S01]  /*0500*/  LDC.64 R10, c[0x0][0x570] ;  /* 0x00015c00ff0a7b82 */ /* 0x001e220000000a00 */
[----:B------:R-:W-:Y:S01]  /*0510*/  CS2R R6, SRZ ;  /* 0x0000000000067805 */ /* 0x000fe2000001ff00 */
[----:B--2---:R-:W-:-:S08]  /*0520*/  DADD R16, R16, R20 ;  /* 0x0000000010107229 */ /* 0x004fd00000000014 */
[----:B---3--:R-:W-:-:S08]  /*0530*/  DADD R8, R16, R8 ;  /* 0x0000000010087229 */ /* 0x008fd00000000008 */
[----:B----4-:R-:W-:-:S08]  /*0540*/  DADD R20, R8, R22 ;  /* 0x0000000008147229 */ /* 0x010fd00000000016 */
[----:B------:R-:W-:-:S08]  /*0550*/  DFMA R26, -R20, R26, 6.75539944105574400000e+15 ;  /* 0x43380000141a742b */ /* 0x000fd0000000011a */
[----:B------:R-:W-:-:S08]  /*0560*/  DADD R22, R26, -6.75539944105574400000e+15 ;  /* 0xc33800001a167429 */ /* 0x000fd00000000000 */
[----:B------:R-:W-:Y:S01]  /*0570*/  DFMA R8, R22, -UR14, -R20 ;  /* 0x8000000e16087c2b */ /* 0x000fe20008000814 */
[----:B------:R-:W-:Y:S01]  /*0580*/  UMOV UR14, 0x3b39803f ;  /* 0x3b39803f000e7882 */ /* 0x000fe20000000000 */
[----:B------:R-:W-:-:S06]  /*0590*/  UMOV UR15, 0x3c7abc9e ;  /* 0x3c7abc9e000f7882 */ /* 0x000fcc0000000000 */
[----:B------:R-:W-:Y:S01]  /*05a0*/  DFMA R22, R22, -UR14, R8 ;  /* 0x8000000e16167c2b */ /* 0x000fe20008000008 */
[----:B------:R-:W-:Y:S01]  /*05b0*/  IMAD.MOV.U32 R8, RZ, RZ, -0x35dec16 ;  /* 0xfca213eaff087424 */ /* 0x000fe200078e00ff */
[----:B------:R-:W-:Y:S01]  /*05c0*/  MOV R9, 0x3e928af3 ;  /* 0x3e928af300097802 */ /* 0x000fe20000000f00 */
        /* <DEDUP_REMOVED lines=25> */
[----:B------:R-:W-:Y:S01]  /*0760*/  UMOV UR15, 0x3fe00000 ;  /* 0x3fe00000000f7882 */ /* 0x000fe20000000000 */
[----:B------:R-:W-:-:S05]  /*0770*/  @P0 IMAD R9, R19, R2, RZ ;  /* 0x0000000213090224 */ /* 0x000fca00078e02ff */
[----:B------:R-:W-:Y:S01]  /*0780*/  DFMA R16, R22, R16, UR14 ;  /* 0x0000000e16107e2b */ /* 0x000fe20008000010 */
[----:B------:R-:W-:-:S05]  /*0790*/  @P0 IMAD.WIDE R24, R9, 0x8, R24 ;  /* 0x0000000809180825 */ /* 0x000fca00078e0218 */
[----:B------:R1:W5:Y:S02]  /*07a0*/  @P0 LDG.E.64 R6, desc[UR4][R24.64] ;  /* 0x0000000418060981 */ /* 0x000364000c1e1b00 */
[----:B------:R-:W-:Y:S01]  /*07b0*/  DFMA R16, R22, R16, 1 ;  /* 0x3ff000001610742b */ /* 0x000fe20000000010 */
[----:B-1----:R-:W-:Y:S01]  /*07c0*/  @P0 IMAD.WIDE R24, R9, 0x8, R24 ;  /* 0x0000000809180825 */ /* 0x002fe200078e0218 */
[----:B------:R-:W-:-:S06]  /*07d0*/  CS2R R8, SRZ ;  /* 0x0000000000087805 */ /* 0x000fcc000001ff00 */
[----:B------:R-:W-:Y:S01]  /*07e0*/  DFMA R22, R22, R16, 1 ;  /* 0x3ff000001616742b */ /* 0x000fe20000000010 */
[----:B------:R-:W-:Y:S01]  /*07f0*/  IMAD R17, R0, UR10, RZ ;  /* 0x0000000a00117c24 */ /* 0x000fe2000f8e02ff */
[----:B------:R1:W5:Y:S03]  /*0800*/  @P0 LDG.E.64 R8, desc[UR4][R24.64] ;  /* 0x0000000418080981 */ /* 0x000366000c1e1b00 */
[----:B0-----:R-:W-:Y:S01]  /*0810*/  IMAD.WIDE R10, R17, 0x8, R10 ;  /* 0x00000008110a7825 */ /* 0x001fe200078e020a */
[----:B------:R-:W-:-:S05]  /*0820*/  DADD R16, -RZ, -R20 ;  /* 0x00000000ff107229 */ /* 0x000fca0000000914 */
[----:B------:R-:W5:Y:S01]  /*0830*/  LDG.E.64 R10, desc[UR4][R10.64] ;  /* 0x000000040a0a7981 */ /* 0x000f62000c1e1b00 */
[C---:B-1----:R-:W-:Y:S02]  /*0840*/  IMAD R25, R19.reuse, UR8, RZ ;  /* 0x0000000813197c24 */ /* 0x042fe4000f8e02ff */
[----:B------:R-:W-:Y:S02]  /*0850*/  IMAD R19, R19, UR9, RZ ;  /* 0x0000000913137c24 */ /* 0x000fe4000f8e02ff */
[----:B------:R-:W-:-:S04]  /*0860*/  IMAD.WIDE R12, R25, 0x8, R12 ;  /* 0x00000008190c7825 */ /* 0x000fc800078e020c */
[----:B------:R-:W-:-:S04]  /*0870*/  IMAD.WIDE R14, R19, 0x8, R14 ;  /* 0x00000008130e7825 */ /* 0x000fc800078e020e */
[----:B------:R-:W-:Y:S02]  /*0880*/  IMAD.MOV.U32 R2, RZ, RZ, R17 ;  /* 0x000000ffff027224 */ /* 0x000fe400078e0011 */
[----:B------:R-:W-:Y:S02]  /*0890*/  IMAD.WIDE R16, R25, 0x8, R12 ;  /* 0x0000000819107825 */ /* 0x000fe400078e020c */
[----:B------:R-:W5:Y:S02]  /*08a0*/  LDG.E.64 R12, desc[UR4][R12.64] ;  /* 0x000000040c0c7981 */ /* 0x000f64000c1e1b00 */
[----:B------:R-:W-:Y:S02]  /*08b0*/  IMAD.WIDE R18, R19, 0x8, R14 ;  /* 0x0000000813127825 */ /* 0x000fe400078e020e */
[----:B------:R-:W5:Y:S04]  /*08c0*/  LDG.E.64 R14, desc[UR4][R14.64] ;  /* 0x000000040e0e7981 */ /* 0x000f68000c1e1b00 */
[----:B------:R-:W5:Y:S04]  /*08d0*/  LDG.E.64 R16, desc[UR4][R16.64] ;  /* 0x0000000410107981 */ /* 0x000f68000c1e1b00 */
[----:B------:R-:W5:Y:S01]  /*08e0*/  LDG.E.64 R18, desc[UR4][R18.64] ;  /* 0x0000000412127981 */ /* 0x000f62000c1e1b00 */
[----:B------:R-:W-:Y:S01]  /*08f0*/  FSETP.GEU.FTZ.AND P0, PT, |R2|, 4.1917929649353027344, PT ;  /* 0x4086232b0200780b */ /* 0x000fe20003f1e200 */
[----:B------:R-:W-:Y:S01]  /*0900*/  BSSY B0, `(.L_x_552) ;  /* 0x0000010000007945 */ /* 0x000fe20003800000 */
[----:B------:R-:W-:Y:S01]  /*0910*/  LEA R25, R26, R23, 0x14 ;  /* 0x000000171a197211 */ /* 0x000fe200078ea0ff */
[----:B------:R-:W-:-:S10]  /*0920*/  IMAD.MOV.U32 R24, RZ, RZ, R22 ;  /* 0x000000ffff187224 */ /* 0x000fd400078e0016 */
[----:B------:R-:W-:Y:S05]  /*0930*/  @!P0 BRA `(.L_x_553) ;  /* 0x0000000000308947 */ /* 0x000fea0003800000 */
[----:B------:R-:W-:Y:S01]  /*0940*/  FSETP.GEU.FTZ.AND P1, PT, |R2|, 4.2275390625, PT ;  /* 0x408748000200780b */ /* 0x000fe20003f3e200 */
[C---:B------:R-:W-:Y:S02]  /*0950*/  DSETP.GT.AND P0, PT, R20.reuse, RZ, PT ;  /* 0x000000ff1400722a */ /* 0x040fe40003f04000 */
[----:B------:R-:W-:-:S10]  /*0960*/  DADD R20, -R20, +INF ;  /* 0x7ff0000014147429 */ /* 0x000fd40000000100 */
[----:B------:R-:W-:Y:S02]  /*0970*/  @!P1 LEA.HI R25, R26, R26, RZ, 0x1 ;  /* 0x0000001a1a199211 */ /* 0x000fe400078f08ff */
[----:B------:R-:W-:Y:S02]  /*0980*/  FSEL R24, R20, RZ, !P0 ;  /* 0x000000ff14187208 */ /* 0x000fe40004000000 */
[----:B------:R-:W-:-:S04]  /*0990*/  @!P1 SHF.R.S32.HI R25, RZ, 0x1, R25 ;  /* 0x00000001ff199819 */ /* 0x000fc80000011419 */
[----:B------:R-:W-:Y:S01]  /*09a0*/  @!P1 IADD3 R26, R26, -R25, RZ ;  /* 0x800000191a1a9210 */ /* 0x000fe20007ffe0ff */
[----:B------:R-:W-:Y:S01]  /*09b0*/  @!P1 IMAD R23, R25, 0x100000, R23 ;  /* 0x0010000019179824 */ /* 0x000fe200078e0217 */
[----:B------:R-:W-:Y:S02]  /*09c0*/  FSEL R25, R21, RZ, !P0 ;  /* 0x000000ff15197208 */ /* 0x000fe40004000000 */
[----:B------:R-:W-:Y:S02]  /*09d0*/  @!P1 LEA R27, R26, 0x3ff00000, 0x14 ;  /* 0x3ff000001a1b9811 */ /* 0x000fe400078ea0ff */
[----:B------:R-:W-:-:S06]  /*09e0*/  @!P1 MOV R26, RZ ;  /* 0x000000ff001a9202 */ /* 0x000fcc0000000f00 */
[----:B------:R-:W-:-:S11]  /*09f0*/  @!P1 DMUL R24, R22, R26 ;  /* 0x0000001a16189228 */ /* 0x000fd60000000000 */
.L_x_553:
[----:B------:R-:W-:Y:S05]  /*0a00*/  BSYNC B0 ;  /* 0x0000000000007941 */ /* 0x000fea0003800000 */
.L_x_552:
[----:B------:R-:W-:Y:S01]  /*0a10*/  DADD R22, R24, 1 ;  /* 0x3ff0000018167429 */ /* 0x000fe20000000000 */
[----:B------:R-:W-:Y:S05]  /*0a20*/  BSSY B0, `(.L_x_554) ;  /* 0x0000010000007945 */ /* 0x000fea0003800000 */
[----:B------:R-:W0:Y:S04]  /*0a30*/  MUFU.RCP64H R21, R23 ;  /* 0x0000001700157308 */ /* 0x000e280000001800 */
[----:B------:R-:W-:-:S05]  /*0a40*/  VIADD R20, R23, 0x300402 ;  /* 0x0030040217147836 */ /* 0x000fca0000000000 */
[----:B------:R-:W-:Y:S01]  /*0a50*/  FSETP.GEU.AND P0, PT, |R20|, 5.8789094863358348022e-39, PT ;  /* 0x004004021400780b */ /* 0x000fe20003f0e200 */
[----:B0-----:R-:W-:-:S08]  /*0a60*/  DFMA R24, -R22, R20, 1 ;  /* 0x3ff000001618742b */ /* 0x001fd00000000114 */
[----:B------:R-:W-:-:S08]  /*0a70*/  DFMA R24, R24, R24, R24 ;  /* 0x000000181818722b */ /* 0x000fd00000000018 */
[----:B------:R-:W-:-:S08]  /*0a80*/  DFMA R20, R20, R24, R20 ;  /* 0x000000181414722b */ /* 0x000fd00000000014 */
[----:B------:R-:W-:-:S08]  /*0a90*/  DFMA R24, -R22, R20, 1 ;  /* 0x3ff000001618742b */ /* 0x000fd00000000114 */
[----:B------:R-:W-:Y:S01]  /*0aa0*/  DFMA R20, R20, R24, R20 ;  /* 0x000000181414722b */ /* 0x000fe20000000014 */
[----:B------:R-:W-:Y:S10]  /*0ab0*/  @P0 BRA `(.L_x_555) ;  /* 0x0000000000180947 */ /* 0x000ff40003800000 */
[----:B------:R-:W-:Y:S02]  /*0ac0*/  LOP3.LUT R26, R23, 0x7fffffff, RZ, 0xc0, !PT ;  /* 0x7fffffff171a7812 */ /* 0x000fe400078ec0ff */
[----:B------:R-:W-:Y:S02]  /*0ad0*/  MOV R2, 0xb00 ;  /* 0x00000b0000027802 */ /* 0x000fe40000000f00 */
[----:B------:R-:W-:-:S07]  /*0ae0*/  IADD3 R26, R26, -0x100000, RZ ;  /* 0xfff000001a1a7810 */ /* 0x000fce0007ffe0ff */
[----:B-----5:R-:W-:Y:S05]  /*0af0*/  CALL.REL.NOINC `($__internal_22_$__cuda_sm20_dblrcp_rn_slowpath_v3) ;  /* 0x0000000c00687944 */ /* 0x020fea0003c00000 */
[----:B------:R-:W-:Y:S01]  /*0b00*/  IMAD.MOV.U32 R20, RZ, RZ, R24 ;  /* 0x000000ffff147224 */ /* 0x000fe200078e0018 */
[----:B------:R-:W-:-:S07]  /*0b10*/  MOV R21, R25 ;  /* 0x0000001900157202 */ /* 0x000fce0000000f00 */
.L_x_555:
[----:B------:R-:W-:Y:S05]  /*0b20*/  BSYNC B0 ;  /* 0x0000000000007941 */ /* 0x000fea0003800000 */
.L_x_554:
[----:B-----5:R-:W-:Y:S01]  /*0b30*/  DADD R12, R12, R14 ;  /* 0x000000000c0c7229 */ /* 0x020fe2000000000e */
[----:B------:R-:W-:Y:S01]  /*0b40*/  UMOV UR14, 0xfefa39ef ;  /* 0xfefa39ef000e7882 */ /* 0x000fe20000000000 */
[----:B------:R-:W-:Y:S01]  /*0b50*/  UMOV UR15, 0x3fe62e42 ;  /* 0x3fe62e42000f7882 */ /* 0x000fe20000000000 */
[----:B------:R-:W-:Y:S01]  /*0b60*/  DADD R8, R18, R8 ;  /* 0x0000000012087229 */ /* 0x000fe20000000008 */
[----:B------:R-:W-:Y:S01]  /*0b70*/  BSSY B0, `(.L_x_556) ;  /* 0x000003f000007945 */ /* 0x000fe20003800000 */
[----:B------:R-:W-:-:S03]  /*0b80*/  DADD R4, R16, R4 ;  /* 0x0000000010047229 */ /* 0x000fc60000000004 */
[----:B------:R-:W-:-:S05]  /*0b90*/  DADD R12, R12, R28 ;  /* 0x000000000c0c7229 */ /* 0x000fca000000001c */
[----:B------:R-:W-:-:S03]  /*0ba0*/  DFMA R4, R8, R20, R4 ;  /* 0x000000140804722b */ /* 0x000fc60000000004 */
[----:B------:R-:W-:Y:S01]  /*0bb0*/  DADD R6, R12, R6 ;  /* 0x000000000c067229 */ /* 0x000fe20000000006 */
[----:B------:R-:W-:Y:S01]  /*0bc0*/  IMAD.MOV.U32 R12, RZ, RZ, 0x652b82fe ;  /* 0x652b82feff0c7424 */ /* 0x000fe200078e00ff */
[----:B------:R-:W-:-:S05]  /*0bd0*/  MOV R13, 0x3ff71547 ;  /* 0x3ff71547000d7802 */ /* 0x000fca0000000f00 */
[----:B------:R-:W-:Y:S01]  /*0be0*/  LOP3.LUT R17, R5, 0x7fffffff, RZ, 0xc0, !PT ;  /* 0x7fffffff05117812 */ /* 0x000fe200078ec0ff */
        /* <DEDUP_REMOVED lines=36> */
[----:B------:R-:W-:-:S06]  /*0e30*/  DADD R14, -RZ, -R6 ;  /* 0x00000000ff0e7229 */ /* 0x000fcc0000000906 */
[----:B------:R-:W-:-:S04]  /*0e40*/  DFMA R24, R22, R24, 1 ;  /* 0x3ff000001618742b */ /* 0x000fc80000000018 */
[----:B------:R-:W-:-:S05]  /*0e50*/  IMAD.MOV.U32 R2, RZ, RZ, R15 ;  /* 0x000000ffff027224 */ /* 0x000fca00078e000f */
[----:B------:R-:W-:Y:S01]  /*0e60*/  FSETP.GEU.FTZ.AND P0, PT, |R2|, 4.1917929649353027344, PT ;  /* 0x4086232b0200780b */ /* 0x000fe20003f1e200 */
[----:B------:R-:W-:Y:S01]  /*0e70*/  IMAD.MOV.U32 R14, RZ, RZ, R24 ;  /* 0x000000ffff0e7224 */ /* 0x000fe200078e0018 */
[----:B------:R-:W-:-:S11]  /*0e80*/  LEA R15, R12, R25, 0x14 ;  /* 0x000000190c0f7211 */ /* 0x000fd600078ea0ff */
[----:B------:R-:W-:Y:S05]  /*0e90*/  @!P0 BRA `(.L_x_557) ;  /* 0x0000000000308947 */ /* 0x000fea0003800000 */
        /* <DEDUP_REMOVED lines=12> */
.L_x_557:
[----:B------:R-:W-:Y:S05]  /*0f60*/  BSYNC B0 ;  /* 0x0000000000007941 */ /* 0x000fea0003800000 */
.L_x_556:
[----:B------:R-:W-:Y:S01]  /*0f70*/  IMAD.MOV.U32 R16, RZ, RZ, R4 ;  /* 0x000000ffff107224 */ /* 0x000fe200078e0004 */
        /* <DEDUP_REMOVED lines=8> */
[----:B------:R-:W-:Y:S01]  /*1000*/  MOV R18, 0xf89b6999 ;  /* 0xf89b699900127802 */ /* 0x000fe20000000f00 */
[----:B------:R-:W-:Y:S02]  /*1010*/  IMAD.MOV.U32 R19, RZ, RZ, 0x3e928a27 ;  /* 0x3e928a27ff137424 */ /* 0x000fe400078e00ff */
        /* <DEDUP_REMOVED lines=44> */
[----:B------:R-:W-:-:S07]  /*12e0*/  MOV R6, RZ ;  /* 0x000000ff00067202 */ /* 0x000fce0000000f00 */
[----:B------:R-:W-:-:S08]  /*12f0*/  DFMA R18, -R18, R12, R22 ;  /* 0x0000000c1212722b */ /* 0x000fd00000000116 */
        /* <DEDUP_REMOVED lines=12> */
.L_x_559:
[----:B------:R-:W-:Y:S01]  /*13c0*/  DMUL R6, R4, R4 ;  /* 0x0000000404067228 */ /* 0x000fe20000000000 */
[----:B------:R-:W-:Y:S01]  /*13d0*/  IMAD.MOV.U32 R12, RZ, RZ, 0x420afc3d ;  /* 0x420afc3dff0c7424 */ /* 0x000fe200078e00ff */
[----:B------:R-:W-:Y:S01]  /*13e0*/  MOV R13, 0x3f14359f ;  /* 0x3f14359f000d7802 */ /* 0x000fe20000000f00 */
        /* <DEDUP_REMOVED lines=32> */
.L_x_560:
[----:B------:R-:W-:Y:S05]  /*15f0*/  BSYNC B0 ;  /* 0x0000000000007941 */ /* 0x000fea0003800000 */
.L_x_558:
[----:B------:R-:W-:Y:S01]  /*1600*/  DADD R22, R14, 1 ;  /* 0x3ff000000e167429 */ /* 0x000fe20000000000 */
[----:B------:R-:W-:Y:S05]  /*1610*/  BSSY B0, `(.L_x_561) ;  /* 0x000000f000007945 */ /* 0x000fea0003800000 */
[----:B------:R-:W0:Y:S04]  /*1620*/  MUFU.RCP64H R7, R23 ;  /* 0x0000001700077308 */ /* 0x000e280000001800 */
[----:B------:R-:W-:-:S05]  /*1630*/  VIADD R6, R23, 0x300402 ;  /* 0x0030040217067836 */ /* 0x000fca0000000000 */
[----:B------:R-:W-:Y:S01]  /*1640*/  FSETP.GEU.AND P0, PT, |R6|, 5.8789094863358348022e-39, PT ;  /* 0x004004020600780b */ /* 0x000fe20003f0e200 */
[----:B0-----:R-:W-:-:S08]  /*1650*/  DFMA R12, -R22, R6, 1 ;  /* 0x3ff00000160c742b */ /* 0x001fd00000000106 */
[----:B------:R-:W-:-:S08]  /*1660*/  DFMA R12, R12, R12, R12 ;  /* 0x0000000c0c0c722b */ /* 0x000fd0000000000c */
[----:B------:R-:W-:Y:S01]  /*1670*/  DFMA R12, R6, R12, R6 ;  /* 0x0000000c060c722b */ /* 0x000fe20000000006 */
[----:B------:R-:W0:Y:S07]  /*1680*/  LDC R7, c[0x0][RZ] ;  /* 0x00000000ff077b82 */ /* 0x000e2e0000000800 */
[----:B------:R-:W-:-:S08]  /*1690*/  DFMA R24, -R22, R12, 1 ;  /* 0x3ff000001618742b */ /* 0x000fd0000000010c */
[----:B------:R-:W-:Y:S01]  /*16a0*/  DFMA R24, R12, R24, R12 ;  /* 0x000000180c18722b */ /* 0x000fe2000000000c */
[----:B------:R-:W-:Y:S10]  /*16b0*/  @P0 BRA `(.L_x_562) ;  /* 0x0000000000100947 */ /* 0x000ff40003800000 */
[----:B------:R-:W-:Y:S02]  /*16c0*/  LOP3.LUT R26, R23, 0x7fffffff, RZ, 0xc0, !PT ;  /* 0x7fffffff171a7812 */ /* 0x000fe400078ec0ff */
[----:B------:R-:W-:Y:S02]  /*16d0*/  MOV R2, 0x1700 ;  /* 0x0000170000027802 */ /* 0x000fe40000000f00 */
[----:B------:R-:W-:-:S07]  /*16e0*/  IADD3 R26, R26, -0x100000, RZ ;  /* 0xfff000001a1a7810 */ /* 0x000fce0007ffe0ff */
[----:B0-----:R-:W-:Y:S05]  /*16f0*/  CALL.REL.NOINC `($__internal_22_$__cuda_sm20_dblrcp_rn_slowpath_v3) ;  /* 0x0000000000687944 */ /* 0x001fea0003c00000 */
.L_x_562:
[----:B------:R-:W-:Y:S05]  /*1700*/  BSYNC B0 ;  /* 0x0000000000007941 */ /* 0x000fea0003800000 */
.L_x_561:
[----:B------:R-:W1:Y:S01]  /*1710*/  LDC.64 R14, c[0x0][0x720] ;  /* 0x0001c800ff0e7b82 */ /* 0x000e620000000a00 */
[----:B------:R-:W-:Y:S01]  /*1720*/  IMAD R3, R3, UR12, RZ ;  /* 0x0000000c03037c24 */ /* 0x000fe2000f8e02ff */
[--C-:B------:R-:W-:Y:S01]  /*1730*/  DADD R18, R10, -R4.reuse ;  /* 0x000000000a127229 */ /* 0x100fe20000000804 */
[----:B------:R-:W-:Y:S01]  /*1740*/  IMAD R27, R0, UR11, RZ ;  /* 0x0000000b001b7c24 */ /* 0x000fe2000f8e02ff */
[----:B------:R-:W-:Y:S02]  /*1750*/  ULDC UR13, c[0x0][0xc] ;  /* 0x00000300000d7ab9 */ /* 0x000fe40000000800 */
[----:B0-----:R-:W-:Y:S02]  /*1760*/  IMAD R0, R7, UR13, R0 ;  /* 0x0000000d07007c24 */ /* 0x001fe4000f8e0200 */
[----:B------:R-:W0:Y:S02]  /*1770*/  LDC.64 R12, c[0x0][0x7f8] ;  /* 0x0001fe00ff0c7b82 */ /* 0x000e240000000a00 */
[----:B------:R-:W-:-:S06]  /*1780*/  DFMA R18, R18, R24, R4 ;  /* 0x000000181212722b */ /* 0x000fcc0000000004 */
[----:B------:R-:W2:Y:S01]  /*1790*/  LDC.64 R22, c[0x0][0x648] ;  /* 0x00019200ff167b82 */ /* 0x000ea20000000a00 */
[----:B-1----:R-:W-:-:S04]  /*17a0*/  IMAD.WIDE R2, R3, 0x8, R14 ;  /* 0x0000000803027825 */ /* 0x002fc800078e020e */
[----:B0-----:R-:W-:Y:S01]  /*17b0*/  IMAD R29, R12, UR12, RZ ;  /* 0x0000000c0c1d7c24 */ /* 0x001fe2000f8e02ff */
[----:B------:R-:W-:-:S03]  /*17c0*/  ISETP.GE.AND P0, PT, R0, R13, PT ;  /* 0x0000000d0000720c */ /* 0x000fc60003f06270 */
[----:B------:R-:W-:-:S04]  /*17d0*/  IMAD.WIDE R16, R29, 0x8, R2 ;  /* 0x000000081d107825 */ /* 0x000fc800078e0202 */
[----:B--2---:R-:W-:-:S04]  /*17e0*/  IMAD.WIDE R22, R27, 0x8, R22 ;  /* 0x000000081b167825 */ /* 0x004fc800078e0216 */
[C---:B------:R-:W-:Y:S01]  /*17f0*/  IMAD.WIDE R14, R29.reuse, 0x8, R16 ;  /* 0x000000081d0e7825 */ /* 0x040fe200078e0210 */
[----:B------:R0:W-:Y:S04]  /*1800*/  STG.E.64 desc[UR4][R22.64], R18 ;  /* 0x0000001216007986 */ /* 0x0001e8000c101b04 */
[----:B------:R0:W-:Y:S01]  /*1810*/  STG.E.64 desc[UR4][R2.64], R20 ;  /* 0x0000001402007986 */ /* 0x0001e2000c101b04 */
[----:B------:R-:W-:-:S03]  /*1820*/  IMAD.WIDE R26, R29, 0x8, R14 ;  /* 0x000000081d1a7825 */ /* 0x000fc600078e020e */
[----:B------:R0:W-:Y:S01]  /*1830*/  STG.E.64 desc[UR4][R16.64], R24 ;  /* 0x0000001810007986 */ /* 0x0001e2000c101b04 */
[----:B------:R-:W-:-:S03]  /*1840*/  IMAD.WIDE R28, R29, 0x8, R26 ;  /* 0x000000081d1c7825 */ /* 0x000fc600078e021a */
[----:B------:R0:W-:Y:S04]  /*1850*/  STG.E.64 desc[UR4][R14.64], R4 ;  /* 0x000000040e007986 */ /* 0x0001e8000c101b04 */
[----:B------:R0:W-:Y:S04]  /*1860*/  STG.E.64 desc[UR4][R26.64], R10 ;  /* 0x0000000a1a007986 */ /* 0x0001e8000c101b04 */
[----:B------:R0:W-:Y:S01]  /*1870*/  STG.E.64 desc[UR4][R28.64], R8 ;  /* 0x000000081c007986 */ /* 0x0001e2000c101b04 */
[----:B------:R-:W-:Y:S05]  /*1880*/  @!P0 BRA `(.L_x_563) ;  /* 0xffffffe8001c8947 */ /* 0x000fea000383ffff */
[----:B------:R-:W-:Y:S05]  /*1890*/  EXIT ;  /* 0x000000000000794d */ /* 0x000fea0003800000 */
        .weak           $__internal_22_$__cuda_sm20_dblrcp_rn_slowpath_v3
        .type           $__internal_22_$__cuda_sm20_dblrcp_rn_slowpath_v3,@function
        .size           $__internal_22_$__cuda_sm20_dblrcp_rn_slowpath_v3,(.L_x_1297 - $__internal_22_$__cuda_sm20_dblrcp_rn_slowpath_v3)
$__internal_22_$__cuda_sm20_dblrcp_rn_slowpath_v3:
        /* <DEDUP_REMOVED lines=13> */
[----:B------:R0:W-:Y:S02]  /*1970*/  STL.64 [R1], R2 ;  /* 0x0000000201007387 */ /* 0x0001e40000100a00 */
[----:B------:R-:W0:Y:S03]  /*1980*/  MUFU.RCP64H R27, R25 ;  /* 0x00000019001b7308 */ /* 0x000e260000001800 */
[----:B0-----:R-:W-:-:S08]  /*1990*/  DFMA R2, -R24, R26, 1 ;  /* 0x3ff000001802742b */ /* 0x001fd0000000011a */
[----:B------:R-:W-:-:S08]  /*19a0*/  DFMA R2, R2, R2, R2 ;  /* 0x000000020202722b */ /* 0x000fd00000000002 */
[----:B------:R-:W-:Y:S02]  /*19b0*/  DFMA R26, R26, R2, R26 ;  /* 0x000000021a1a722b */ /* 0x000fe4000000001a */
[----:B------:R0:W5:Y:S06]  /*19c0*/  LDL.LU.64 R2, [R1] ;  /* 0x0000000001027983 */ /* 0x00016c0000300a00 */
[----:B------:R-:W-:-:S08]  /*19d0*/  DFMA R24, -R24, R26, 1 ;  /* 0x3ff000001818742b */ /* 0x000fd0000000011a */
[----:B------:R-:W-:-:S08]  /*19e0*/  DFMA R26, R26, R24, R26 ;  /* 0x000000181a1a722b */ /* 0x000fd0000000001a */
[----:B------:R-:W-:-:S08]  /*19f0*/  DMUL R26, R26, 2.2250738585072013831e-308 ;  /* 0x001000001a1a7828 */ /* 0x000fd00000000000 */
[----:B------:R-:W-:-:S08]  /*1a00*/  DFMA R22, -R22, R26, 1 ;  /* 0x3ff000001616742b */ /* 0x000fd0000000011a */
[----:B------:R-:W-:-:S08]  /*1a10*/  DFMA R22, R22, R22, R22 ;  /* 0x000000161616722b */ /* 0x000fd00000000016 */
[----:B------:R-:W-:Y:S01]  /*1a20*/  DFMA R24, R26, R22, R26 ;  /* 0x000000161a18722b */ /* 0x000fe2000000001a */
[----:B0-----:R-:W-:Y:S10]  /*1a30*/  BRA `(.L_x_566) ;  /* 0x00000000002c7947 */ /* 0x001ff40003800000 */
.L_x_567:
        /* <DEDUP_REMOVED lines=9> */
.L_x_565:
[----:B------:R-:W-:Y:S01]  /*1ad0*/  LOP3.LUT R25, R23, 0x80000, RZ, 0xfc, !PT ;  /* 0x0008000017197812 */ /* 0x000fe200078efcff */
[----:B------:R-:W-:-:S07]  /*1ae0*/  IMAD.MOV.U32 R24, RZ, RZ, R22 ;  /* 0x000000ffff187224 */ /* 0x000fce00078e0016 */
.L_x_566:
[----:B------:R-:W-:Y:S05]  /*1af0*/  BSYNC B1 ;  /* 0x0000000000017941 */ /* 0x000fea0003800000 */
.L_x_564:
[----:B-----5:R-:W-:Y:S01]  /*1b00*/  MOV R22, R2 ;  /* 0x0000000200167202 */ /* 0x020fe20000000f00 */
[----:B------:R-:W-:-:S04]  /*1b10*/  IMAD.MOV.U32 R23, RZ, RZ, 0x0 ;  /* 0x00000000ff177424 */ /* 0x000fc800078e00ff */
[----:B------:R-:W-:Y:S05]  /*1b20*/  RET.REL.NODEC R22 `(_ZN2at6native38_GLOBAL__N__9a469cfd_6_RNN_cu_eca79a6d6kernel16gru_cell_forwardIddiLi1EEEvNS_4cuda6detail10TensorInfoIT_T1_EES9_S9_S9_S9_S9_S9_S8_S8_) ;  /* 0xffffffe416347950 */ /* 0x000fea0003c3ffff */
.L_x_568:
        /* <DEDUP_REMOVED lines=13> */
.L_x_1297:


//--------------------- .text._ZN2at6native38_GLOBAL__N__9a469cfd_6_RNN_cu_eca79a6d6kernel18lstm_cell_backwardIN3c108BFloat16EflLi2EEEvNS_4cuda6detail10TensorInfoIT_T1_EESB_SB_SB_SB_SB_SB_SA_SA_ --------------------------
	.section	.text._ZN2at6native38_GLOBAL__N__9a469cfd_6_RNN_cu_eca79a6d6kernel18lstm_cell_backwardIN3c108BFloat16EflLi2EEEvNS_4cuda6detail10TensorInfoIT_T1_EESB_SB_SB_SB_SB_SB_SA_SA_,"ax",@progbits
	.align	128
.text._ZN2at6native38_GLOBAL__N__9a469cfd_6_RNN_cu_eca79a6d6kernel18lstm_cell_backwardIN3c108BFloat16EflLi2EEEvNS_4cuda6detail10TensorInfoIT_T1_EESB_SB_SB_SB_SB_SB_SA_SA_:
        .type           _ZN2at6native38_GLOBAL__N__9a469cfd_6_RNN_cu_eca79a6d6kernel18lstm_cell_backwardIN3c108BFloat16EflLi2EEEvNS_4cuda6detail10TensorInfoIT_T1_EESB_SB_SB_SB_SB_SB_SA_SA_,@function
        .size           _ZN2at6native38_GLOBAL__N__9a469cfd_6_RNN_cu_eca79a6d6kernel18lstm_cell_backwardIN3c108BFloat16EflLi2EEEvNS_4cuda6detail10TensorInfoIT_T1_EESB_SB_SB_SB_SB_SB_SA_SA_,(.L_x_1299 - _ZN2at6native38_GLOBAL__N__9a469cfd_6_RNN_cu_eca79a6d6kernel18lstm_cell_backwardIN3c108BFloat16EflLi2EEEvNS_4cuda6detail10TensorInfoIT_T1_EESB_SB_SB_SB_SB_SB_SA_SA_)
        .other          _ZN2at6native38_GLOBAL__N__9a469cfd_6_RNN_cu_eca79a6d6kernel18lstm_cell_backwardIN3c108BFloat16EflLi2EEEvNS_4cuda6detail10TensorInfoIT_T1_EESB_SB_SB_SB_SB_SB_SA_SA_,@"STO_CUDA_ENTRY STV_DEFAULT"
_ZN2at6native38_GLOBAL__N__9a469cfd_6_RNN_cu_eca79a6d6kernel18lstm_cell_backwardIN3c108BFloat16EflLi2EEEvNS_4cuda6detail10TensorInfoIT_T1_EESB_SB_SB_SB_SB_SB_SA_SA_:
        /* <DEDUP_REMOVED lines=47> */
.L_x_614:
        /* <DEDUP_REMOVED lines=11> */
[----:B------:R-:W-:Y:S05]  /*03a0*/  CALL.REL.NOINC `($__internal_23_$__cuda_sm20_div_s64) ;  /* 0x0000003400f87944 */ /* 0x000fea0003c00000 */
        /* <DEDUP_REMOVED lines=14> */
.L_x_571:
        /* <DEDUP_REMOVED lines=23> */
.L_x_572:
[----:B------:R-:W-:Y:S05]  /*0600*/  BSYNC B1 ;  /* 0x0000000000017941 */ /* 0x000fea0003800000 */
.L_x_570:
[-C--:B------:R-:W-:Y:S01]  /*0610*/  IMAD R5, R5, R7.reuse, RZ ;  /* 0x0000000705057224 */ /* 0x080fe200078e02ff */
[----:B------:R-:W-:Y:S01]  /*0620*/  BSSY B1, `(.L_x_573) ;  /* 0x0000035000017945 */ /* 0x000fe20003800000 */
[----:B------:R-:W-:-:S04]  /*0630*/  IMAD.WIDE.U32 R6, R4, R7, RZ ;  /* 0x0000000704067225 */ /* 0x000fc800078e00ff */
[----:B------:R-:W-:Y:S01]  /*0640*/  IMAD R5, R4, R3, R5 ;  /* 0x0000000304057224 */ /* 0x000fe200078e0205 */
[----:B------:R-:W-:Y:S01]  /*0650*/  LEA R8, P0, R6, R8, 0x2 ;  /* 0x0000000806087211 */ /* 0x000fe200078010ff */
[----:B------:R-:W-:-:S03]  /*0660*/  IMAD.U32 R3, RZ, RZ, UR6 ;  /* 0x00000006ff037e24 */ /* 0x000fc6000f8e00ff */
[----:B------:R-:W-:-:S04]  /*0670*/  IADD3 R5, R7, R5, RZ ;  /* 0x0000000507057210 */ /* 0x000fc80007ffe0ff */
[----:B------:R-:W-:-:S04]  /*0680*/  LEA.HI.X R9, R6, R9, R5, 0x2, P0 ;  /* 0x0000000906097211 */ /* 0x000fc800000f1405 */
        /* <DEDUP_REMOVED lines=9> */
[----:B------:R-:W-:Y:S05]  /*0720*/  CALL.REL.NOINC `($__internal_23_$__cuda_sm20_div_s64) ;  /* 0x0000003400187944 */ /* 0x000fea0003c00000 */
        /* <DEDUP_REMOVED lines=13> */
.L_x_574:
        /* <DEDUP_REMOVED lines=23> */
.L_x_575:
[----:B------:R-:W-:Y:S05]  /*0970*/  BSYNC B1 ;  /* 0x0000000000017941 */ /* 0x000fea0003800000 */
.L_x_573:
        /* <DEDUP_REMOVED lines=24> */
[----:B------:R-:W-:Y:S05]  /*0b00*/  CALL.REL.NOINC `($__internal_23_$__cuda_sm20_div_s64) ;  /* 0x0000003000207944 */ /* 0x000fea0003c00000 */
        /* <DEDUP_REMOVED lines=13> */
.L_x_577:
[----:B------:R-:W1:Y:S01]  /*0be0*/  I2F.U32.RP R12, R7 ;  /* 0x00000007000c7306 */ /* 0x000e620000209000 */
[----:B------:R-:W-:-:S07]  /*0bf0*/  ISETP.NE.U32.AND P2, PT, R7, RZ, PT ;  /* 0x000000ff0700720c */ /* 0x000fce0003f45070 */
[----:B-1----:R-:W0:Y:S02]  /*0c00*/  MUFU.RCP R12, R12 ;  /* 0x0000000c000c7308 */ /* 0x002e240000001000 */
[----:B0-----:R-:W-:Y:S02]  /*0c10*/  VIADD R5, R12, 0xffffffe ;  /* 0x0ffffffe0c057836 */ /* 0x001fe40000000000 */
[----:B------:R-:W-:-:S04]  /*0c20*/  IMAD.MOV.U32 R12, RZ, RZ, RZ ;  /* 0x000000ffff0c7224 */ /* 0x000fc800078e00ff */
[----:B------:R-:W0:Y:S02]  /*0c30*/  F2I.FTZ.U32.TRUNC.NTZ R5, R5 ;  /* 0x0000000500057305 */ /* 0x000e24000021f000 */
[----:B0-----:R-:W-:-:S05]  /*0c40*/  IADD3 R4, RZ, -R5, RZ ;  /* 0x80000005ff047210 */ /* 0x001fca0007ffe0ff */
[----:B------:R-:W-:Y:S02]  /*0c50*/  IMAD R13, R4, R7, RZ ;  /* 0x00000007040d7224 */ /* 0x000fe400078e02ff */
[----:B------:R-:W-:-:S04]  /*0c60*/  IMAD.MOV.U32 R4, RZ, RZ, RZ ;  /* 0x000000ffff047224 */ /* 0x000fc800078e00ff */
        /* <DEDUP_REMOVED lines=13> */
.L_x_578:
[----:B------:R-:W-:Y:S05]  /*0d40*/  BSYNC B1 ;  /* 0x0000000000017941 */ /* 0x000fea0003800000 */
.L_x_576:
        /* <DEDUP_REMOVED lines=24> */
[----:B------:R-:W-:Y:S05]  /*0ed0*/  CALL.REL.NOINC `($__internal_23_$__cuda_sm20_div_s64) ;  /* 0x0000002c002c7944 */ /* 0x000fea0003c00000 */
        /* <DEDUP_REMOVED lines=13> */
.L_x_580:
[----:B------:R-:W1:Y:S01]  /*0fb0*/  I2F.U32.RP R10, R7 ;  /* 0x00000007000a7306 */ /* 0x000e620000209000 */
[----:B------:R-:W-:-:S07]  /*0fc0*/  ISETP.NE.U32.AND P2, PT, R7, RZ, PT ;  /* 0x000000ff0700720c */ /* 0x000fce0003f45070 */
[----:B-1----:R-:W0:Y:S02]  /*0fd0*/  MUFU.RCP R10, R10 ;  /* 0x0000000a000a7308 */ /* 0x002e240000001000 */
[----:B0-----:R-:W-:Y:S02]  /*0fe0*/  IADD3 R5, R10, 0xffffffe, RZ ;  /* 0x0ffffffe0a057810 */ /* 0x001fe40007ffe0ff */
[----:B------:R-:W-:-:S04]  /*0ff0*/  MOV R10, RZ ;  /* 0x000000ff000a7202 */ /* 0x000fc80000000f00 */
[----:B------:R-:W0:Y:S02]  /*1000*/  F2I.FTZ.U32.TRUNC.NTZ R5, R5 ;  /* 0x0000000500057305 */ /* 0x000e24000021f000 */
[----:B0-----:R-:W-:-:S04]  /*1010*/  IMAD.MOV R4, RZ, RZ, -R5 ;  /* 0x000000ffff047224 */ /* 0x001fc800078e0a05 */
[----:B------:R-:W-:Y:S01]  /*1020*/  IMAD R11, R4, R7, RZ ;  /* 0x00000007040b7224 */ /* 0x000fe200078e02ff */
[----:B------:R-:W-:-:S10]  /*1030*/  HFMA2.MMA R4, -RZ, RZ, 0, 0 ;  /* 0x00000000ff047435 */ /* 0x000fd400000001ff */
        /* <DEDUP_REMOVED lines=13> */
.L_x_581:
[----:B------:R-:W-:Y:S05]  /*1110*/  BSYNC B1 ;  /* 0x0000000000017941 */ /* 0x000fea0003800000 */
.L_x_579:
        /* <DEDUP_REMOVED lines=21> */
[----:B------:R-:W-:Y:S01]  /*1270*/  MOV R5, UR51 ;  /* 0x0000003300057c02 */ /* 0x000fe20008000f00 */
[----:B0-----:R-:W-:Y:S01]  /*1280*/  IMAD.MOV.U32 R4, RZ, RZ, R13 ;  /* 0x000000ffff047224 */ /* 0x001fe200078e000d */
[----:B------:R-:W-:-:S07]  /*1290*/  MOV R3, 0x12b0 ;  /* 0x000012b000037802 */ /* 0x000fce0000000f00 */
[----:B------:R-:W-:Y:S05]  /*12a0*/  CALL.REL.NOINC `($__internal_23_$__cuda_sm20_div_s64) ;  /* 0x0000002800387944 */ /* 0x000fea0003c00000 */
[----:B------:R-:W-:Y:S02]  /*12b0*/  IADD3 R3, P0, RZ, -R5, RZ ;  /* 0x80000005ff037210 */ /* 0x000fe40007f1e0ff */
[-C--:B------:R-:W-:Y:S02]  /*12c0*/  LOP3.LUT R5, R5, R4.reuse, RZ, 0x3c, !PT ;  /* 0x0000000405057212 */ /* 0x080fe400078e3cff */
[-C--:B------:R-:W-:Y:S02]  /*12d0*/  IADD3.X R6, RZ, ~R4.reuse, RZ, P0, !PT ;  /* 0x80000004ff067210 */ /* 0x080fe400007fe4ff */
[----:B------:R-:W-:-:S03]  /*12e0*/  LOP3.LUT R4, R5, R4, RZ, 0x3c, !PT ;  /* 0x0000000405047212 */ /* 0x000fc600078e3cff */
[----:B------:R-:W-:Y:S01]  /*12f0*/  IMAD R10, R6, UR16, RZ ;  /* 0x00000010060a7c24 */ /* 0x000fe2000f8e02ff */
[----:B------:R-:W-:Y:S01]  /*1300*/  LOP3.LUT R5, R5, R4, RZ, 0x3c, !PT ;  /* 0x0000000405057212 */ /* 0x000fe200078e3cff */
[----:B------:R-:W-:-:S04]  /*1310*/  IMAD.WIDE.U32 R6, R3, UR16, R12 ;  /* 0x0000001003067c25 */ /* 0x000fc8000f8e000c */
[----:B------:R-:W-:Y:S02]  /*1320*/  IMAD R11, R3, UR17, R10 ;  /* 0x00000011030b7c24 */ /* 0x000fe4000f8e020a */
[----:B------:R-:W-:-:S03]  /*1330*/  IMAD.MOV.U32 R3, RZ, RZ, R6 ;  /* 0x000000ffff037224 */ /* 0x000fc600078e0006 */
[----:B------:R-:W-:Y:S01]  /*1340*/  IADD3 R6, R11, R7, RZ ;  /* 0x000000070b067210 */ /* 0x000fe20007ffe0ff */
[----:B------:R-:W-:Y:S06]  /*1350*/  BRA `(.L_x_584) ;  /* 0x0000000000587947 */ /* 0x000fec0003800000 */
.L_x_583:
[----:B------:R-:W1:Y:S01]  /*1360*/  I2F.U32.RP R3, R7 ;  /* 0x0000000700037306 */ /* 0x000e620000209000 */
[----:B------:R-:W-:-:S07]  /*1370*/  ISETP.NE.U32.AND P2, PT, R7, RZ, PT ;  /* 0x000000ff0700720c */ /* 0x000fce0003f45070 */
[----:B-1----:R-:W1:Y:S02]  /*1380*/  MUFU.RCP R3, R3 ;  /* 0x0000000300037308 */ /* 0x002e640000001000 */
[----:B-1----:R-:W-:-:S06]  /*1390*/  VIADD R5, R3, 0xffffffe ;  /* 0x0ffffffe03057836 */ /* 0x002fcc0000000000 */
        /* <DEDUP_REMOVED lines=18> */
.L_x_584:
[----:B------:R-:W-:Y:S05]  /*14c0*/  BSYNC B1 ;  /* 0x0000000000017941 */ /* 0x000fea0003800000 */
.L_x_582:
        /* <DEDUP_REMOVED lines=11> */
[----:B------:R-:W-:Y:S01]  /*1580*/  IMAD.U32 R6, RZ, RZ, UR8 ;  /* 0x00000008ff067e24 */ /* 0x000fe2000f8e00ff */
[----:B------:R-:W-:Y:S04]  /*1590*/  BSSY B1, `(.L_x_585) ;  /* 0x0000031000017945 */ /* 0x000fe80003800000 */
        /* <DEDUP_REMOVED lines=12> */
[----:B------:R-:W-:Y:S02]  /*1660*/  MOV R3, UR24 ;  /* 0x0000001800037c02 */ /* 0x000fe40008000f00 */
[----:B------:R-:W-:Y:S01]  /*1670*/  MOV R11, R9 ;  /* 0x00000009000b7202 */ /* 0x000fe20000000f00 */
[----:B------:R-:W-:Y:S01]  /*1680*/  IMAD.X R10, RZ, RZ, ~R4, P0 ;  /* 0x000000ffff0a7224 */ /* 0x000fe200000e0e04 */
[----:B------:R-:W-:-:S03]  /*1690*/  MOV R6, UR25 ;  /* 0x0000001900067c02 */ /* 0x000fc60008000f00 */
[----:B------:R-:W-:Y:S02]  /*16a0*/  IMAD R7, R10, R3, RZ ;  /* 0x000000030a077224 */ /* 0x000fe400078e02ff */
[----:B------:R-:W-:-:S04]  /*16b0*/  IMAD.MOV.U32 R10, RZ, RZ, R8 ;  /* 0x000000ffff0a7224 */ /* 0x000fc800078e0008 */
[----:B------:R-:W-:-:S04]  /*16c0*/  IMAD.WIDE.U32 R10, R15, R3, R10 ;  /* 0x000000030f0a7225 */ /* 0x000fc800078e000a */
[----:B------:R-:W-:Y:S02]  /*16d0*/  IMAD R15, R15, R6, R7 ;  /* 0x000000060f0f7224 */ /* 0x000fe400078e0207 */
[----:B------:R-:W-:Y:S02]  /*16e0*/  IMAD.MOV.U32 R7, RZ, RZ, R10 ;  /* 0x000000ffff077224 */ /* 0x000fe400078e000a */
[----:B------:R-:W-:Y:S01]  /*16f0*/  IMAD.MOV.U32 R10, RZ, RZ, R5 ;  /* 0x000000ffff0a7224 */ /* 0x000fe200078e0005 */
[----:B------:R-:W-:Y:S02]  /*1700*/  IADD3 R14, R11, R15, RZ ;  /* 0x0000000f0b0e7210 */ /* 0x000fe40007ffe0ff */
[----:B------:R-:W-:Y:S01]  /*1710*/  MOV R11, R4 ;  /* 0x00000004000b7202 */ /* 0x000fe20000000f00 */
[----:B------:R-:W-:Y:S06]  /*1720*/  BRA `(.L_x_587) ;  /* 0x00000000005c7947 */ /* 0x000fec0003800000 */
.L_x_586:
[----:B------:R-:W-:-:S04]  /*1730*/  IMAD.U32 R3, RZ, RZ, UR9 ;  /* 0x00000009ff037e24 */ /* 0x000fc8000f8e00ff */
[----:B------:R-:W1:Y:S01]  /*1740*/  I2F.U32.RP R7, R3 ;  /* 0x0000000300077306 */ /* 0x000e620000209000 */
[----:B------:R-:W-:-:S07]  /*1750*/  ISETP.NE.U32.AND P2, PT, R3, RZ, PT ;  /* 0x000000ff0300720c */ /* 0x000fce0003f45070 */
[----:B-1----:R-:W0:Y:S02]  /*1760*/  MUFU.RCP R7, R7 ;  /* 0x0000000700077308 */ /* 0x002e240000001000 */
        /* <DEDUP_REMOVED lines=19> */
.L_x_587:
[----:B------:R-:W-:Y:S05]  /*18a0*/  BSYNC B1 ;  /* 0x0000000000017941 */ /* 0x000fea0003800000 */
.L_x_585:
[----:B------:R-:W-:Y:S01]  /*18b0*/  IADD3 R8, P0, R8, UR14, RZ ;  /* 0x0000000e08087c10 */ /* 0x000fe2000ff1e0ff */
[----:B------:R-:W-:Y:S01]  /*18c0*/  IMAD R14, R14, UR26, RZ ;  /* 0x0000001a0e0e7c24 */ /* 0x000fe2000f8e02ff */
[----:B------:R-:W-:Y:S01]  /*18d0*/  BSSY B1, `(.L_x_588) ;  /* 0x0000032000017945 */ /* 0x000fe20003800000 */
[----:B------:R-:W-:Y:S01]  /*18e0*/  IMAD.WIDE.U32 R22, R7, UR26, RZ ;  /* 0x0000001a07167c25 */ /* 0x000fe2000f8e00ff */
[----:B------:R-:W-:-:S03]  /*18f0*/  IADD3.X R9, R9, UR15, RZ, P0, !PT ;  /* 0x0000000f09097c10 */ /* 0x000fc600087fe4ff */
[----:B------:R-:W-:Y:S01]  /*1900*/  IMAD R7, R7, UR27, R14 ;  /* 0x0000001b07077c24 */ /* 0x000fe2000f8e020e */
[----:B------:R-:W-:-:S04]  /*1910*/  LOP3.LUT R4, R9, R6, RZ, 0xfc, !PT ;  /* 0x0000000609047212 */ /* 0x000fc800078efcff */
[----:B------:R-:W-:Y:S02]  /*1920*/  ISETP.NE.U32.AND P0, PT, R4, RZ, PT ;  /* 0x000000ff0400720c */ /* 0x000fe40003f05070 */
[----:B------:R-:W-:-:S11]  /*1930*/  IADD3 R24, R23, R7, RZ ;  /* 0x0000000717187210 */ /* 0x000fd60007ffe0ff */
        /* <DEDUP_REMOVED lines=9> */
[----:B------:R-:W-:Y:S02]  /*19d0*/  IMAD.U32 R3, RZ, RZ, UR24 ;  /* 0x00000018ff037e24 */ /* 0x000fe4000f8e00ff */
[----:B------:R-:W-:Y:S01]  /*19e0*/  IMAD.U32 R6, RZ, RZ, UR25 ;  /* 0x00000019ff067e24 */ /* 0x000fe2000f8e00ff */
[----:B------:R-:W-:Y:S01]  /*19f0*/  IADD3.X R14, RZ, ~R4, RZ, P0, !PT ;  /* 0x80000004ff0e7210 */ /* 0x000fe200007fe4ff */
        /* <DEDUP_REMOVED lines=8> */
.L_x_589:
        /* <DEDUP_REMOVED lines=8> */
[----:B------:R-:W-:-:S06]  /*1b00*/  IMAD.HI.U32 R9, R5, R9, R4 ;  /* 0x0000000905097227 */ /* 0x000fcc00078e0004 */
[----:B------:R-:W-:Y:S01]  /*1b10*/  IMAD.HI.U32 R4, R9, R8, RZ ;  /* 0x0000000809047227 */ /* 0x000fe200078e00ff */
[----:B------:R-:W-:-:S03]  /*1b20*/  HFMA2.MMA R9, -RZ, RZ, 0, 0 ;  /* 0x00000000ff097435 */ /* 0x000fc600000001ff */
        /* <DEDUP_REMOVED lines=11> */
[----:B------:R-:W-:-:S07]  /*1be0*/  IMAD.MOV.U32 R8, RZ, RZ, R4 ;  /* 0x000000ffff087224 */ /* 0x000fce00078e0004 */
.L_x_590:
[----:B------:R-:W-:Y:S05]  /*1bf0*/  BSYNC B1 ;  /* 0x0000000000017941 */ /* 0x000fea0003800000 */
.L_x_588:
[----:B------:R-:W-:Y:S01]  /*1c00*/  IMAD R14, R14, UR26, RZ ;  /* 0x0000001a0e0e7c24 */ /* 0x000fe2000f8e02ff */
[----:B------:R-:W-:Y:S01]  /*1c10*/  LOP3.LUT R4, R17, R6, RZ, 0xfc, !PT ;  /* 0x0000000611047212 */ /* 0x000fe200078efcff */
[C---:B------:R-:W-:Y:S01]  /*1c20*/  IMAD.WIDE.U32 R18, R7.reuse, UR26, RZ ;  /* 0x0000001a07127c25 */ /* 0x040fe2000f8e00ff */
[----:B------:R-:W-:Y:S02]  /*1c30*/  BSSY B1, `(.L_x_591) ;  /* 0x0000031000017945 */ /* 0x000fe40003800000 */
[----:B------:R-:W-:Y:S01]  /*1c40*/  ISETP.NE.U32.AND P0, PT, R4, RZ, PT ;  /* 0x000000ff0400720c */ /* 0x000fe20003f05070 */
[----:B------:R-:W-:Y:S01]  /*1c50*/  IMAD R14, R7, UR27, R14 ;  /* 0x0000001b070e7c24 */ /* 0x000fe2000f8e020e */
[----:B------:R0:W-:Y:S03]  /*1c60*/  STL.64 [R1+0x8], R18 ;  /* 0x0000081201007387 */ /* 0x0001e60000100a00 */
[----:B------:R-:W-:-:S05]  /*1c70*/  IMAD.IADD R4, R19, 0x1, R14 ;  /* 0x0000000113047824 */ /* 0x000fca00078e020e */
[----:B------:R0:W-:Y:S03]  /*1c80*/  STL [R1+0x10], R4 ;  /* 0x0000100401007387 */ /* 0x0001e60000100800 */
        /* <DEDUP_REMOVED lines=10> */
[----:B------:R-:W-:Y:S01]  /*1d30*/  MOV R6, UR25 ;  /* 0x0000001900067c02 */ /* 0x000fe20008000f00 */
[----:B------:R-:W-:Y:S02]  /*1d40*/  IMAD.X R14, RZ, RZ, ~R4, P0 ;  /* 0x000000ffff0e7224 */ /* 0x000fe400000e0e04 */
[----:B------:R-:W-:-:S04]  /*1d50*/  IMAD.WIDE.U32 R16, R7, R3, R16 ;  /* 0x0000000307107225 */ /* 0x000fc800078e0010 */
[----:B------:R-:W-:Y:S01]  /*1d60*/  IMAD R14, R14, R3, RZ ;  /* 0x000000030e0e7224 */ /* 0x000fe200078e02ff */
[----:B------:R-:W-:Y:S01]  /*1d70*/  MOV R20, R16 ;  /* 0x0000001000147202 */ /* 0x000fe20000000f00 */
[----:B------:R-:W-:Y:S02]  /*1d80*/  IMAD.MOV.U32 R16, RZ, RZ, R5 ;  /* 0x000000ffff107224 */ /* 0x000fe400078e0005 */
[----:B------:R-:W-:-:S04]  /*1d90*/  IMAD R7, R7, R6, R14 ;  /* 0x0000000607077224 */ /* 0x000fc800078e020e */
[----:B------:R-:W-:Y:S01]  /*1da0*/  IMAD.IADD R7, R7, 0x1, R17 ;  /* 0x0000000107077824 */ /* 0x000fe200078e0211 */
[----:B------:R-:W-:Y:S01]  /*1db0*/  MOV R17, R4 ;  /* 0x0000000400117202 */ /* 0x000fe20000000f00 */
[----:B------:R-:W-:Y:S06]  /*1dc0*/  BRA `(.L_x_593) ;  /* 0x00000000005c7947 */ /* 0x000fec0003800000 */
.L_x_592:
[----:B------:R-:W1:Y:S01]  /*1dd0*/  I2F.U32.RP R7, R3 ;  /* 0x0000000300077306 */ /* 0x000e620000209000 */
[----:B------:R-:W-:Y:S01]  /*1de0*/  ISETP.NE.U32.AND P2, PT, R3, RZ, PT ;  /* 0x000000ff0300720c */ /* 0x000fe20003f45070 */
[----:B------:R-:W-:-:S06]  /*1df0*/  IMAD.MOV.U32 R17, RZ, RZ, RZ ;  /* 0x000000ffff117224 */ /* 0x000fcc00078e00ff */
[----:B-1----:R-:W1:Y:S02]  /*1e00*/  MUFU.RCP R7, R7 ;  /* 0x0000000700077308 */ /* 0x002e640000001000 */
[----:B-1----:R-:W-:Y:S02]  /*1e10*/  VIADD R5, R7, 0xffffffe ;  /* 0x0ffffffe07057836 */ /* 0x002fe40000000000 */
        /* <DEDUP_REMOVED lines=17> */
[----:B------:R-:W-:-:S07]  /*1f30*/  MOV R16, R4 ;  /* 0x0000000400107202 */ /* 0x000fce0000000f00 */
.L_x_593:
[----:B------:R-:W-:Y:S05]  /*1f40*/  BSYNC B1 ;  /* 0x0000000000017941 */ /* 0x000fea0003800000 */
.L_x_591:
[----:B------:R-:W-:Y:S01]  /*1f50*/  IMAD R7, R7, UR26, RZ ;  /* 0x0000001a07077c24 */ /* 0x000fe2000f8e02ff */
[----:B------:R-:W-:Y:S01]  /*1f60*/  LOP3.LUT R6, R13, R6, RZ, 0xfc, !PT ;  /* 0x000000060d067212 */ /* 0x000fe200078efcff */
[----:B------:R-:W-:Y:S02]  /*1f70*/  BSSY B1, `(.L_x_594) ;  /* 0x000002f000017945 */ /* 0x000fe40003800000 */
[----:B------:R-:W-:Y:S01]  /*1f80*/  IMAD R7, R20, UR27, R7 ;  /* 0x0000001b14077c24 */ /* 0x000fe2000f8e0207 */
[----:B------:R-:W-:Y:S01]  /*1f90*/  ISETP.NE.U32.AND P0, PT, R6, RZ, PT ;  /* 0x000000ff0600720c */ /* 0x000fe20003f05070 */
[----:B------:R-:W-:-:S05]  /*1fa0*/  IMAD.WIDE.U32 R20, R20, UR26, RZ ;  /* 0x0000001a14147c25 */ /* 0x000fca000f8e00ff */
[----:B------:R-:W-:-:S05]  /*1fb0*/  IADD3 R4, R21, R7, RZ ;  /* 0x0000000715047210 */ /* 0x000fca0007ffe0ff */
[----:B------:R0:W-:Y:S02]  /*1fc0*/  STL [R1+0x18], R4 ;  /* 0x0000180401007387 */ /* 0x0001e40000100800 */
[----:B------:R-:W-:Y:S05]  /*1fd0*/  @!P0 BRA `(.L_x_595) ;  /* 0x0000000000448947 */ /* 0x000fea0003800000 */
[----:B------:R-:W-:Y:S01]  /*1fe0*/  ULDC.64 UR50, c[0x0][0x3c0] ;  /* 0x0000f00000327ab9 */ /* 0x000fe20000000a00 */
[----:B------:R-:W-:Y:S01]  /*1ff0*/  IMAD.MOV.U32 R7, RZ, RZ, R12 ;  /* 0x000000ffff077224 */ /* 0x000fe200078e000c */
[----:B------:R-:W-:Y:S01]  /*2000*/  MOV R6, UR50 ;  /* 0x0000003200067c02 */ /* 0x000fe20008000f00 */
[----:B------:R-:W-:Y:S01]  /*2010*/  IMAD.U32 R5, RZ, RZ, UR51 ;  /* 0x00000033ff057e24 */ /* 0x000fe2000f8e00ff */
[----:B0-----:R-:W-:Y:S02]  /*2020*/  MOV R4, R13 ;  /* 0x0000000d00047202 */ /* 0x001fe40000000f00 */
[----:B------:R-:W-:-:S07]  /*2030*/  MOV R3, 0x2050 ;  /* 0x0000205000037802 */ /* 0x000fce0000000f00 */
[----:B------:R-:W-:Y:S05]  /*2040*/  CALL.REL.NOINC `($__internal_23_$__cuda_sm20_div_s64) ;  /* 0x0000001800d07944 */ /* 0x000fea0003c00000 */
[----:B------:R-:W-:-:S05]  /*2050*/  IADD3 R3, P0, RZ, -R5, RZ ;  /* 0x80000005ff037210 */ /* 0x000fca0007f1e0ff */
[----:B------:R-:W-:Y:S02]  /*2060*/  IMAD.X R6, RZ, RZ, ~R4, P0 ;  /* 0x000000ffff067224 */ /* 0x000fe400000e0e04 */
[----:B------:R-:W-:-:S04]  /*2070*/  IMAD.WIDE.U32 R12, R3, UR24, R12 ;  /* 0x00000018030c7c25 */ /* 0x000fc8000f8e000c */
[----:B------:R-:W-:-:S04]  /*2080*/  IMAD R6, R6, UR24, RZ ;  /* 0x0000001806067c24 */ /* 0x000fc8000f8e02ff */
[----:B------:R-:W-:Y:S02]  /*2090*/  IMAD R3, R3, UR25, R6 ;  /* 0x0000001903037c24 */ /* 0x000fe4000f8e0206 */
[----:B------:R-:W-:Y:S01]  /*20a0*/  IMAD.MOV.U32 R6, RZ, RZ, R12 ;  /* 0x000000ffff067224 */ /* 0x000fe200078e000c */
[----:B------:R-:W-:Y:S02]  /*20b0*/  MOV R12, R5 ;  /* 0x00000005000c7202 */ /* 0x000fe40000000f00 */
[----:B------:R-:W-:Y:S01]  /*20c0*/  IADD3 R3, R3, R13, RZ ;  /* 0x0000000d03037210 */ /* 0x000fe20007ffe0ff */
[----:B------:R-:W-:Y:S01]  /*20d0*/  IMAD.MOV.U32 R13, RZ, RZ, R4 ;  /* 0x000000ffff0d7224 */ /* 0x000fe200078e0004 */
[----:B------:R-:W-:Y:S06]  /*20e0*/  BRA `(.L_x_596) ;  /* 0x00000000005c7947 */ /* 0x000fec0003800000 */
.L_x_595:
[----:B------:R-:W1:Y:S01]  /*20f0*/  I2F.U32.RP R7, R3 ;  /* 0x0000000300077306 */ /* 0x000e620000209000 */
[----:B------:R-:W-:-:S07]  /*2100*/  ISETP.NE.U32.AND P2, PT, R3, RZ, PT ;  /* 0x000000ff0300720c */ /* 0x000fce0003f45070 */
[----:B-1----:R-:W1:Y:S02]  /*2110*/  MUFU.RCP R7, R7 ;  /* 0x0000000700077308 */ /* 0x002e640000001000 */
[----:B-1----:R-:W-:-:S06]  /*2120*/  IADD3 R5, R7, 0xffffffe, RZ ;  /* 0x0ffffffe07057810 */ /* 0x002fcc0007ffe0ff */
        /* <DEDUP_REMOVED lines=16> */
[----:B------:R-:W-:Y:S01]  /*2230*/  IMAD R6, R3, R6, R12 ;  /* 0x0000000603067224 */ /* 0x000fe200078e020c */
[----:B------:R-:W-:Y:S01]  /*2240*/  MOV R3, RZ ;  /* 0x000000ff00037202 */ /* 0x000fe20000000f00 */
[----:B------:R-:W-:-:S07]  /*2250*/  IMAD.MOV.U32 R12, RZ, RZ, R4 ;  /* 0x000000ffff0c7224 */ /* 0x000fce00078e0004 */
.L_x_596:
[----:B------:R-:W-:Y:S05]  /*2260*/  BSYNC B1 ;  /* 0x0000000000017941 */ /* 0x000fea0003800000 */
.L_x_594:
[----:B------:R-:W-:Y:S01]  /*2270*/  IMAD R3, R3, UR26, RZ ;  /* 0x0000001a03037c24 */ /* 0x000fe2000f8e02ff */
[----:B------:R-:W-:Y:S01]  /*2280*/  LOP3.LUT R4, R0, UR59, RZ, 0xfc, !PT ;  /* 0x0000003b00047c12 */ /* 0x000fe2000f8efcff */
[----:B------:R-:W-:Y:S01]  /*2290*/  IMAD.WIDE.U32 R14, R6, UR26, RZ ;  /* 0x0000001a060e7c25 */ /* 0x000fe2000f8e00ff */
[----:B------:R-:W-:Y:S02]  /*22a0*/  BSSY B1, `(.L_x_597) ;  /* 0x000002f000017945 */ /* 0x000fe40003800000 */
[----:B------:R-:W-:Y:S01]  /*22b0*/  ISETP.NE.U32.AND P0, PT, R4, RZ, PT ;  /* 0x000000ff0400720c */ /* 0x000fe20003f05070 */
[----:B------:R-:W-:Y:S01]  /*22c0*/  IMAD R3, R6, UR27, R3 ;  /* 0x0000001b06037c24 */ /* 0x000fe2000f8e0203 */
[----:B------:R0:W-:Y:S03]  /*22d0*/  STL.64 [R1], R14 ;  /* 0x0000000e01007387 */ /* 0x0001e60000100a00 */
[----:B------:R-:W-:-:S05]  /*22e0*/  IMAD.IADD R3, R15, 0x1, R3 ;  /* 0x000000010f037824 */ /* 0x000fca00078e0203 */
[----:B------:R0:W-:Y:S03]  /*22f0*/  STL [R1+0x14], R3 ;  /* 0x0000140301007387 */ /* 0x0001e60000100800 */
[----:B------:R-:W-:Y:S05]  /*2300*/  @!P0 BRA `(.L_x_598) ;  /* 0x0000000000488947 */ /* 0x000fea0003800000 */
[----:B------:R-:W-:Y:S01]  /*2310*/  ULDC.64 UR50, c[0x0][0x560] ;  /* 0x0001580000327ab9 */ /* 0x000fe20000000a00 */
[----:B------:R-:W-:Y:S01]  /*2320*/  MOV R7, R2 ;  /* 0x0000000200077202 */ /* 0x000fe20000000f00 */
[----:B------:R-:W-:Y:S01]  /*2330*/  IMAD.U32 R6, RZ, RZ, UR50 ;  /* 0x00000032ff067e24 */ /* 0x000fe2000f8e00ff */
[----:B------:R-:W-:Y:S01]  /*2340*/  MOV R5, UR51 ;  /* 0x0000003300057c02 */ /* 0x000fe20008000f00 */
[----:B------:R-:W-:Y:S01]  /*2350*/  IMAD.MOV.U32 R4, RZ, RZ, R0 ;  /* 0x000000ffff047224 */ /* 0x000fe200078e0000 */
[----:B0-----:R-:W-:-:S07]  /*2360*/  MOV R3, 0x2380 ;  /* 0x0000238000037802 */ /* 0x001fce0000000f00 */
[----:B------:R-:W-:Y:S05]  /*2370*/  CALL.REL.NOINC `($__internal_23_$__cuda_sm20_div_s64) ;  /* 0x0000001800047944 */ /* 0x000fea0003c00000 */
[----:B------:R-:W-:Y:S02]  /*2380*/  IADD3 R6, P0, RZ, -R5, RZ ;  /* 0x80000005ff067210 */ /* 0x000fe40007f1e0ff */
[-C--:B------:R-:W-:Y:S02]  /*2390*/  LOP3.LUT R5, R5, R4.reuse, RZ, 0x3c, !PT ;  /* 0x0000000405057212 */ /* 0x080fe400078e3cff */
[-C--:B------:R-:W-:Y:S02]  /*23a0*/  IADD3.X R3, RZ, ~R4.reuse, RZ, P0, !PT ;  /* 0x80000004ff037210 */ /* 0x080fe400007fe4ff */
[----:B------:R-:W-:-:S03]  /*23b0*/  LOP3.LUT R4, R5, R4, RZ, 0x3c, !PT ;  /* 0x0000000405047212 */ /* 0x000fc600078e3cff */
[----:B------:R-:W-:Y:S01]  /*23c0*/  IMAD R3, R3, UR34, RZ ;  /* 0x0000002203037c24 */ /* 0x000fe2000f8e02ff */
[----:B------:R-:W-:-:S03]  /*23d0*/  LOP3.LUT R5, R5, R4, RZ, 0x3c, !PT ;  /* 0x0000000405057212 */ /* 0x000fc600078e3cff */
[C---:B------:R-:W-:Y:S02]  /*23e0*/  IMAD R14, R6.reuse, UR35, R3 ;  /* 0x00000023060e7c24 */ /* 0x040fe4000f8e0203 */
[----:B------:R-:W-:Y:S02]  /*23f0*/  IMAD.MOV.U32 R3, RZ, RZ, R0 ;  /* 0x000000ffff037224 */ /* 0x000fe400078e0000 */
[----:B------:R-:W-:-:S05]  /*2400*/  IMAD.WIDE.U32 R6, R6, UR34, R2 ;  /* 0x0000002206067c25 */ /* 0x000fca000f8e0002 */
[----:B------:R-:W-:Y:S01]  /*2410*/  IADD3 R3, R7, R14, RZ ;  /* 0x0000000e07037210 */ /* 0x000fe20007ffe0ff */
[----:B------:R-:W-:Y:S06]  /*2420*/  BRA `(.L_x_599) ;  /* 0x0000000000587947 */ /* 0x000fec0003800000 */
.L_x_598:
[----:B0-----:R-:W0:Y:S01]  /*2430*/  I2F.U32.RP R3, UR54 ;  /* 0x0000003600037d06 */ /* 0x001e220008209000 */
[----:B------:R-:W-:Y:S01]  /*2440*/  IMAD.MOV.U32 R4, RZ, RZ, RZ ;  /* 0x000000ffff047224 */ /* 0x000fe200078e00ff */
[----:B------:R-:W-:-:S06]  /*2450*/  ISETP.NE.U32.AND P2, PT, RZ, UR54, PT ;  /* 0x00000036ff007c0c */ /* 0x000fcc000bf45070 */
[----:B0-----:R-:W0:Y:S02]  /*2460*/  MUFU.RCP R3, R3 ;  /* 0x0000000300037308 */ /* 0x001e240000001000 */
[----:B0-----:R-:W-:-:S06]  /*2470*/  VIADD R5, R3, 0xffffffe ;  /* 0x0ffffffe03057836 */ /* 0x001fcc0000000000 */
[----:B------:R-:W0:Y:S02]  /*2480*/  F2I.FTZ.U32.TRUNC.NTZ R5, R5 ;  /* 0x0000000500057305 */ /* 0x000e24000021f000 */
[----:B0-----:R-:W-:-:S05]  /*2490*/  IADD3 R7, RZ, -R5, RZ ;  /* 0x80000005ff077210 */ /* 0x001fca0007ffe0ff */
[----:B------:R-:W-:-:S04]  /*24a0*/  IMAD R7, R7, UR54, RZ ;  /* 0x0000003607077c24 */ /* 0x000fc8000f8e02ff */
[----:B------:R-:W-:Y:S01]  /*24b0*/  IMAD.HI.U32 R7, R5, R7, R4 ;  /* 0x0000000705077227 */ /* 0x000fe200078e0004 */
[----:B------:R-:W-:-:S05]  /*24c0*/  HFMA2.MMA R5, -RZ, RZ, 0, 0 ;  /* 0x00000000ff057435 */ /* 0x000fca00000001ff */
        /* <DEDUP_REMOVED lines=10> */
[----:B------:R-:W-:Y:S02]  /*2570*/  IMAD R6, R3, UR54, R2 ;  /* 0x0000003603067c24 */ /* 0x000fe4000f8e0202 */
[----:B------:R-:W-:-:S07]  /*2580*/  IMAD.MOV.U32 R3, RZ, RZ, RZ ;  /* 0x000000ffff037224 */ /* 0x000fce00078e00ff */
.L_x_599:
[----:B------:R-:W-:Y:S05]  /*2590*/  BSYNC B1 ;  /* 0x0000000000017941 */ /* 0x000fea0003800000 */
.L_x_597:
[----:B------:R-:W-:-:S04]  /*25a0*/  IMAD R3, R3, UR36, RZ ;  /* 0x0000002403037c24 */ /* 0x000fc8000f8e02ff */
[C---:B------:R-:W-:Y:S02]  /*25b0*/  IMAD R3, R6.reuse, UR37, R3 ;  /* 0x0000002506037c24 */ /* 0x040fe4000f8e0203 */
[----:B------:R-:W-:-:S04]  /*25c0*/  IMAD.WIDE.U32 R6, R6, UR36, RZ ;  /* 0x0000002406067c25 */ /* 0x000fc8000f8e00ff */
[----:B------:R-:W-:Y:S02]  /*25d0*/  IMAD.IADD R7, R7, 0x1, R3 ;  /* 0x0000000107077824 */ /* 0x000fe400078e0203 */
[----:B------:R-:W-:Y:S02]  /*25e0*/  IMAD R3, R5, UR38, RZ ;  /* 0x0000002605037c24 */ /* 0x000fe4000f8e02ff */
[----:B------:R-:W-:-:S04]  /*25f0*/  IMAD.WIDE.U32 R6, R4, UR38, R6 ;  /* 0x0000002604067c25 */ /* 0x000fc8000f8e0006 */
[----:B------:R-:W-:Y:S01]  /*2600*/  IMAD R3, R4, UR39, R3 ;  /* 0x0000002704037c24 */ /* 0x000fe2000f8e0203 */
[----:B------:R-:W-:-:S04]  /*2610*/  LEA R4, P0, R6, UR40, 0x1 ;  /* 0x0000002806047c11 */ /* 0x000fc8000f8008ff */
[----:B------:R-:W-:-:S04]  /*2620*/  IADD3 R3, R7, R3, RZ ;  /* 0x0000000307037210 */ /* 0x000fc80007ffe0ff */
[----:B------:R-:W-:-:S05]  /*2630*/  LEA.HI.X R5, R6, UR41, R3, 0x1, P0 ;  /* 0x0000002906057c11 */ /* 0x000fca00080f0c03 */
[----:B------:R-:W2:Y:S01]  /*2640*/  LDG.E.U16 R4, desc[UR60][R4.64] ;  /* 0x0000003c04047981 */ /* 0x000ea2000c1e1500 */
[----:B------:R-:W-:Y:S01]  /*2650*/  LOP3.LUT R3, R0, UR58, RZ, 0xfc, !PT ;  /* 0x0000003a00037c12 */ /* 0x000fe2000f8efcff */
[----:B------:R-:W-:Y:S03]  /*2660*/  BSSY B1, `(.L_x_600) ;  /* 0x000002c000017945 */ /* 0x000fe60003800000 */
        /* <DEDUP_REMOVED lines=10> */
[----:B------:R-:W-:Y:S02]  /*2710*/  IADD3 R6, P0, RZ, -R5, RZ ;  /* 0x80000005ff067210 */ /* 0x000fe40007f1e0ff */
[----:B------:R-:W-:-:S03]  /*2720*/  LOP3.LUT R5, R5, R4, RZ, 0x3c, !PT ;  /* 0x0000000405057212 */ /* 0x000fc600078e3cff */
[----:B------:R-:W-:Y:S01]  /*2730*/  IMAD.X R3, RZ, RZ, ~R4, P0 ;  /* 0x000000ffff037224 */ /* 0x000fe200000e0e04 */
[----:B------:R-:W-:-:S03]  /*2740*/  LOP3.LUT R4, R5, R4, RZ, 0x3c, !PT ;  /* 0x0000000405047212 */ /* 0x000fc600078e3cff */
[----:B------:R-:W-:Y:S01]  /*2750*/  IMAD R3, R3, UR42, RZ ;  /* 0x0000002a03037c24 */ /* 0x000fe2000f8e02ff */
[----:B------:R-:W-:-:S03]  /*2760*/  LOP3.LUT R5, R5, R4, RZ, 0x3c, !PT ;  /* 0x0000000405057212 */ /* 0x000fc600078e3cff */
[----:B------:R-:W-:Y:S01]  /*2770*/  IMAD R14, R6, UR43, R3 ;  /* 0x0000002b060e7c24 */ /* 0x000fe2000f8e0203 */
[----:B------:R-:W-:-:S03]  /*2780*/  MOV R3, R0 ;  /* 0x0000000000037202 */ /* 0x000fc60000000f00 */
[----:B------:R-:W-:-:S04]  /*2790*/  IMAD.WIDE.U32 R6, R6, UR42, R2 ;  /* 0x0000002a06067c25 */ /* 0x000fc8000f8e0002 */
[----:B------:R-:W-:Y:S01]  /*27a0*/  IMAD.IADD R3, R7, 0x1, R14 ;  /* 0x0000000107037824 */ /* 0x000fe200078e020e */
[----:B------:R-:W-:Y:S06]  /*27b0*/  BRA `(.L_x_602) ;  /* 0x0000000000587947 */ /* 0x000fec0003800000 */
.L_x_601:
[----:B------:R-:W1:Y:S01]  /*27c0*/  I2F.U32.RP R6, UR10 ;  /* 0x0000000a00067d06 */ /* 0x000e620008209000 */
[----:B0-----:R-:W-:Y:S01]  /*27d0*/  HFMA2.MMA R4, -RZ, RZ, 0, 0 ;  /* 0x00000000ff047435 */ /* 0x001fe200000001ff */
[----:B------:R-:W-:-:S06]  /*27e0*/  ISETP.NE.U32.AND P2, PT, RZ, UR10, PT ;  /* 0x0000000aff007c0c */ /* 0x000fcc000bf45070 */
[----:B-1----:R-:W0:Y:S02]  /*27f0*/  MUFU.RCP R6, R6 ;  /* 0x0000000600067308 */ /* 0x002e240000001000 */
[----:B0-----:R-:W-:-:S06]  /*2800*/  IADD3 R5, R6, 0xffffffe, RZ ;  /* 0x0ffffffe06057810 */ /* 0x001fcc0007ffe0ff */
[----:B------:R-:W0:Y:S02]  /*2810*/  F2I.FTZ.U32.TRUNC.NTZ R5, R5 ;  /* 0x0000000500057305 */ /* 0x000e24000021f000 */
[----:B0-----:R-:W-:-:S04]  /*2820*/  IMAD.MOV R3, RZ, RZ, -R5 ;  /* 0x000000ffff037224 */ /* 0x001fc800078e0a05 */
[----:B------:R-:W-:-:S04]  /*2830*/  IMAD R3, R3, UR10, RZ ;  /* 0x0000000a03037c24 */ /* 0x000fc8000f8e02ff */
[----:B------:R-:W-:-:S04]  /*2840*/  IMAD.HI.U32 R3, R5, R3, R4 ;  /* 0x0000000305037227 */ /* 0x000fc800078e0004 */
[----:B------:R-:W-:Y:S02]  /*2850*/  IMAD.MOV.U32 R5, RZ, RZ, RZ ;  /* 0x000000ffff057224 */ /* 0x000fe400078e00ff */
        /* <DEDUP_REMOVED lines=10> */
[----:B------:R-:W-:Y:S01]  /*2900*/  IMAD R6, R3, UR10, R2 ;  /* 0x0000000a03067c24 */ /* 0x000fe2000f8e0202 */
[----:B------:R-:W-:-:S07]  /*2910*/  MOV R3, RZ ;  /* 0x000000ff00037202 */ /* 0x000fce0000000f00 */
.L_x_602:
[----:B------:R-:W-:Y:S05]  /*2920*/  BSYNC B1 ;  /* 0x0000000000017941 */ /* 0x000fea0003800000 */
.L_x_600:
[----:B------:R-:W-:-:S04]  /*2930*/  IMAD R3, R3, UR44, RZ ;  /* 0x0000002c03037c24 */ /* 0x000fc8000f8e02ff */
[C---:B------:R-:W-:Y:S02]  /*2940*/  IMAD R3, R6.reuse, UR45, R3 ;  /* 0x0000002d06037c24 */ /* 0x040fe4000f8e0203 */
[----:B------:R-:W-:-:S05]  /*2950*/  IMAD.WIDE.U32 R6, R6, UR44, RZ ;  /* 0x0000002c06067c25 */ /* 0x000fca000f8e00ff */
[----:B------:R-:W-:Y:S01]  /*2960*/  IADD3 R7, R7, R3, RZ ;  /* 0x0000000307077210 */ /* 0x000fe20007ffe0ff */
[----:B------:R-:W-:Y:S02]  /*2970*/  IMAD R3, R5, UR46, RZ ;  /* 0x0000002e05037c24 */ /* 0x000fe4000f8e02ff */
[----:B------:R-:W-:-:S04]  /*2980*/  IMAD.WIDE.U32 R6, R4, UR46, R6 ;  /* 0x0000002e04067c25 */ /* 0x000fc8000f8e0006 */
[----:B------:R-:W-:Y:S01]  /*2990*/  IMAD R3, R4, UR47, R3 ;  /* 0x0000002f04037c24 */ /* 0x000fe2000f8e0203 */
[----:B------:R-:W-:-:S03]  /*29a0*/  LEA R4, P0, R6, UR48, 0x1 ;  /* 0x0000003006047c11 */ /* 0x000fc6000f8008ff */
[----:B------:R-:W-:-:S05]  /*29b0*/  IMAD.IADD R3, R7, 0x1, R3 ;  /* 0x0000000107037824 */ /* 0x000fca00078e0203 */
        /* <DEDUP_REMOVED lines=14> */
[----:B------:R-:W-:Y:S01]  /*2aa0*/  IADD3 R6, P0, RZ, -R5, RZ ;  /* 0x80000005ff067210 */ /* 0x000fe20007f1e0ff */
[----:B------:R-:W-:Y:S01]  /*2ab0*/  ULDC.64 UR50, c[0x0][0xbe0] ;  /* 0x0002f80000327ab9 */ /* 0x000fe20000000a00 */
        /* <DEDUP_REMOVED lines=10> */
.L_x_604:
[----:B------:R-:W1:Y:S01]  /*2b60*/  I2F.U32.RP R6, UR11 ;  /* 0x0000000b00067d06 */ /* 0x000e620008209000 */
[----:B0-----:R-:W-:Y:S01]  /*2b70*/  IMAD.MOV.U32 R4, RZ, RZ, RZ ;  /* 0x000000ffff047224 */ /* 0x001fe200078e00ff */
[----:B------:R-:W-:-:S06]  /*2b80*/  ISETP.NE.U32.AND P2, PT, RZ, UR11, PT ;  /* 0x0000000bff007c0c */ /* 0x000fcc000bf45070 */
[----:B-1----:R-:W0:Y:S02]  /*2b90*/  MUFU.RCP R6, R6 ;  /* 0x0000000600067308 */ /* 0x002e240000001000 */
        /* <DEDUP_REMOVED lines=12> */
[----:B------:R-:W-:Y:S01]  /*2c60*/  ISETP.GE.U32.AND P1, PT, R3, UR11, PT ;  /* 0x0000000b03007c0c */ /* 0x000fe2000bf26070 */
[----:B------:R-:W-:-:S12]  /*2c70*/  IMAD.MOV.U32 R3, RZ, RZ, RZ ;  /* 0x000000ffff037224 */ /* 0x000fd800078e00ff */
[----:B------:R-:W-:Y:S01]  /*2c80*/  @P1 VIADD R4, R4, 0x1 ;  /* 0x0000000104041836 */ /* 0x000fe20000000000 */
[----:B------:R-:W-:-:S04]  /*2c90*/  @!P2 LOP3.LUT R4, RZ, UR11, RZ, 0x33, !PT ;  /* 0x0000000bff04ac12 */ /* 0x000fc8000f8e33ff */
[----:B------:R-:W-:-:S05]  /*2ca0*/  IADD3 R6, -R4, RZ, RZ ;  /* 0x000000ff04067210 */ /* 0x000fca0007ffe1ff */
[----:B------:R-:W-:-:S07]  /*2cb0*/  IMAD R6, R6, UR11, R2 ;  /* 0x0000000b06067c24 */ /* 0x000fce000f8e0202 */
.L_x_605:
[----:B------:R-:W-:Y:S05]  /*2cc0*/  BSYNC B1 ;  /* 0x0000000000017941 */ /* 0x000fea0003800000 */
.L_x_603:
[----:B------:R-:W2:Y:S01]  /*2cd0*/  LDL.LU R14, [R1+0x10] ;  /* 0x00001000010e7983 */ /* 0x000ea20000300800 */
[----:B------:R-:W-:Y:S01]  /*2ce0*/  IMAD.MOV.U32 R25, RZ, RZ, R24 ;  /* 0x000000ffff197224 */ /* 0x000fe200078e0018 */
[----:B------:R-:W-:Y:S01]  /*2cf0*/  ULDC.64 UR50, c[0x0][0x480] ;  /* 0x0001200000327ab9 */ /* 0x000fe20000000a00 */
[----:B------:R-:W-:Y:S01]  /*2d00*/  ULDC.64 UR52, c[0x0][0xca8] ;  /* 0x00032a0000347ab9 */ /* 0x000fe20000000a00 */
[----:B------:R-:W3:Y:S04]  /*2d10*/  LDL.LU.64 R28, [R1+0x8] ;  /* 0x00000800011c7983 */ /* 0x000ee80000300a00 */
[----:B------:R-:W4:Y:S04]  /*2d20*/  LDL.LU R15, [R1+0x18] ;  /* 0x00001800010f7983 */ /* 0x000f280000300800 */
[----:B------:R-:W5:Y:S04]  /*2d30*/  LDL.LU R26, [R1+0x14] ;  /* 0x00001400011a7983 */ /* 0x000f680000300800 */
[----:B------:R-:W5:Y:S01]  /*2d40*/  LDL.LU.64 R18, [R1] ;  /* 0x0000000001127983 */ /* 0x000f620000300a00 */
[----:B------:R-:W-:Y:S01]  /*2d50*/  MOV R24, R22 ;  /* 0x0000001600187202 */ /* 0x000fe20000000f00 */
[----:B------:R-:W-:Y:S01]  /*2d60*/  IMAD R3, R3, UR52, RZ ;  /* 0x0000003403037c24 */ /* 0x000fe2000f8e02ff */
[----:B------:R-:W-:Y:S01]  /*2d70*/  ISETP.NE.U32.AND P0, PT, RZ, UR28, PT ;  /* 0x0000001cff007c0c */ /* 0x000fe2000bf05070 */
[----:B------:R-:W-:-:S02]  /*2d80*/  IMAD R7, R11, UR50, RZ ;  /* 0x000000320b077c24 */ /* 0x000fc4000f8e02ff */
[----:B------:R-:W-:Y:S01]  /*2d90*/  IMAD.WIDE.U32 R24, R10, UR50, R24 ;  /* 0x000000320a187c25 */ /* 0x000fe2000f8e0018 */
[----:B------:R-:W-:-:S03]  /*2da0*/  ISETP.NE.AND.EX P0, PT, RZ, UR29, PT, P0 ;  /* 0x0000001dff007c0c */ /* 0x000fc6000bf05300 */
[----:B------:R-:W-:Y:S02]  /*2db0*/  IMAD R7, R10, UR51, R7 ;  /* 0x000000330a077c24 */ /* 0x000fe4000f8e0207 */
[----:B------:R-:W-:Y:S01]  /*2dc0*/  IMAD.WIDE.U32 R10, R6, UR52, RZ ;  /* 0x00000034060a7c25 */ /* 0x000fe2000f8e00ff */
[----:B--2---:R-:W-:-:S03]  /*2dd0*/  MOV R23, R14 ;  /* 0x0000000e00177202 */ /* 0x004fc60000000f00 */
[----:B------:R-:W-:Y:S02]  /*2de0*/  IMAD R14, R9, UR50, RZ ;  /* 0x00000032090e7c24 */ /* 0x000fe4000f8e02ff */
[----:B---3--:R-:W-:Y:S02]  /*2df0*/  IMAD.MOV.U32 R22, RZ, RZ, R28 ;  /* 0x000000ffff167224 */ /* 0x008fe400078e001c */
[C---:B------:R-:W-:Y:S02]  /*2e00*/  IMAD R14, R8.reuse, UR51, R14 ;  /* 0x00000033080e7c24 */ /* 0x040fe4000f8e020e */
[----:B----4-:R-:W-:Y:S02]  /*2e10*/  IMAD.MOV.U32 R21, RZ, RZ, R15 ;  /* 0x000000ffff157224 */ /* 0x010fe400078e000f */
[----:B------:R-:W-:Y:S02]  /*2e20*/  IMAD R15, R17, UR50, RZ ;  /* 0x00000032110f7c24 */ /* 0x000fe4000f8e02ff */
[----:B------:R-:W-:-:S04]  /*2e30*/  IMAD.WIDE.U32 R22, R8, UR50, R22 ;  /* 0x0000003208167c25 */ /* 0x000fc8000f8e0016 */
[C---:B------:R-:W-:Y:S01]  /*2e40*/  IMAD.WIDE.U32 R20, R16.reuse, UR50, R20 ;  /* 0x0000003210147c25 */ /* 0x040fe2000f8e0014 */
[----:B-----5:R-:W-:Y:S02]  /*2e50*/  MOV R8, R18 ;  /* 0x0000001200087202 */ /* 0x020fe40000000f00 */
[----:B------:R-:W-:Y:S01]  /*2e60*/  IADD3 R17, R23, R14, RZ ;  /* 0x0000000e17117210 */ /* 0x000fe20007ffe0ff */
[----:B------:R-:W-:Y:S02]  /*2e70*/  IMAD R15, R16, UR51, R15 ;  /* 0x00000033100f7c24 */ /* 0x000fe4000f8e020f */
[----:B------:R-:W-:Y:S02]  /*2e80*/  IMAD R16, R6, UR53, R3 ;  /* 0x0000003506107c24 */ /* 0x000fe4000f8e0203 */
[----:B------:R-:W-:Y:S02]  /*2e90*/  IMAD.MOV.U32 R9, RZ, RZ, R26 ;  /* 0x000000ffff097224 */ /* 0x000fe400078e001a */
[----:B------:R-:W-:Y:S01]  /*2ea0*/  IMAD R3, R13, UR50, RZ ;  /* 0x000000320d037c24 */ /* 0x000fe2000f8e02ff */
[----:B------:R-:W-:Y:S01]  /*2eb0*/  IADD3 R11, R11, R16, RZ ;  /* 0x000000100b0b7210 */ /* 0x000fe20007ffe0ff */
[----:B------:R-:W-:-:S04]  /*2ec0*/  IMAD.WIDE.U32 R8, R12, UR50, R8 ;  /* 0x000000320c087c25 */ /* 0x000fc8000f8e0008 */
[----:B------:R-:W-:Y:S01]  /*2ed0*/  IMAD R3, R12, UR51, R3 ;  /* 0x000000330c037c24 */ /* 0x000fe2000f8e0203 */
[----:B------:R-:W-:Y:S01]  /*2ee0*/  ULDC.64 UR50, c[0x0][0xca0] ;  /* 0x0003280000327ab9 */ /* 0x000fe20000000a00 */
[----:B------:R-:W-:Y:S01]  /*2ef0*/  IMAD.IADD R6, R21, 0x1, R15 ;  /* 0x0000000115067824 */ /* 0x000fe200078e020f */
[----:B------:R-:W-:Y:S01]  /*2f00*/  CS2R R12, SRZ ;  /* 0x00000000000c7805 */ /* 0x000fe2000001ff00 */
[----:B------:R-:W-:Y:S02]  /*2f10*/  IMAD R5, R5, UR50, RZ ;  /* 0x0000003205057c24 */ /* 0x000fe4000f8e02ff */
[C---:B------:R-:W-:Y:S01]  /*2f20*/  IMAD.WIDE.U32 R10, R4.reuse, UR50, R10 ;  /* 0x00000032040a7c25 */ /* 0x040fe2000f8e000a */
[----:B------:R0:W-:Y:S03]  /*2f30*/  STL [R1], R6 ;  /* 0x0000000601007387 */ /* 0x0001e60000100800 */
[----:B------:R-:W-:Y:S01]  /*2f40*/  IMAD R5, R4, UR51, R5 ;  /* 0x0000003304057c24 */ /* 0x000fe2000f8e0205 */
[----:B------:R-:W-:Y:S01]  /*2f50*/  IADD3 R4, R9, R3, RZ ;  /* 0x0000000309047210 */ /* 0x000fe20007ffe0ff */
[----:B------:R-:W-:-:S02]  /*2f60*/  IMAD.IADD R16, R25, 0x1, R7 ;  /* 0x0000000119107824 */ /* 0x000fc400078e0207 */
[----:B------:R-:W-:-:S05]  /*2f70*/  IMAD.IADD R3, R11, 0x1, R5 ;  /* 0x000000010b037824 */ /* 0x000fca00078e0205 */
[----:B------:R0:W-:Y:S04]  /*2f80*/  STL [R1+0x4], R3 ;  /* 0x0000040301007387 */ /* 0x0001e80000100800 */
[----:B------:R0:W-:Y:S01]  /*2f90*/  STL [R1+0x8], R4 ;  /* 0x0000080401007387 */ /* 0x0001e20000100800 */
[----:B------:R-:W-:Y:S05]  /*2fa0*/  @!P0 BRA `(.L_x_606) ;  /* 0x0000000000f08947 */ /* 0x000fea0003800000 */
[----:B0-----:R-:W-:Y:S01]  /*2fb0*/  LOP3.LUT R3, R0, UR56, RZ, 0xfc, !PT ;  /* 0x0000003800037c12 */ /* 0x001fe2000f8efcff */
        /* <DEDUP_REMOVED lines=22> */
.L_x_608:
[----:B------:R-:W0:Y:S01]  /*3120*/  I2F.U32.RP R3, UR12 ;  /* 0x0000000c00037d06 */ /* 0x000e220008209000 */
        /* <DEDUP_REMOVED lines=21> */
.L_x_609:
[----:B------:R-:W-:Y:S05]  /*3280*/  BSYNC B1 ;  /* 0x0000000000017941 */ /* 0x000fea0003800000 */
.L_x_607:
[----:B------:R-:W-:Y:S02]  /*3290*/  ULDC.64 UR50, c[0x0][0x968] ;  /* 0x00025a0000327ab9 */ /* 0x000fe40000000a00 */
[----:B------:R-:W-:-:S04]  /*32a0*/  IMAD R3, R3, UR50, RZ ;  /* 0x0000003203037c24 */ /* 0x000fc8000f8e02ff */
[C---:B------:R-:W-:Y:S02]  /*32b0*/  IMAD R3, R6.reuse, UR51, R3 ;  /* 0x0000003306037c24 */ /* 0x040fe4000f8e0203 */
[----:B------:R-:W-:Y:S01]  /*32c0*/  IMAD.WIDE.U32 R6, R6, UR50, RZ ;  /* 0x0000003206067c25 */ /* 0x000fe2000f8e00ff */
[----:B------:R-:W-:-:S03]  /*32d0*/  ULDC.64 UR50, c[0x0][0x960] ;  /* 0x0002580000327ab9 */ /* 0x000fc60000000a00 */
[----:B------:R-:W-:Y:S02]  /*32e0*/  IMAD.IADD R7, R7, 0x1, R3 ;  /* 0x0000000107077824 */ /* 0x000fe400078e0203 */
[----:B------:R-:W-:Y:S02]  /*32f0*/  IMAD R3, R5, UR50, RZ ;  /* 0x0000003205037c24 */ /* 0x000fe4000f8e02ff */
[----:B------:R-:W-:-:S04]  /*3300*/  IMAD.WIDE.U32 R6, R4, UR50, R6 ;  /* 0x0000003204067c25 */ /* 0x000fc8000f8e0006 */
[----:B------:R-:W-:Y:S01]  /*3310*/  IMAD R3, R4, UR51, R3 ;  /* 0x0000003304037c24 */ /* 0x000fe2000f8e0203 */
[----:B------:R-:W-:-:S04]  /*3320*/  LEA R4, P0, R6, UR28, 0x1 ;  /* 0x0000001c06047c11 */ /* 0x000fc8000f8008ff */
[----:B------:R-:W-:-:S04]  /*3330*/  IADD3 R3, R7, R3, RZ ;  /* 0x0000000307037210 */ /* 0x000fc80007ffe0ff */
[----:B------:R-:W-:-:S05]  /*3340*/  LEA.HI.X R5, R6, UR29, R3, 0x1, P0 ;  /* 0x0000001d06057c11 */ /* 0x000fca00080f0c03 */
[----:B------:R-:W2:Y:S02]  /*3350*/  LDG.E.U16 R4, desc[UR60][R4.64] ;  /* 0x0000003c04047981 */ /* 0x000ea4000c1e1500 */
[----:B--2---:R-:W-:-:S07]  /*3360*/  IMAD.U32 R12, R4, 0x10000, RZ ;  /* 0x00010000040c7824 */ /* 0x004fce00078e00ff */
.L_x_606:
[----:B------:R-:W-:-:S04]  /*3370*/  ISETP.NE.U32.AND P0, PT, RZ, UR30, PT ;  /* 0x0000001eff007c0c */ /* 0x000fc8000bf05070 */
[----:B------:R-:W-:-:S13]  /*3380*/  ISETP.NE.AND.EX P0, PT, RZ, UR31, PT, P0 ;  /* 0x0000001fff007c0c */ /* 0x000fda000bf05300 */
        /* <DEDUP_REMOVED lines=14> */
[----:B------:R-:W-:Y:S01]  /*3470*/  IMAD.MOV.U32 R3, RZ, RZ, R0 ;  /* 0x000000ffff037224 */ /* 0x000fe200078e0000 */
[-C--:B------:R-:W-:Y:S02]  /*3480*/  LOP3.LUT R5, R5, R4.reuse, RZ, 0x3c, !PT ;  /* 0x0000000405057212 */ /* 0x080fe400078e3cff */
[-C--:B------:R-:W-:Y:S02]  /*3490*/  IADD3.X R13, RZ, ~R4.reuse, RZ, P0, !PT ;  /* 0x80000004ff0d7210 */ /* 0x080fe400007fe4ff */
[----:B------:R-:W-:-:S03]  /*34a0*/  LOP3.LUT R4, R5, R4, RZ, 0x3c, !PT ;  /* 0x0000000405047212 */ /* 0x000fc600078e3cff */
[----:B------:R-:W-:Y:S01]  /*34b0*/  IMAD R13, R13, UR50, RZ ;  /* 0x000000320d0d7c24 */ /* 0x000fe2000f8e02ff */
[----:B------:R-:W-:-:S03]  /*34c0*/  LOP3.LUT R5, R5, R4, RZ, 0x3c, !PT ;  /* 0x0000000405057212 */ /* 0x000fc600078e3cff */
[C---:B------:R-:W-:Y:S02]  /*34d0*/  IMAD R13, R6.reuse, UR51, R13 ;  /* 0x00000033060d7c24 */ /* 0x040fe4000f8e020d */
[----:B------:R-:W-:-:S05]  /*34e0*/  IMAD.WIDE.U32 R6, R6, UR50, R2 ;  /* 0x0000003206067c25 */ /* 0x000fca000f8e0002 */
[----:B------:R-:W-:Y:S01]  /*34f0*/  IADD3 R3, R7, R13, RZ ;  /* 0x0000000d07037210 */ /* 0x000fe20007ffe0ff */
[----:B------:R-:W-:Y:S06]  /*3500*/  BRA `(.L_x_613) ;  /* 0x0000000000587947 */ /* 0x000fec0003800000 */
.L_x_612:
        /* <DEDUP_REMOVED lines=22> */
.L_x_613:
[----:B------:R-:W-:Y:S05]  /*3670*/  BSYNC B1 ;  /* 0x0000000000017941 */ /* 0x000fea0003800000 */
.L_x_611:
        /* <DEDUP_REMOVED lines=14> */
.L_x_610:
[----:B0-----:R-:W2:Y:S01]  /*3760*/  LDL.LU R4, [R1+0x1c] ;  /* 0x00001c0001047983 */ /* 0x001ea20000300800 */
[----:B------:R-:W-:Y:S01]  /*3770*/  ULDC.64 UR50, c[0x0][0x3b0] ;  /* 0x0000ec0000327ab9 */ /* 0x000fe20000000a00 */
[----:B------:R-:W-:Y:S02]  /*3780*/  ULDC.64 UR52, c[0x0][0xbd0] ;  /* 0x0002f40000347ab9 */ /* 0x000fe40000000a00 */
[----:B------:R-:W3:Y:S04]  /*3790*/  LDL.LU R3, [R1+0x24] ;  /* 0x0000240001037983 */ /* 0x000ee80000300800 */
[----:B------:R-:W4:Y:S04]  /*37a0*/  LDL.LU R18, [R1+0x2c] ;  /* 0x00002c0001127983 */ /* 0x000f280000300800 */
[----:B------:R-:W5:Y:S04]  /*37b0*/  LDL.LU R15, [R1+0x28] ;  /* 0x00002800010f7983 */ /* 0x000f680000300800 */
[----:B------:R-:W4:Y:S04]  /*37c0*/  LDL.LU R14, [R1+0x20] ;  /* 0x00002000010e7983 */ /* 0x000f280000300800 */
[----:B------:R-:W5:Y:S04]  /*37d0*/  LDL.LU R6, [R1+0x30] ;  /* 0x0000300001067983 */ /* 0x000f680000300800 */
[----:B------:R-:W5:Y:S04]  /*37e0*/  LDL.LU R28, [R1] ;  /* 0x00000000011c7983 */ /* 0x000f680000300800 */
[----:B------:R-:W5:Y:S04]  /*37f0*/  LDL.LU R27, [R1+0x4] ;  /* 0x00000400011b7983 */ /* 0x000f680000300800 */
[----:B------:R-:W5:Y:S01]  /*3800*/  LDL.LU R26, [R1+0x8] ;  /* 0x00000800011a7983 */ /* 0x000f620000300800 */
[----:B--2---:R-:W-:Y:S01]  /*3810*/  SHF.L.U32 R7, R4, 0x10, RZ ;  /* 0x0000001004077819 */ /* 0x004fe200000006ff */
[----:B---3--:R-:W-:-:S05]  /*3820*/  IMAD.U32 R3, R3, 0x10000, RZ ;  /* 0x0001000003037824 */ /* 0x008fca00078e00ff */
[----:B------:R-:W0:Y:S01]  /*3830*/  MUFU.TANH R7, R7 ;  /* 0x0000000700077308 */ /* 0x000e220000002400 */
[-C--:B------:R-:W-:Y:S01]  /*3840*/  FMUL.FTZ R4, R3, R12.reuse ;  /* 0x0000000c03047220 */ /* 0x080fe20000410000 */
[C---:B0-----:R-:W-:Y:S01]  /*3850*/  FFMA.FTZ R5, -R7.reuse, R7, 1 ;  /* 0x3f80000007057423 */ /* 0x041fe20000010107 */
[----:B------:R-:W-:Y:S01]  /*3860*/  FMUL.FTZ R11, R7, R12 ;  /* 0x0000000c070b7220 */ /* 0x000fe20000410000 */
[----:B----4-:R-:W-:Y:S02]  /*3870*/  SHF.L.U32 R12, R14, 0x10, RZ ;  /* 0x000000100e0c7819 */ /* 0x010fe400000006ff */
[----:B------:R-:W-:Y:S01]  /*3880*/  FFMA.FTZ R13, R4, R5, R13 ;  /* 0x00000005040d7223 */ /* 0x000fe2000001000d */
[----:B------:R-:W-:Y:S01]  /*3890*/  SHF.L.U32 R4, R18, 0x10, RZ ;  /* 0x0000001012047819 */ /* 0x000fe200000006ff */
[----:B-----5:R-:W-:-:S04]  /*38a0*/  IMAD.U32 R5, R15, 0x10000, RZ ;  /* 0x000100000f057824 */ /* 0x020fc800078e00ff */
[----:B------:R-:W-:Y:S01]  /*38b0*/  FADD.FTZ R14, -R4, 1 ;  /* 0x3f800000040e7421 */ /* 0x000fe20000010100 */
[----:B------:R-:W-:Y:S01]  /*38c0*/  FMUL.FTZ R7, R13, R5 ;  /* 0x000000050d077220 */ /* 0x000fe20000410000 */
[----:B------:R-:W-:-:S03]  /*38d0*/  IMAD.U32 R6, R6, 0x10000, RZ ;  /* 0x0001000006067824 */ /* 0x000fc600078e00ff */
[----:B------:R-:W-:Y:S01]  /*38e0*/  FMUL.FTZ R7, R7, R14 ;  /* 0x0000000e07077220 */ /* 0x000fe20000410000 */
[----:B------:R-:W-:Y:S01]  /*38f0*/  LEA R14, P0, R24, UR50, 0x1 ;  /* 0x00000032180e7c11 */ /* 0x000fe2000f8008ff */
[----:B------:R-:W-:Y:S01]  /*3900*/  FMUL.FTZ R9, R13, R12 ;  /* 0x0000000c0d097220 */ /* 0x000fe20000410000 */
[----:B------:R-:W-:Y:S02]  /*3910*/  FADD.FTZ R12, -R6, 1 ;  /* 0x3f800000060c7421 */ /* 0x000fe40000010100 */
[----:B------:R-:W-:Y:S02]  /*3920*/  LEA.HI.X R15, R24, UR51, R16, 0x1, P0 ;  /* 0x00000033180f7c11 */ /* 0x000fe400080f0c10 */
[C---:B------:R-:W-:Y:S01]  /*3930*/  LEA R16, P0, R22.reuse, UR50, 0x1 ;  /* 0x0000003216107c11 */ /* 0x040fe2000f8008ff */
[----:B------:R-:W-:Y:S01]  /*3940*/  FMUL.FTZ R9, R9, R12 ;  /* 0x0000000c09097220 */ /* 0x000fe20000410000 */
[----:B------:R-:W-:Y:S02]  /*3950*/  FADD.FTZ R12, -R3, 1 ;  /* 0x3f800000030c7421 */ /* 0x000fe40000010100 */
[----:B------:R-:W-:-:S02]  /*3960*/  LEA.HI.X R17, R22, UR51, R17, 0x1, P0 ;  /* 0x0000003316117c11 */ /* 0x000fc400080f0c11 */
[----:B------:R-:W-:Y:S01]  /*3970*/  LEA R18, P0, R20, UR50, 0x1 ;  /* 0x0000003214127c11 */ /* 0x000fe2000f8008ff */
[----:B------:R-:W-:-:S03]  /*3980*/  FMUL.FTZ R11, R11, R12 ;  /* 0x0000000c0b0b7220 */ /* 0x000fc60000410000 */
[----:B------:R-:W-:Y:S02]  /*3990*/  LEA.HI.X R19, R20, UR51, R28, 0x1, P0 ;  /* 0x0000003314137c11 */ /* 0x000fe400080f0c1c */
[----:B------:R-:W-:Y:S01]  /*39a0*/  LEA R20, P1, R10, UR52, 0x1 ;  /* 0x000000340a147c11 */ /* 0x000fe2000f8208ff */
[----:B------:R-:W-:Y:S01]  /*39b0*/  ULDC UR52, c[0x0][0x0] ;  /* 0x0000000000347ab9 */ /* 0x000fe20000000800 */
[----:B------:R-:W0:Y:S01]  /*39c0*/  LDC R12, c[0x0][0xc] ;  /* 0x00000300ff0c7b82 */ /* 0x000e220000000800 */
[----:B------:R-:W-:Y:S01]  /*39d0*/  FFMA.FTZ R5, -R5, R5, 1 ;  /* 0x3f80000005057423 */ /* 0x000fe20000010105 */
[----:B------:R-:W-:Y:S01]  /*39e0*/  FMUL.FTZ R24, R13, R4 ;  /* 0x000000040d187220 */ /* 0x000fe20000410000 */
[----:B------:R-:W-:Y:S01]  /*39f0*/  FMUL.FTZ R7, R4, R7 ;  /* 0x0000000704077220 */ /* 0x000fe20000410000 */
[----:B------:R-:W-:Y:S01]  /*3a00*/  FMUL.FTZ R22, R6, R9 ;  /* 0x0000000906167220 */ /* 0x000fe20000410000 */
[----:B------:R-:W-:Y:S01]  /*3a10*/  FMUL.FTZ R11, R3, R11 ;  /* 0x0000000b030b7220 */ /* 0x000fe20000410000 */
[----:B------:R-:W-:Y:S01]  /*3a20*/  FMUL.FTZ R24, R24, R5 ;  /* 0x0000000518187220 */ /* 0x000fe20000410000 */
[----:B------:R-:W-:-:S02]  /*3a30*/  LEA R4, P0, R8, UR50, 0x1 ;  /* 0x0000003208047c11 */ /* 0x000fc4000f8008ff */
[----:B------:R-:W-:Y:S01]  /*3a40*/  F2FP.BF16.F32.PACK_AB R7, R22, R7 ;  /* 0x000000071607723e */ /* 0x000fe200000010ff */
[----:B------:R-:W-:Y:S01]  /*3a50*/  FMUL.FTZ R6, R13, R6 ;  /* 0x000000060d067220 */ /* 0x000fe20000410000 */
[----:B------:R-:W-:Y:S02]  /*3a60*/  F2FP.BF16.F32.PACK_AB R11, R11, R24 ;  /* 0x000000180b0b723e */ /* 0x000fe400000010ff */
[----:B------:R-:W-:Y:S02]  /*3a70*/  LEA.HI.X R5, R8, UR51, R26, 0x1, P0 ;  /* 0x0000003308057c11 */ /* 0x000fe400080f0c1a */
[----:B------:R-:W-:Y:S02]  /*3a80*/  PRMT R8, R7, 0x7632, R8 ;  /* 0x0000763207087816 */ /* 0x000fe40000000008 */
[----:B------:R-:W-:Y:S01]  /*3a90*/  PRMT R9, R11, 0x7632, R9 ;  /* 0x000076320b097816 */ /* 0x000fe20000000009 */
[----:B------:R1:W-:Y:S01]  /*3aa0*/  STG.E.U16 desc[UR60][R14.64], R7 ;  /* 0x000000070e007986 */ /* 0x0003e2000c10153c */
[----:B------:R-:W-:Y:S01]  /*3ab0*/  LEA.HI.X R21, R10, UR53, R27, 0x1, P1 ;  /* 0x000000350a157c11 */ /* 0x000fe200088f0c1b */
[----:B0-----:R-:W-:Y:S01]  /*3ac0*/  IMAD R3, R12, UR52, RZ ;  /* 0x000000340c037c24 */ /* 0x001fe2000f8e02ff */
[----:B------:R-:W-:Y:S01]  /*3ad0*/  F2FP.BF16.F32.PACK_AB R6, RZ, R6 ;  /* 0x00000006ff06723e */ /* 0x000fe200000010ff */
[----:B------:R1:W-:Y:S03]  /*3ae0*/  STG.E.U16 desc[UR60][R16.64], R8 ;  /* 0x0000000810007986 */ /* 0x0003e6000c10153c */
[----:B------:R-:W-:Y:S01]  /*3af0*/  IADD3 R2, P0, R3, R2, RZ ;  /* 0x0000000203027210 */ /* 0x000fe20007f1e0ff */
[----:B------:R1:W-:Y:S03]  /*3b00*/  STG.E.U16 desc[UR60][R18.64], R11 ;  /* 0x0000000b12007986 */ /* 0x0003e6000c10153c */
[----:B------:R-:W-:Y:S01]  /*3b10*/  IADD3.X R0, RZ, R0, RZ, P0, !PT ;  /* 0x00000000ff007210 */ /* 0x000fe200007fe4ff */
[----:B------:R1:W-:Y:S01]  /*3b20*/  STG.E.U16 desc[UR60][R4.64], R9 ;  /* 0x0000000904007986 */ /* 0x0003e2000c10153c */
[----:B------:R-:W-:-:S03]  /*3b30*/  ISETP.GE.U32.AND P0, PT, R2, UR32, PT ;  /* 0x0000002002007c0c */ /* 0x000fc6000bf06070 */
[----:B------:R1:W-:Y:S01]  /*3b40*/  STG.E.U16 desc[UR60][R20.64], R6 ;  /* 0x0000000614007986 */ /* 0x0003e2000c10153c */
[----:B------:R-:W-:-:S13]  /*3b50*/  ISETP.GE.AND.EX P0, PT, R0, UR33, PT, P0 ;  /* 0x0000002100007c0c */ /* 0x000fda000bf06300 */
[----:B-1----:R-:W-:Y:S05]  /*3b60*/  @!P0 BRA `(.L_x_614) ;  /* 0xffffffc400e08947 */ /* 0x002fea000383ffff */
[----:B------:R-:W-:Y:S05]  /*3b70*/  BSYNC B0 ;  /* 0x0000000000007941 */ /* 0x000fea0003800000 */
.L_x_569:
[----:B------:R-:W-:Y:S05]  /*3b80*/  EXIT ;  /* 0x000000000000794d */ /* 0x000fea0003800000 */
        .weak           $__internal_23_$__cuda_sm20_div_s64
        .type           $__internal_23_$__cuda_sm20_div_s64,@function
        .size           $__internal_23_$__cuda_sm20_div_s64,(.L_x_1299 - $__internal_23_$__cuda_sm20_div_s64)
$__internal_23_$__cuda_sm20_div_s64:
        /* <DEDUP_REMOVED lines=38> */
[----:B------:R-:W-:Y:S02]  /*3df0*/  IADD3 R27, P1, R27, R19, RZ ;  /* 0x000000131b1b7210 */ /* 0x000fe40007f3e0ff */
[----:B------:R-:W-:Y:S02]  /*3e00*/  SEL R26, R26, R4, !P2 ;  /* 0x000000041a1a7207 */ /* 0x000fe40005000000 */
[----:B------:R-:W-:Y:S01]  /*3e10*/  MOV R19, RZ ;  /* 0x000000ff00137202 */ /* 0x000fe20000000f00 */
        /* <DEDUP_REMOVED lines=9> */
[----:B------:R-:W-:Y:S01]  /*3eb0*/  IADD3 R18, P2, -R18, R28, RZ ;  /* 0x0000001c12127210 */ /* 0x000fe20007f5e1ff */
[----:B------:R-:W-:-:S03]  /*3ec0*/  IMAD.X R19, RZ, RZ, R27, P0 ;  /* 0x000000ffff137224 */ /* 0x000fc600000e061b */
[----:B------:R-:W-:Y:S02]  /*3ed0*/  ISETP.GE.U32.AND P0, PT, R18, R14, PT ;  /* 0x0000000e1200720c */ /* 0x000fe40003f06070 */
[----:B------:R-:W-:-:S05]  /*3ee0*/  IADD3.X R19, RZ, R19, RZ, P1, !PT ;  /* 0x00000013ff137210 */ /* 0x000fca0000ffe4ff */
        /* <DEDUP_REMOVED lines=15> */
[-C--:B------:R-:W-:Y:S02]  /*3fe0*/  IADD3.X R14, RZ, R19.reuse, RZ, P2, !PT ;  /* 0x00000013ff0e7210 */ /* 0x080fe400017fe4ff */
[----:B------:R-:W-:Y:S02]  /*3ff0*/  LOP3.LUT R15, R5, R4, RZ, 0x3c, !PT ;  /* 0x00000004050f7212 */ /* 0x000fe400078e3cff */
[----:B------:R-:W-:Y:S02]  /*4000*/  SEL R4, R14, R19, P1 ;  /* 0x000000130e047207 */ /* 0x000fe40000800000 */
[----:B------:R-:W-:-:S02]  /*4010*/  IADD3 R14, P2, RZ, -R7, RZ ;  /* 0x80000007ff0e7210 */ /* 0x000fc40007f5e0ff */
[----:B------:R-:W-:Y:S02]  /*4020*/  ISETP.NE.U32.AND P0, PT, R6, RZ, PT ;  /* 0x000000ff0600720c */ /* 0x000fe40003f05070 */
[----:B------:R-:W-:Y:S01]  /*4030*/  ISETP.GE.AND P1, PT, R15, RZ, PT ;  /* 0x000000ff0f00720c */ /* 0x000fe20003f26270 */
[----:B------:R-:W-:Y:S01]  /*4040*/  IMAD.X R6, RZ, RZ, ~R4, P2 ;  /* 0x000000ffff067224 */ /* 0x000fe200010e0e04 */
[----:B------:R-:W-:Y:S02]  /*4050*/  ISETP.NE.AND.EX P0, PT, R5, RZ, PT, P0 ;  /* 0x000000ff0500720c */ /* 0x000fe40003f05300 */
[----:B------:R-:W-:Y:S01]  /*4060*/  SEL R5, R14, R7, !P1 ;  /* 0x000000070e057207 */ /* 0x000fe20004800000 */
[----:B------:R-:W-:Y:S01]  /*4070*/  HFMA2.MMA R7, -RZ, RZ, 0, 0 ;  /* 0x00000000ff077435 */ /* 0x000fe200000001ff */
[----:B------:R-:W-:Y:S02]  /*4080*/  SEL R4, R6, R4, !P1 ;  /* 0x0000000406047207 */ /* 0x000fe40004800000 */
[----:B------:R-:W-:-:S02]  /*4090*/  MOV R6, R3 ;  /* 0x0000000300067202 */ /* 0x000fc40000000f00 */
[----:B------:R-:W-:Y:S02]  /*40a0*/  SEL R5, R5, 0xffffffff, P0 ;  /* 0xffffffff05057807 */ /* 0x000fe40000000000 */
[----:B------:R-:W-:Y:S01]  /*40b0*/  SEL R4, R4, 0xffffffff, P0 ;  /* 0xffffffff04047807 */ /* 0x000fe20000000000 */
[----:B------:R-:W-:Y:S06]  /*40c0*/  RET.REL.NODEC R6 `(_ZN2at6native38_GLOBAL__N__9a469cfd_6_RNN_cu_eca79a6d6kernel18lstm_cell_backwardIN3c108BFloat16EflLi2EEEvNS_4cuda6detail10TensorInfoIT_T1_EESB_SB_SB_SB_SB_SB_SA_SA_) ;  /* 0xffffffbc06cc7950 */ /* 0x000fec0003c3ffff */
.L_x_615:
        /* <DEDUP_REMOVED lines=11> */
.L_x_1299:


//--------------------- .text._ZN2at6native38_GLOBAL__N__9a469cfd_6_RNN_cu_eca79a6d6kernel18lstm_cell_backwardIN3c108BFloat16EflLi1EEEvNS_4cuda6detail10TensorInfoIT_T1_EESB_SB_SB_SB_SB_SB_SA_SA_ --------------------------
	.section	.text._ZN2at6native38_GLOBAL__N__9a469cfd_6_RNN_cu_eca79a6d6kernel18lstm_cell_backwardIN3c108BFloat16EflLi1EEEvNS_4cuda6detail10TensorInfoIT_T1_EESB_SB_SB_SB_SB_SB_SA_SA_,"ax",@progbits
	.align	128
.text._ZN2at6native38_GLOBAL__N__9a469cfd_6_RNN_cu_eca79a6d6kernel18lstm_cell_backwardIN3c108BFloat16EflLi1EEEvNS_4cuda6detail10TensorInfoIT_T1_EESB_SB_SB_SB_SB_SB_SA_SA_:
        .type           _ZN2at6native38_GLOBAL__N__9a469cfd_6_RNN_cu_eca79a6d6kernel18lstm_cell_backwardIN3c108BFloat16EflLi1EEEvNS_4cuda6detail10TensorInfoIT_T1_EESB_SB_SB_SB_SB_SB_SA_SA_,@function
        .size           _ZN2at6native38_GLOBAL__N__9a469cfd_6_RNN_cu_eca79a6d6kernel18lstm_cell_backwardIN3c108BFloat16EflLi1EEEvNS_4cuda6detail10TensorInfoIT_T1_EESB_SB_SB_SB_SB_SB_SA_SA_,(.L_x_1301 - _ZN2at6native38_GLOBAL__N__9a469cfd_6_RNN_cu_eca79a6d6kernel18lstm_cell_backwardIN3c108BFloat16EflLi1EEEvNS_4cuda6detail10TensorInfoIT_T1_EESB_SB_SB_SB_SB_SB_SA_SA_)
        .other          _ZN2at6native38_GLOBAL__N__9a469cfd_6_RNN_cu_eca79a6d6kernel18lstm_cell_backwardIN3c108BFloat16EflLi1EEEvNS_4cuda6detail10TensorInfoIT_T1_EESB_SB_SB_SB_SB_SB_SA_SA_,@"STO_CUDA_ENTRY STV_DEFAULT"
_ZN2at6native38_GLOBAL__N__9a469cfd_6_RNN_cu_eca79a6d6kernel18lstm_cell_backwardIN3c108BFloat16EflLi1EEEvNS_4cuda6detail10TensorInfoIT_T1_EESB_SB_SB_SB_SB_SB_SA_SA_:
        /* <DEDUP_REMOVED lines=30> */
.L_x_620:
[----:B------:R-:W-:Y:S01]  /*01e0*/  MOV R0, UR7 ;  /* 0x0000000700007c02 */ /* 0x000fe20008000f00 */
[----:B------:R-:W-:Y:S03]  /*01f0*/  BSSY B1, `(.L_x_617) ;  /* 0x0000029000017945 */ /* 0x000fe60003800000 */
[----:B------:R-:W-:-:S04]  /*0200*/  LOP3.LUT R2, R17, R0, RZ, 0xfc, !PT ;  /* 0x0000000011027212 */ /* 0x000fc800078efcff */
[----:B------:R-:W-:-:S13]  /*0210*/  ISETP.NE.U32.AND P0, PT, R2, RZ, PT ;  /* 0x000000ff0200720c */ /* 0x000fda0003f05070 */
[----:B------:R-:W-:Y:S05]  /*0220*/  @!P0 BRA `(.L_x_618) ;  /* 0x0000000000388947 */ /* 0x000fea0003800000 */
[----:B------:R-:W-:-:S07]  /*0230*/  MOV R0, 0x250 ;  /* 0x0000025000007802 */ /* 0x000fce0000000f00 */
[----:B------:R-:W-:Y:S05]  /*0240*/  CALL.REL.NOINC `($__internal_24_$__cuda_sm20_div_s64) ;  /* 0x0000000800a47944 */ /* 0x000fea0003c00000 */
        /* <DEDUP_REMOVED lines=12> */
.L_x_618:
        /* <DEDUP_REMOVED lines=23> */
.L_x_619:
[----:B------:R-:W-:Y:S05]  /*0480*/  BSYNC B1 ;  /* 0x0000000000017941 */ /* 0x000fea0003800000 */
.L_x_617:
[----:B------:R-:W-:Y:S01]  /*0490*/  ISETP.NE.U32.AND P0, PT, RZ, UR24, PT ;  /* 0x00000018ff007c0c */ /* 0x000fe2000bf05070 */
[-C--:B------:R-:W-:Y:S01]  /*04a0*/  IMAD R3, R3, R19.reuse, RZ ;  /* 0x0000001303037224 */ /* 0x080fe200078e02ff */
[----:B------:R-:W-:Y:S01]  /*04b0*/  ISETP.NE.U32.AND P1, PT, RZ, UR26, PT ;  /* 0x0000001aff007c0c */ /* 0x000fe2000bf25070 */
[C---:B------:R-:W-:Y:S01]  /*04c0*/  IMAD.WIDE.U32 R8, R2.reuse, R19, RZ ;  /* 0x0000001302087225 */ /* 0x040fe200078e00ff */
[----:B------:R-:W-:Y:S02]  /*04d0*/  ISETP.NE.AND.EX P0, PT, RZ, UR25, PT, P0 ;  /* 0x00000019ff007c0c */ /* 0x000fe4000bf05300 */
[----:B------:R-:W-:Y:S01]  /*04e0*/  ISETP.NE.AND.EX P1, PT, RZ, UR27, PT, P1 ;  /* 0x0000001bff007c0c */ /* 0x000fe2000bf25310 */
[----:B------:R-:W-:Y:S01]  /*04f0*/  IMAD R3, R2, R0, R3 ;  /* 0x0000000002037224 */ /* 0x000fe200078e0203 */
[----:B------:R-:W-:Y:S01]  /*0500*/  LEA R20, P2, R8, R7, 0x2 ;  /* 0x0000000708147211 */ /* 0x000fe200078410ff */
[----:B------:R-:W-:Y:S02]  /*0510*/  IMAD R11, R19, UR11, RZ ;  /* 0x0000000b130b7c24 */ /* 0x000fe4000f8e02ff */
[----:B------:R-:W-:-:S02]  /*0520*/  IMAD.IADD R21, R9, 0x1, R3 ;  /* 0x0000000109157824 */ /* 0x000fc400078e0203 */
[----:B------:R-:W-:Y:S02]  /*0530*/  IMAD R9, R17, UR20, RZ ;  /* 0x0000001411097c24 */ /* 0x000fe4000f8e02ff */
[----:B------:R-:W-:Y:S01]  /*0540*/  IMAD.WIDE.U32 R2, R16, UR20, RZ ;  /* 0x0000001410027c25 */ /* 0x000fe2000f8e00ff */
[----:B------:R-:W-:Y:S01]  /*0550*/  LEA.HI.X R21, R8, R10, R21, 0x2, P2 ;  /* 0x0000000a08157211 */ /* 0x000fe200010f1415 */
[----:B------:R-:W0:Y:S02]  /*0560*/  @P0 LDC.64 R4, c[0x0][0x960] ;  /* 0x00025800ff040b82 */ /* 0x000e240000000a00 */
[----:B------:R-:W-:Y:S01]  /*0570*/  IMAD R15, R16, UR21, R9 ;  /* 0x00000015100f7c24 */ /* 0x000fe2000f8e0209 */
[----:B------:R-:W-:Y:S01]  /*0580*/  LEA R24, P2, R2, UR22, 0x1 ;  /* 0x0000001602187c11 */ /* 0x000fe2000f8408ff */
[----:B------:R-:W-:-:S03]  /*0590*/  IMAD.WIDE.U32 R8, R19, UR10, RZ ;  /* 0x0000000a13087c25 */ /* 0x000fc6000f8e00ff */
[----:B------:R-:W-:Y:S01]  /*05a0*/  IADD3 R3, R3, R15, RZ ;  /* 0x0000000f03037210 */ /* 0x000fe20007ffe0ff */
[----:B------:R-:W1:Y:S01]  /*05b0*/  @P1 LDC.64 R6, c[0x0][0xb00] ;  /* 0x0002c000ff061b82 */ /* 0x000e620000000a00 */
[----:B------:R-:W-:Y:S02]  /*05c0*/  IMAD R23, R0, UR10, R11 ;  /* 0x0000000a00177c24 */ /* 0x000fe4000f8e020b */
[----:B------:R-:W-:Y:S01]  /*05d0*/  IMAD R13, R21, UR10, RZ ;  /* 0x0000000a150d7c24 */ /* 0x000fe2000f8e02ff */
[----:B------:R-:W-:Y:S01]  /*05e0*/  LEA.HI.X R25, R2, UR23, R3, 0x1, P2 ;  /* 0x0000001702197c11 */ /* 0x000fe200090f0c03 */
[----:B------:R-:W-:-:S04]  /*05f0*/  IMAD.WIDE.U32 R10, R20, UR10, RZ ;  /* 0x0000000a140a7c25 */ /* 0x000fc8000f8e00ff */
[----:B------:R-:W-:Y:S01]  /*0600*/  IMAD R13, R20, UR11, R13 ;  /* 0x0000000b140d7c24 */ /* 0x000fe2000f8e020d */
[----:B------:R-:W-:Y:S01]  /*0610*/  LEA R2, P2, R10, UR12, 0x1 ;  /* 0x0000000c0a027c11 */ /* 0x000fe2000f8408ff */
[----:B------:R-:W-:Y:S01]  /*0620*/  IMAD.IADD R23, R9, 0x1, R23 ;  /* 0x0000000109177824 */ /* 0x000fe200078e0217 */
[C---:B------:R-:W-:Y:S01]  /*0630*/  SHF.L.U32 R9, R8.reuse, 0x1, RZ ;  /* 0x0000000108097819 */ /* 0x040fe200000006ff */
[----:B------:R-:W-:Y:S01]  /*0640*/  IMAD.IADD R3, R11, 0x1, R13 ;  /* 0x000000010b037824 */ /* 0x000fe200078e020d */
[----:B------:R2:W3:Y:S02]  /*0650*/  LDG.E.U16 R18, desc[UR8][R24.64] ;  /* 0x0000000818127981 */ /* 0x0004e4000c1e1500 */
[----:B------:R-:W-:Y:S01]  /*0660*/  SHF.L.U64.HI R23, R8, 0x1, R23 ;  /* 0x0000000108177819 */ /* 0x000fe20000010217 */
[-C--:B0-----:R-:W-:Y:S01]  /*0670*/  @P0 IMAD R8, R17, R4.reuse, RZ ;  /* 0x0000000411080224 */ /* 0x081fe200078e02ff */
[----:B------:R-:W-:Y:S01]  /*0680*/  LEA.HI.X R3, R10, UR13, R3, 0x1, P2 ;  /* 0x0000000d0a037c11 */ /* 0x000fe200090f0c03 */
[----:B------:R-:W-:Y:S01]  /*0690*/  @P0 IMAD.WIDE.U32 R12, R16, R4, RZ ;  /* 0x00000004100c0225 */ /* 0x000fe200078e00ff */
[----:B------:R-:W-:-:S03]  /*06a0*/  IADD3 R4, P3, R9, R2, RZ ;  /* 0x0000000209047210 */ /* 0x000fc60007f7e0ff */
[----:B------:R-:W-:Y:S02]  /*06b0*/  @P0 IMAD R5, R16, R5, R8 ;  /* 0x0000000510050224 */ /* 0x000fe400078e0208 */
[-C--:B-1----:R-:W-:Y:S01]  /*06c0*/  @P1 IMAD R10, R17, R6.reuse, RZ ;  /* 0x00000006110a1224 */ /* 0x082fe200078e02ff */
[----:B------:R-:W-:Y:S01]  /*06d0*/  IADD3 R8, P2, R4, R9, RZ ;  /* 0x0000000904087210 */ /* 0x000fe20007f5e0ff */
[----:B------:R-:W-:Y:S01]  /*06e0*/  @P1 IMAD.WIDE.U32 R14, R16, R6, RZ ;  /* 0x00000006100e1225 */ /* 0x000fe200078e00ff */
[----:B------:R-:W-:-:S03]  /*06f0*/  @P0 IADD3 R11, R13, R5, RZ ;  /* 0x000000050d0b0210 */ /* 0x000fc60007ffe0ff */
[----:B------:R-:W-:Y:S01]  /*0700*/  @P1 IMAD R7, R16, R7, R10 ;  /* 0x0000000710071224 */ /* 0x000fe200078e020a */
[C---:B------:R-:W-:Y:S02]  /*0710*/  @P0 LEA R10, P4, R12.reuse, UR24, 0x1 ;  /* 0x000000180c0a0c11 */ /* 0x040fe4000f8808ff */
[----:B------:R-:W-:Y:S01]  /*0720*/  IADD3.X R5, R23, R3, RZ, P3, !PT ;  /* 0x0000000317057210 */ /* 0x000fe20001ffe4ff */
[----:B------:R-:W-:Y:S01]  /*0730*/  @P1 IMAD.IADD R7, R15, 0x1, R7 ;  /* 0x000000010f071824 */ /* 0x000fe200078e0207 */
[----:B------:R-:W-:Y:S01]  /*0740*/  @P0 LEA.HI.X R11, R12, UR25, R11, 0x1, P4 ;  /* 0x000000190c0b0c11 */ /* 0x000fe2000a0f0c0b */
[----:B--2---:R-:W-:Y:S01]  /*0750*/  IMAD R25, R17, UR16, RZ ;  /* 0x0000001011197c24 */ /* 0x004fe2000f8e02ff */
[----:B------:R-:W-:Y:S02]  /*0760*/  @P1 LEA R6, P5, R14, UR26, 0x1 ;  /* 0x0000001a0e061c11 */ /* 0x000fe4000f8a08ff */
[----:B------:R-:W-:Y:S01]  /*0770*/  IADD3 R12, P3, R8, R9, RZ ;  /* 0x00000009080c7210 */ /* 0x000fe20007f7e0ff */
[----:B------:R-:W-:Y:S01]  /*0780*/  IMAD.X R9, R5, 0x1, R23, P2 ;  /* 0x0000000105097824 */ /* 0x000fe200010e0617 */
[----:B------:R-:W-:Y:S01]  /*0790*/  @P1 LEA.HI.X R7, R14, UR27, R7, 0x1, P5 ;  /* 0x0000001b0e071c11 */ /* 0x000fe2000a8f0c07 */
[C---:B------:R-:W-:Y:S01]  /*07a0*/  IMAD.WIDE.U32 R14, R16.reuse, UR16, RZ ;  /* 0x00000010100e7c25 */ /* 0x040fe2000f8e00ff */
[----:B------:R-:W2:Y:S02]  /*07b0*/  @P0 LDG.E.U16 R10, desc[UR8][R10.64] ;  /* 0x000000080a0a0981 */ /* 0x000ea4000c1e1500 */
[----:B------:R-:W-:Y:S01]  /*07c0*/  IADD3.X R13, R9, R23, RZ, P3, !PT ;  /* 0x00000017090d7210 */ /* 0x000fe20001ffe4ff */
[----:B------:R-:W-:Y:S01]  /*07d0*/  IMAD R25, R16, UR17, R25 ;  /* 0x0000001110197c24 */ /* 0x000fe2000f8e0219 */
[----:B------:R-:W-:Y:S01]  /*07e0*/  LEA R22, P2, R14, UR18, 0x1 ;  /* 0x000000120e167c11 */ /* 0x000fe2000f8408ff */
[----:B------:R0:W4:Y:S02]  /*07f0*/  @P1 LDG.E.U16 R6, desc[UR8][R6.64] ;  /* 0x0000000806061981 */ /* 0x000124000c1e1500 */
[----:B------:R-:W-:-:S02]  /*0800*/  IMAD.IADD R15, R15, 0x1, R25 ;  /* 0x000000010f0f7824 */ /* 0x000fc400078e0219 */
[----:B------:R1:W5:Y:S03]  /*0810*/  LDG.E.U16 R12, desc[UR8][R12.64] ;  /* 0x000000080c0c7981 */ /* 0x000366000c1e1500 */
[----:B------:R-:W-:Y:S01]  /*0820*/  LEA.HI.X R23, R14, UR19, R15, 0x1, P2 ;  /* 0x000000130e177c11 */ /* 0x000fe200090f0c0f */
[----:B------:R-:W5:Y:S04]  /*0830*/  LDG.E.U16 R8, desc[UR8][R8.64] ;  /* 0x0000000808087981 */ /* 0x000f68000c1e1500 */
[----:B------:R1:W5:Y:S04]  /*0840*/  LDG.E.U16 R15, desc[UR8][R4.64] ;  /* 0x00000008040f7981 */ /* 0x000368000c1e1500 */
[----:B------:R-:W5:Y:S04]  /*0850*/  LDG.E.U16 R22, desc[UR8][R22.64] ;  /* 0x0000000816167981 */ /* 0x000f68000c1e1500 */
[----:B------:R1:W5:Y:S01]  /*0860*/  LDG.E.U16 R14, desc[UR8][R2.64] ;  /* 0x00000008020e7981 */ /* 0x000362000c1e1500 */
[----:B0-----:R-:W-:-:S02]  /*0870*/  IMAD R7, R19, UR15, RZ ;  /* 0x0000000f13077c24 */ /* 0x001fc4000f8e02ff */
[----:B-1----:R-:W-:Y:S02]  /*0880*/  IMAD R13, R17, UR30, RZ ;  /* 0x0000001e110d7c24 */ /* 0x002fe4000f8e02ff */
[----:B------:R-:W-:Y:S02]  /*0890*/  IMAD R7, R0, UR14, R7 ;  /* 0x0000000e00077c24 */ /* 0x000fe4000f8e0207 */
[----:B------:R-:W-:-:S04]  /*08a0*/  IMAD.WIDE.U32 R4, R19, UR14, RZ ;  /* 0x0000000e13047c25 */ /* 0x000fc8000f8e00ff */
[----:B------:R-:W-:Y:S02]  /*08b0*/  IMAD.MOV.U32 R11, RZ, RZ, RZ ;  /* 0x000000ffff0b7224 */ /* 0x000fe400078e00ff */
[----:B------:R-:W-:Y:S01]  /*08c0*/  IMAD.WIDE.U32 R2, R16, UR30, RZ ;  /* 0x0000001e10027c25 */ /* 0x000fe2000f8e00ff */
[----:B------:R-:W-:-:S03]  /*08d0*/  IADD3 R9, R5, R7, RZ ;  /* 0x0000000705097210 */ /* 0x000fc60007ffe0ff */
[----:B------:R-:W-:-:S04]  /*08e0*/  IMAD R13, R16, UR31, R13 ;  /* 0x0000001f100d7c24 */ /* 0x000fc8000f8e020d */
[----:B------:R-:W-:Y:S01]  /*08f0*/  IMAD.IADD R7, R3, 0x1, R13 ;  /* 0x0000000103077824 */ /* 0x000fe200078e020d */
[C---:B------:R-:W-:Y:S01]  /*0900*/  SHF.L.U32 R0, R4.reuse, 0x1, RZ ;  /* 0x0000000104007819 */ /* 0x040fe200000006ff */
[----:B------:R-:W-:Y:S01]  /*0910*/  IMAD R21, R21, UR14, RZ ;  /* 0x0000000e15157c24 */ /* 0x000fe2000f8e02ff */
[----:B------:R-:W-:-:S03]  /*0920*/  SHF.L.U64.HI R4, R4, 0x1, R9 ;  /* 0x0000000104047819 */ /* 0x000fc60000010209 */
[----:B------:R-:W-:Y:S01]  /*0930*/  IMAD R21, R20, UR15, R21 ;  /* 0x0000000f14157c24 */ /* 0x000fe2000f8e0215 */
[----:B---3--:R-:W-:-:S06]  /*0940*/  SHF.L.U32 R18, R18, 0x10, RZ ;  /* 0x0000001012127819 */ /* 0x008fcc00000006ff */
[----:B------:R-:W0:Y:S02]  /*0950*/  MUFU.TANH R18, R18 ;  /* 0x0000001200127308 */ /* 0x000e240000002400 */
[----:B0-----:R-:W-:Y:S01]  /*0960*/  FFMA.FTZ R3, -R18, R18, 1 ;  /* 0x3f80000012037423 */ /* 0x001fe20000010112 */
[----:B--2---:R-:W-:Y:S01]  /*0970*/  @P0 SHF.L.U32 R11, R10, 0x10, RZ ;  /* 0x000000100a0b0819 */ /* 0x004fe200000006ff */
[----:B------:R-:W-:Y:S01]  /*0980*/  IMAD.MOV.U32 R10, RZ, RZ, RZ ;  /* 0x000000ffff0a7224 */ /* 0x000fe200078e00ff */
[----:B----4-:R-:W-:Y:S01]  /*0990*/  @P1 SHF.L.U32 R10, R6, 0x10, RZ ;  /* 0x00000010060a1819 */ /* 0x010fe200000006ff */
[----:B-----5:R-:W-:-:S04]  /*09a0*/  IMAD.U32 R12, R12, 0x10000, RZ ;  /* 0x000100000c0c7824 */ /* 0x020fc800078e00ff */
[----:B------:R-:W-:Y:S01]  /*09b0*/  FMUL.FTZ R5, R12, R11 ;  /* 0x0000000b0c057220 */ /* 0x000fe20000410000 */
[----:B------:R-:W-:-:S03]  /*09c0*/  LEA R6, P0, R2, UR32, 0x1 ;  /* 0x0000002002067c11 */ /* 0x000fc6000f8008ff */
[----:B------:R-:W-:Y:S01]  /*09d0*/  FFMA.FTZ R5, R5, R3, R10 ;  /* 0x0000000305057223 */ /* 0x000fe2000001000a */
[----:B------:R-:W-:Y:S01]  /*09e0*/  SHF.L.U32 R24, R15, 0x10, RZ ;  /* 0x000000100f187819 */ /* 0x000fe200000006ff */
[----:B------:R-:W-:Y:S01]  /*09f0*/  IMAD.U32 R10, R8, 0x10000, RZ ;  /* 0x00010000080a7824 */ /* 0x000fe200078e00ff */
[----:B------:R-:W-:Y:S01]  /*0a00*/  SHF.L.U32 R22, R22, 0x10, RZ ;  /* 0x0000001016167819 */ /* 0x000fe200000006ff */
[----:B------:R-:W-:Y:S02]  /*0a10*/  IMAD.U32 R14, R14, 0x10000, RZ ;  /* 0x000100000e0e7824 */ /* 0x000fe400078e00ff */
[----:B------:R-:W-:Y:S01]  /*0a20*/  FADD.FTZ R13, -R24, 1 ;  /* 0x3f800000180d7421 */ /* 0x000fe20000010100 */
[C---:B------:R-:W-:Y:S01]  /*0a30*/  FMUL.FTZ R8, R5.reuse, R10 ;  /* 0x0000000a05087220 */ /* 0x040fe20000410000 */
[----:B------:R-:W-:Y:S01]  /*0a40*/  FMUL.FTZ R22, R5, R22 ;  /* 0x0000001605167220 */ /* 0x000fe20000410000 */
[----:B------:R-:W-:Y:S01]  /*0a50*/  FADD.FTZ R9, -R14, 1 ;  /* 0x3f8000000e097421 */ /* 0x000fe20000010100 */
[----:B------:R-:W-:Y:S01]  /*0a60*/  LEA.HI.X R7, R2, UR33, R7, 0x1, P0 ;  /* 0x0000002102077c11 */ /* 0x000fe200080f0c07 */
[----:B------:R-:W-:-:S04]  /*0a70*/  IMAD.WIDE.U32 R2, R20, UR14, RZ ;  /* 0x0000000e14027c25 */ /* 0x000fc8000f8e00ff */
[----:B------:R-:W-:Y:S01]  /*0a80*/  FMUL.FTZ R13, R22, R13 ;  /* 0x0000000d160d7220 */ /* 0x000fe20000410000 */
[----:B------:R-:W-:Y:S01]  /*0a90*/  FMUL.FTZ R9, R8, R9 ;  /* 0x0000000908097220 */ /* 0x000fe20000410000 */
[----:B------:R-:W-:Y:S01]  /*0aa0*/  FMUL.FTZ R11, R18, R11 ;  /* 0x0000000b120b7220 */ /* 0x000fe20000410000 */
[----:B------:R-:W-:Y:S02]  /*0ab0*/  IMAD.IADD R21, R3, 0x1, R21 ;  /* 0x0000000103157824 */ /* 0x000fe400078e0215 */
[----:B------:R-:W-:Y:S01]  /*0ac0*/  FMUL.FTZ R18, R24, R13 ;  /* 0x0000000d18127220 */ /* 0x000fe20000410000 */
[----:B------:R-:W-:Y:S01]  /*0ad0*/  FMUL.FTZ R3, R14, R9 ;  /* 0x000000090e037220 */ /* 0x000fe20000410000 */
[----:B------:R-:W-:Y:S01]  /*0ae0*/  LEA R8, P0, R2, UR28, 0x1 ;  /* 0x0000001c02087c11 */ /* 0x000fe2000f8008ff */
[----:B------:R-:W-:Y:S01]  /*0af0*/  FADD.FTZ R20, -R12, 1 ;  /* 0x3f8000000c147421 */ /* 0x000fe20000010100 */
[----:B------:R-:W-:Y:S02]  /*0b00*/  FMUL.FTZ R14, R5, R14 ;  /* 0x0000000e050e7220 */ /* 0x000fe40000410000 */
[----:B------:R-:W-:Y:S01]  /*0b10*/  F2FP.BF16.F32.PACK_AB R18, R18, R3 ;  /* 0x000000031212723e */ /* 0x000fe200000010ff */
[----:B------:R-:W-:Y:S01]  /*0b20*/  FMUL.FTZ R11, R11, R20 ;  /* 0x000000140b0b7220 */ /* 0x000fe20000410000 */
[----:B------:R-:W-:Y:S01]  /*0b30*/  LEA.HI.X R9, R2, UR29, R21, 0x1, P0 ;  /* 0x0000001d02097c11 */ /* 0x000fe200080f0c15 */
[----:B------:R-:W-:Y:S01]  /*0b40*/  FFMA.FTZ R3, -R10, R10, 1 ;  /* 0x3f8000000a037423 */ /* 0x000fe2000001010a */
[----:B------:R-:W-:Y:S01]  /*0b50*/  IADD3 R2, P0, R0, R8, RZ ;  /* 0x0000000800027210 */ /* 0x000fe20007f1e0ff */
[----:B------:R-:W-:-:S02]  /*0b60*/  FMUL.FTZ R11, R12, R11 ;  /* 0x0000000b0c0b7220 */ /* 0x000fc40000410000 */
[----:B------:R-:W-:Y:S01]  /*0b70*/  FMUL.FTZ R14, R14, R3 ;  /* 0x000000030e0e7220 */ /* 0x000fe20000410000 */
[----:B------:R-:W-:Y:S02]  /*0b80*/  IADD3 R10, P1, R2, R0, RZ ;  /* 0x00000000020a7210 */ /* 0x000fe40007f3e0ff */
[----:B------:R-:W-:Y:S02]  /*0b90*/  IADD3.X R3, R4, R9, RZ, P0, !PT ;  /* 0x0000000904037210 */ /* 0x000fe400007fe4ff */
[----:B------:R-:W-:Y:S01]  /*0ba0*/  F2FP.BF16.F32.PACK_AB R14, R11, R14 ;  /* 0x0000000e0b0e723e */ /* 0x000fe200000010ff */
[----:B------:R-:W-:Y:S01]  /*0bb0*/  FMUL.FTZ R5, R5, R24 ;  /* 0x0000001805057220 */ /* 0x000fe20000410000 */
[----:B------:R-:W-:Y:S01]  /*0bc0*/  IADD3 R12, P0, R10, R0, RZ ;  /* 0x000000000a0c7210 */ /* 0x000fe20007f1e0ff */
[----:B------:R-:W-:Y:S01]  /*0bd0*/  IMAD.X R11, R3, 0x1, R4, P1 ;  /* 0x00000001030b7824 */ /* 0x000fe200008e0604 */
[----:B------:R0:W-:Y:S01]  /*0be0*/  STG.E.U16 desc[UR8][R8.64], R18 ;  /* 0x0000001208007986 */ /* 0x0001e2000c101508 */
[----:B------:R-:W-:-:S02]  /*0bf0*/  PRMT R0, R14, 0x7632, R0 ;  /* 0x000076320e007816 */ /* 0x000fc40000000000 */
[----:B------:R-:W-:Y:S02]  /*0c00*/  F2FP.BF16.F32.PACK_AB R5, RZ, R5 ;  /* 0x00000005ff05723e */ /* 0x000fe400000010ff */
[----:B------:R-:W-:Y:S02]  /*0c10*/  IADD3.X R13, R11, R4, RZ, P0, !PT ;  /* 0x000000040b0d7210 */ /* 0x000fe400007fe4ff */
[----:B------:R-:W-:Y:S02]  /*0c20*/  IADD3 R16, P0, R16, UR6, RZ ;  /* 0x0000000610107c10 */ /* 0x000fe4000ff1e0ff */
[----:B0-----:R-:W-:-:S03]  /*0c30*/  PRMT R9, R18, 0x7632, R9 ;  /* 0x0000763212097816 */ /* 0x001fc60000000009 */
[----:B------:R-:W-:Y:S02]  /*0c40*/  IMAD.X R17, RZ, RZ, R17, P0 ;  /* 0x000000ffff117224 */ /* 0x000fe400000e0611 */
[----:B------:R0:W-:Y:S01]  /*0c50*/  STG.E.U16 desc[UR8][R2.64], R9 ;  /* 0x0000000902007986 */ /* 0x0001e2000c101508 */
[----:B------:R-:W-:-:S03]  /*0c60*/  ISETP.GE.U32.AND P0, PT, R16, UR36, PT ;  /* 0x0000002410007c0c */ /* 0x000fc6000bf06070 */
[----:B------:R0:W-:Y:S04]  /*0c70*/  STG.E.U16 desc[UR8][R10.64], R14 ;  /* 0x0000000e0a007986 */ /* 0x0001e8000c101508 */
[----:B------:R0:W-:Y:S04]  /*0c80*/  STG.E.U16 desc[UR8][R12.64], R0 ;  /* 0x000000000c007986 */ /* 0x0001e8000c101508 */
[----:B------:R0:W-:Y:S01]  /*0c90*/  STG.E.U16 desc[UR8][R6.64], R5 ;  /* 0x0000000506007986 */ /* 0x0001e2000c101508 */
[----:B------:R-:W-:-:S13]  /*0ca0*/  ISETP.GE.AND.EX P0, PT, R17, UR37, PT, P0 ;  /* 0x0000002511007c0c */ /* 0x000fda000bf06300 */
[----:B0-----:R-:W-:Y:S05]  /*0cb0*/  @!P0 BRA `(.L_x_620) ;  /* 0xfffffff400488947 */ /* 0x001fea000383ffff */
[----:B------:R-:W-:Y:S05]  /*0cc0*/  BSYNC B0 ;  /* 0x0000000000007941 */ /* 0x000fea0003800000 */
.L_x_616:
[----:B------:R-:W-:Y:S05]  /*0cd0*/  EXIT ;  /* 0x000000000000794d */ /* 0x000fea0003800000 */
        .weak           $__internal_24_$__cuda_sm20_div_s64
        .type           $__internal_24_$__cuda_sm20_div_s64,@function
        .size           $__internal_24_$__cuda_sm20_div_s64,(.L_x_1301 - $__internal_24_$__cuda_sm20_div_s64)
$__internal_24_$__cuda_sm20_div_s64:
        /* <DEDUP_REMOVED lines=23> */
[----:B------:R-:W-:-:S04]  /*0e50*/  IMAD.X R4, R9, 0x1, R3, P0 ;  /* 0x0000000109047824 */ /* 0x000fc800000e0603 */
[----:B------:R-:W-:Y:S01]  /*0e60*/  IMAD.WIDE.U32 R2, R5, UR4, RZ ;  /* 0x0000000405027c25 */ /* 0x000fe2000f8e00ff */
[----:B------:R-:W-:-:S03]  /*0e70*/  IADD3.X R7, RZ, RZ, R4, P2, P1 ;  /* 0x000000ffff077210 */ /* 0x000fc600017e2404 */
[----:B------:R-:W-:Y:S01]  /*0e80*/  IMAD R4, R5, UR5, R3 ;  /* 0x0000000505047c24 */ /* 0x000fe2000f8e0203 */
[----:B------:R-:W-:Y:S02]  /*0e90*/  IADD3 R9, P0, RZ, -R2, RZ ;  /* 0x80000002ff097210 */ /* 0x000fe40007f1e0ff */
[-C--:B------:R-:W-:Y:S01]  /*0ea0*/  IADD3 R3, P4, RZ, -R16.reuse, RZ ;  /* 0x80000010ff037210 */ /* 0x080fe20007f9e0ff */
[----:B------:R-:W-:Y:S02]  /*0eb0*/  IMAD R2, R7, UR4, R4 ;  /* 0x0000000407027c24 */ /* 0x000fe4000f8e0204 */
[----:B------:R-:W-:Y:S01]  /*0ec0*/  IMAD.HI.U32 R4, R5, R9, RZ ;  /* 0x0000000905047227 */ /* 0x000fe200078e00ff */
[----:B------:R-:W-:Y:S02]  /*0ed0*/  SEL R6, R3, R16, !P3 ;  /* 0x0000001003067207 */ /* 0x000fe40005800000 */
[----:B------:R-:W-:Y:S01]  /*0ee0*/  IADD3.X R2, RZ, ~R2, RZ, P0, !PT ;  /* 0x80000002ff027210 */ /* 0x000fe200007fe4ff */
[----:B------:R-:W-:-:S02]  /*0ef0*/  IMAD.X R8, RZ, RZ, ~R17, P4 ;  /* 0x000000ffff087224 */ /* 0x000fc400020e0e11 */
[----:B------:R-:W-:Y:S02]  /*0f00*/  IMAD.MOV.U32 R3, RZ, RZ, RZ ;  /* 0x000000ffff037224 */ /* 0x000fe400078e00ff */
[----:B------:R-:W-:Y:S01]  /*0f10*/  IMAD.WIDE.U32 R4, P0, R5, R2, R4 ;  /* 0x0000000205047225 */ /* 0x000fe20007800004 */
[----:B------:R-:W-:-:S03]  /*0f20*/  SEL R8, R8, R17, !P3 ;  /* 0x0000001108087207 */ /* 0x000fc60005800000 */
[----:B------:R-:W-:-:S04]  /*0f30*/  IMAD.HI.U32 R5, P1, R7, R9, R4 ;  /* 0x0000000907057227 */ /* 0x000fc80007820004 */
[CC--:B------:R-:W-:Y:S02]  /*0f40*/  IMAD R4, R7.reuse, R2.reuse, RZ ;  /* 0x0000000207047224 */ /* 0x0c0fe400078e02ff */
[----:B------:R-:W-:-:S03]  /*0f50*/  IMAD.HI.U32 R2, R7, R2, RZ ;  /* 0x0000000207027227 */ /* 0x000fc600078e00ff */
[----:B------:R-:W-:Y:S02]  /*0f60*/  IADD3 R5, P2, R4, R5, RZ ;  /* 0x0000000504057210 */ /* 0x000fe40007f5e0ff */
        /* <DEDUP_REMOVED lines=30> */
[----:B------:R-:W-:Y:S02]  /*1150*/  SEL R5, R5, R2, P0 ;  /* 0x0000000205057207 */ /* 0x000fe40000000000 */
[----:B------:R-:W-:Y:S02]  /*1160*/  IADD3 R3, P2, RZ, -R4, RZ ;  /* 0x80000004ff037210 */ /* 0x000fe40007f5e0ff */
[----:B------:R-:W-:Y:S02]  /*1170*/  LOP3.LUT R6, R17, UR35, RZ, 0x3c, !PT ;  /* 0x0000002311067c12 */ /* 0x000fe4000f8e3cff */
[----:B------:R-:W-:Y:S01]  /*1180*/  ISETP.NE.U32.AND P0, PT, RZ, UR34, PT ;  /* 0x00000022ff007c0c */ /* 0x000fe2000bf05070 */
[----:B------:R-:W-:Y:S01]  /*1190*/  IMAD.X R2, RZ, RZ, ~R5, P2 ;  /* 0x000000ffff027224 */ /* 0x000fe200010e0e05 */
[----:B------:R-:W-:-:S02]  /*11a0*/  ISETP.GE.AND P1, PT, R6, RZ, PT ;  /* 0x000000ff0600720c */ /* 0x000fc40003f26270 */
[----:B------:R-:W-:Y:S02]  /*11b0*/  ISETP.NE.AND.EX P0, PT, RZ, UR35, PT, P0 ;  /* 0x00000023ff007c0c */ /* 0x000fe4000bf05300 */
[----:B------:R-:W-:Y:S01]  /*11c0*/  SEL R4, R3, R4, !P1 ;  /* 0x0000000403047207 */ /* 0x000fe20004800000 */
[----:B------:R-:W-:Y:S01]  /*11d0*/  IMAD.MOV.U32 R3, RZ, RZ, 0x0 ;  /* 0x00000000ff037424 */ /* 0x000fe200078e00ff */
[----:B------:R-:W-:Y:S02]  /*11e0*/  SEL R5, R2, R5, !P1 ;  /* 0x0000000502057207 */ /* 0x000fe40004800000 */
[----:B------:R-:W-:Y:S02]  /*11f0*/  MOV R2, R0 ;  /* 0x0000000000027202 */ /* 0x000fe40000000f00 */
[----:B------:R-:W-:Y:S02]  /*1200*/  SEL R4, R4, 0xffffffff, P0 ;  /* 0xffffffff04047807 */ /* 0x000fe40000000000 */
[----:B------:R-:W-:Y:S01]  /*1210*/  SEL R5, R5, 0xffffffff, P0 ;  /* 0xffffffff05057807 */ /* 0x000fe20000000000 */
[----:B------:R-:W-:Y:S06]  /*1220*/  RET.REL.NODEC R2 `(_ZN2at6native38_GLOBAL__N__9a469cfd_6_RNN_cu_eca79a6d6kernel18lstm_cell_backwardIN3c108BFloat16EflLi1EEEvNS_4cuda6detail10TensorInfoIT_T1_EESB_SB_SB_SB_SB_SB_SA_SA_) ;  /* 0xffffffec02747950 */ /* 0x000fec0003c3ffff */
.L_x_621:
        /* <DEDUP_REMOVED lines=13> */
.L_x_1301:


//--------------------- .text._ZN2at6native38_GLOBAL__N__9a469cfd_6_RNN_cu_eca79a6d6kernel18lstm_cell_backwardIN3c108BFloat16EfiLi2EEEvNS_4cuda6detail10TensorInfoIT_T1_EESB_SB_SB_SB_SB_SB_SA_SA_ --------------------------
	.section	.text._ZN2at6native38_GLOBAL__N__9a469cfd_6_RNN_cu_eca79a6d6kernel18lstm_cell_backwardIN3c108BFloat16EfiLi2EEEvNS_4cuda6detail10TensorInfoIT_T1_EESB_SB_SB_SB_SB_SB_SA_SA_,"ax",@progbits
	.align	128
.text._ZN2at6native38_GLOBAL__N__9a469cfd_6_RNN_cu_eca79a6d6kernel18lstm_cell_backwardIN3c108BFloat16EfiLi2EEEvNS_4cuda6detail10TensorInfoIT_T1_EESB_SB_SB_SB_SB_SB_SA_SA_:
        .type           _ZN2at6native38_GLOBAL__N__9a469cfd_6_RNN_cu_eca79a6d6kernel18lstm_cell_backwardIN3c108BFloat16EfiLi2EEEvNS_4cuda6detail10TensorInfoIT_T1_EESB_SB_SB_SB_SB_SB_SA_SA_,@function
        .size           _ZN2at6native38_GLOBAL__N__9a469cfd_6_RNN_cu_eca79a6d6kernel18lstm_cell_backwardIN3c108BFloat16EfiLi2EEEvNS_4cuda6detail10TensorInfoIT_T1_EESB_SB_SB_SB_SB_SB_SA_SA_,(.L_x_1303 - _ZN2at6native38_GLOBAL__N__9a469cfd_6_RNN_cu_eca79a6d6kernel18lstm_cell_backwardIN3c108BFloat16EfiLi2EEEvNS_4cuda6detail10TensorInfoIT_T1_EESB_SB_SB_SB_SB_SB_SA_SA_)
        .other          _ZN2at6native38_GLOBAL__N__9a469cfd_6_RNN_cu_eca79a6d6kernel18lstm_cell_backwardIN3c108BFloat16EfiLi2EEEvNS_4cuda6detail10TensorInfoIT_T1_EESB_SB_SB_SB_SB_SB_SA_SA_,@"STO_CUDA_ENTRY STV_DEFAULT"
_ZN2at6native38_GLOBAL__N__9a469cfd_6_RNN_cu_eca79a6d6kernel18lstm_cell_backwardIN3c108BFloat16EfiLi2EEEvNS_4cuda6detail10TensorInfoIT_T1_EESB_SB_SB_SB_SB_SB_SA_SA_:
        /* <DEDUP_REMOVED lines=9> */
[----:B------:R-:W-:Y:S01]  /*0090*/  IMAD.MOV.U32 R6, RZ, RZ, RZ ;  /* 0x000000ffff067224 */ /* 0x000fe200078e00ff */
        /* <DEDUP_REMOVED lines=20> */
[----:B0-----:R-:W-:-:S04]  /*01e0*/  IABS R4, R2 ;  /* 0x0000000200047213 */ /* 0x001fc80000000000 */
[----:B------:R-:W0:Y:S08]  /*01f0*/  I2F.RP R0, R4 ;  /* 0x0000000400007306 */ /* 0x000e300000209400 */
[----:B0-----:R-:W0:Y:S02]  /*0200*/  MUFU.RCP R0, R0 ;  /* 0x0000000000007308 */ /* 0x001e240000001000 */
[----:B0-----:R-:W-:-:S06]  /*0210*/  VIADD R7, R0, 0xffffffe ;  /* 0x0ffffffe00077836 */ /* 0x001fcc0000000000 */
[----:B------:R-:W0:Y:S02]  /*0220*/  F2I.FTZ.U32.TRUNC.NTZ R7, R7 ;  /* 0x0000000700077305 */ /* 0x000e24000021f000 */
[----:B0-----:R-:W-:-:S05]  /*0230*/  IADD3 R3, RZ, -R7, RZ ;  /* 0x80000007ff037210 */ /* 0x001fca0007ffe0ff */
[----:B------:R-:W-:-:S04]  /*0240*/  IMAD R3, R3, R4, RZ ;  /* 0x0000000403037224 */ /* 0x000fc800078e02ff */
[----:B------:R-:W-:Y:S01]  /*0250*/  IMAD.HI.U32 R6, R7, R3, R6 ;  /* 0x0000000307067227 */ /* 0x000fe200078e0006 */
[----:B------:R-:W-:-:S07]  /*0260*/  SHF.L.U32 R7, R2, 0x2, RZ ;  /* 0x0000000202077819 */ /* 0x000fce00000006ff */
.L_x_625:
[----:B------:R-:W0:Y:S01]  /*0270*/  LDC R18, c[0x0][0x7f8] ;  /* 0x0001fe00ff127b82 */ /* 0x000e220000000800 */
[----:B--2---:R-:W-:-:S05]  /*0280*/  IABS R9, R5 ;  /* 0x0000000500097213 */ /* 0x004fca0000000000 */
[----:B------:R-:W-:Y:S02]  /*0290*/  IMAD.HI.U32 R0, R6, R9, RZ ;  /* 0x0000000906007227 */ /* 0x000fe400078e00ff */
[----:B------:R-:W1:Y:S02]  /*02a0*/  LDC R8, c[0x0][0x21c] ;  /* 0x00008700ff087b82 */ /* 0x000e640000000800 */
[----:B------:R-:W-:-:S06]  /*02b0*/  IMAD.MOV R2, RZ, RZ, -R0 ;  /* 0x000000ffff027224 */ /* 0x000fcc00078e0a00 */
[----:B------:R-:W2:Y:S01]  /*02c0*/  LDC R20, c[0x0][0x2f4] ;  /* 0x0000bd00ff147b82 */ /* 0x000ea20000000800 */
[----:B0-----:R-:W-:-:S05]  /*02d0*/  IABS R12, R18 ;  /* 0x00000012000c7213 */ /* 0x001fca0000000000 */
[----:B------:R-:W-:Y:S01]  /*02e0*/  IMAD R3, R12, R2, R9 ;  /* 0x000000020c037224 */ /* 0x000fe200078e0209 */
[----:B------:R-:W-:Y:S02]  /*02f0*/  LOP3.LUT R2, R5, R18, RZ, 0x3c, !PT ;  /* 0x0000001205027212 */ /* 0x000fe400078e3cff */
[----:B-1----:R-:W-:Y:S02]  /*0300*/  IABS R10, R8 ;  /* 0x00000008000a7213 */ /* 0x002fe40000000000 */
[----:B------:R-:W-:Y:S02]  /*0310*/  ISETP.GT.U32.AND P1, PT, R4, R3, PT ;  /* 0x000000030400720c */ /* 0x000fe40003f24070 */
[----:B------:R-:W0:Y:S01]  /*0320*/  I2F.RP R11, R10 ;  /* 0x0000000a000b7306 */ /* 0x000e220000209400 */
[----:B------:R-:W-:-:S10]  /*0330*/  ISETP.GE.AND P2, PT, R2, RZ, PT ;  /* 0x000000ff0200720c */ /* 0x000fd40003f46270 */
[----:B------:R-:W-:Y:S01]  /*0340*/  @!P1 IADD3 R3, R3, -R12, RZ ;  /* 0x8000000c03039210 */ /* 0x000fe20007ffe0ff */
[----:B------:R-:W-:Y:S01]  /*0350*/  @!P1 VIADD R0, R0, 0x1 ;  /* 0x0000000100009836 */ /* 0x000fe20000000000 */
[----:B------:R-:W-:Y:S01]  /*0360*/  ISETP.NE.AND P1, PT, R18, RZ, PT ;  /* 0x000000ff1200720c */ /* 0x000fe20003f25270 */
[----:B0-----:R-:W0:Y:S01]  /*0370*/  MUFU.RCP R11, R11 ;  /* 0x0000000b000b7308 */ /* 0x001e220000001000 */
[----:B------:R-:W-:-:S13]  /*0380*/  ISETP.GE.U32.AND P0, PT, R3, R4, PT ;  /* 0x000000040300720c */ /* 0x000fda0003f06070 */
[----:B------:R-:W-:Y:S01]  /*0390*/  @P0 IADD3 R0, R0, 0x1, RZ ;  /* 0x0000000100000810 */ /* 0x000fe20007ffe0ff */
[----:B0-----:R-:W-:-:S03]  /*03a0*/  VIADD R3, R11, 0xffffffe ;  /* 0x0ffffffe0b037836 */ /* 0x001fc60000000000 */
[----:B------:R-:W-:Y:S02]  /*03b0*/  MOV R2, R0 ;  /* 0x0000000000027202 */ /* 0x000fe40000000f00 */
[----:B--2---:R-:W-:Y:S01]  /*03c0*/  IABS R0, R20 ;  /* 0x0000001400007213 */ /* 0x004fe20000000000 */
[----:B------:R-:W0:Y:S02]  /*03d0*/  F2I.FTZ.U32.TRUNC.NTZ R3, R3 ;  /* 0x0000000300037305 */ /* 0x000e24000021f000 */
[----:B------:R-:W-:Y:S01]  /*03e0*/  @!P2 IMAD.MOV R2, RZ, RZ, -R2 ;  /* 0x000000ffff02a224 */ /* 0x000fe200078e0a02 */
[----:B------:R-:W-:-:S04]  /*03f0*/  @!P1 LOP3.LUT R2, RZ, R18, RZ, 0x33, !PT ;  /* 0x00000012ff029212 */ /* 0x000fc800078e33ff */
[----:B------:R-:W-:Y:S01]  /*0400*/  IADD3 R13, -R2, RZ, RZ ;  /* 0x000000ff020d7210 */ /* 0x000fe20007ffe1ff */
[----:B------:R-:W1:Y:S04]  /*0410*/  I2F.RP R14, R0 ;  /* 0x00000000000e7306 */ /* 0x000e680000209400 */
[----:B------:R-:W-:Y:S02]  /*0420*/  IMAD R13, R18, R13, R5 ;  /* 0x0000000d120d7224 */ /* 0x000fe400078e0205 */
[----:B0-----:R-:W-:Y:S02]  /*0430*/  IMAD.MOV R11, RZ, RZ, -R3 ;  /* 0x000000ffff0b7224 */ /* 0x001fe400078e0a03 */
[----:B------:R-:W-:Y:S02]  /*0440*/  IMAD R13, R7, R2, R13 ;  /* 0x00000002070d7224 */ /* 0x000fe400078e020d */
[----:B------:R-:W-:-:S02]  /*0450*/  IMAD R11, R11, R10, RZ ;  /* 0x0000000a0b0b7224 */ /* 0x000fc400078e02ff */
[----:B------:R-:W-:Y:S01]  /*0460*/  IMAD.MOV.U32 R2, RZ, RZ, RZ ;  /* 0x000000ffff027224 */ /* 0x000fe200078e00ff */
[-C--:B------:R-:W-:Y:S01]  /*0470*/  IADD3 R19, R13, R18.reuse, RZ ;  /* 0x000000120d137210 */ /* 0x080fe20007ffe0ff */
[----:B-1----:R-:W0:Y:S01]  /*0480*/  MUFU.RCP R14, R14 ;  /* 0x0000000e000e7308 */ /* 0x002e220000001000 */
[----:B------:R-:W-:Y:S01]  /*0490*/  IABS R25, R13 ;  /* 0x0000000d00197213 */ /* 0x000fe20000000000 */
[----:B------:R-:W-:Y:S01]  /*04a0*/  IMAD.HI.U32 R2, R3, R11, R2 ;  /* 0x0000000b03027227 */ /* 0x000fe200078e0002 */
[----:B------:R-:W-:Y:S02]  /*04b0*/  IABS R23, R19 ;  /* 0x0000001300177213 */ /* 0x000fe40000000000 */
[----:B------:R-:W-:-:S03]  /*04c0*/  IADD3 R11, R19, R18, RZ ;  /* 0x00000012130b7210 */ /* 0x000fc60007ffe0ff */
[C---:B------:R-:W-:Y:S01]  /*04d0*/  IMAD.HI.U32 R22, R2.reuse, R25, RZ ;  /* 0x0000001902167227 */ /* 0x040fe200078e00ff */
[----:B------:R-:W-:Y:S02]  /*04e0*/  IABS R15, R11 ;  /* 0x0000000b000f7213 */ /* 0x000fe40000000000 */
[----:B------:R-:W-:Y:S01]  /*04f0*/  IADD3 R18, R11, R18, RZ ;  /* 0x000000120b127210 */ /* 0x000fe20007ffe0ff */
[----:B------:R-:W-:-:S04]  /*0500*/  IMAD.HI.U32 R21, R2, R23, RZ ;  /* 0x0000001702157227 */ /* 0x000fc800078e00ff */
[----:B------:R-:W-:Y:S01]  /*0510*/  IMAD.MOV R17, RZ, RZ, -R22 ;  /* 0x000000ffff117224 */ /* 0x000fe200078e0a16 */
[----:B------:R-:W-:Y:S01]  /*0520*/  IADD3 R27, -R21, RZ, RZ ;  /* 0x000000ff151b7210 */ /* 0x000fe20007ffe1ff */
[----:B------:R-:W-:-:S04]  /*0530*/  IMAD.HI.U32 R12, R2, R15, RZ ;  /* 0x0000000f020c7227 */ /* 0x000fc800078e00ff */
[----:B------:R-:W-:Y:S01]  /*0540*/  IMAD R17, R10, R17, R25 ;  /* 0x000000110a117224 */ /* 0x000fe200078e0219 */
[----:B------:R-:W-:Y:S01]  /*0550*/  IADD3 R29, -R12, RZ, RZ ;  /* 0x000000ff0c1d7210 */ /* 0x000fe20007ffe1ff */
[----:B------:R-:W-:Y:S02]  /*0560*/  IMAD R27, R10, R27, R23 ;  /* 0x0000001b0a1b7224 */ /* 0x000fe400078e0217 */
[----:B0-----:R-:W-:Y:S01]  /*0570*/  VIADD R14, R14, 0xffffffe ;  /* 0x0ffffffe0e0e7836 */ /* 0x001fe20000000000 */
[C---:B------:R-:W-:Y:S01]  /*0580*/  ISETP.GT.U32.AND P4, PT, R10.reuse, R17, PT ;  /* 0x000000110a00720c */ /* 0x040fe20003f84070 */
[C---:B------:R-:W-:Y:S01]  /*0590*/  IMAD R29, R10.reuse, R29, R15 ;  /* 0x0000001d0a1d7224 */ /* 0x040fe200078e020f */
[C---:B------:R-:W-:Y:S01]  /*05a0*/  ISETP.GT.U32.AND P6, PT, R10.reuse, R27, PT ;  /* 0x0000001b0a00720c */ /* 0x040fe20003fc4070 */
[----:B------:R0:W1:Y:S03]  /*05b0*/  F2I.FTZ.U32.TRUNC.NTZ R3, R14 ;  /* 0x0000000e00037305 */ /* 0x000066000021f000 */
[----:B------:R-:W-:-:S02]  /*05c0*/  ISETP.GT.U32.AND P0, PT, R10, R29, PT ;  /* 0x0000001d0a00720c */ /* 0x000fc40003f04070 */
[----:B0-----:R-:W-:-:S05]  /*05d0*/  LOP3.LUT R14, R13, R8, RZ, 0x3c, !PT ;  /* 0x000000080d0e7212 */ /* 0x001fca00078e3cff */
[--C-:B------:R-:W-:Y:S02]  /*05e0*/  @!P4 IMAD.IADD R17, R17, 0x1, -R10.reuse ;  /* 0x000000011111c824 */ /* 0x100fe400078e0a0a */
[--C-:B------:R-:W-:Y:S01]  /*05f0*/  @!P6 IMAD.IADD R27, R27, 0x1, -R10.reuse ;  /* 0x000000011b1be824 */ /* 0x100fe200078e0a0a */
[----:B------:R-:W-:Y:S01]  /*0600*/  @!P6 IADD3 R21, R21, 0x1, RZ ;  /* 0x000000011515e810 */ /* 0x000fe20007ffe0ff */
[----:B------:R-:W-:Y:S01]  /*0610*/  @!P4 VIADD R22, R22, 0x1 ;  /* 0x000000011616c836 */ /* 0x000fe20000000000 */
[----:B------:R-:W-:Y:S01]  /*0620*/  ISETP.GE.U32.AND P5, PT, R17, R10, PT ;  /* 0x0000000a1100720c */ /* 0x000fe20003fa6070 */
[----:B------:R-:W-:Y:S01]  /*0630*/  @!P0 IMAD.IADD R29, R29, 0x1, -R10 ;  /* 0x000000011d1d8824 */ /* 0x000fe200078e0a0a */
[----:B------:R-:W-:Y:S02]  /*0640*/  IABS R17, R18 ;  /* 0x0000001200117213 */ /* 0x000fe40000000000 */
[-C--:B------:R-:W-:Y:S02]  /*0650*/  ISETP.GE.U32.AND P1, PT, R27, R10.reuse, PT ;  /* 0x0000000a1b00720c */ /* 0x080fe40003f26070 */
[----:B-1----:R-:W-:Y:S01]  /*0660*/  IADD3 R27, RZ, -R3, RZ ;  /* 0x80000003ff1b7210 */ /* 0x002fe20007ffe0ff */
[----:B------:R-:W-:Y:S01]  /*0670*/  IMAD.HI.U32 R24, R2, R17, RZ ;  /* 0x0000001102187227 */ /* 0x000fe200078e00ff */
[----:B------:R-:W-:-:S02]  /*0680*/  ISETP.GE.U32.AND P3, PT, R29, R10, PT ;  /* 0x0000000a1d00720c */ /* 0x000fc40003f66070 */
[----:B------:R-:W-:Y:S01]  /*0690*/  LOP3.LUT R2, R19, R8, RZ, 0x3c, !PT ;  /* 0x0000000813027212 */ /* 0x000fe200078e3cff */
[----:B------:R-:W-:Y:S01]  /*06a0*/  IMAD R29, R27, R0, RZ ;  /* 0x000000001b1d7224 */ /* 0x000fe200078e02ff */
[----:B------:R-:W-:Y:S01]  /*06b0*/  IADD3 R27, -R24, RZ, RZ ;  /* 0x000000ff181b7210 */ /* 0x000fe20007ffe1ff */
[----:B------:R-:W-:Y:S01]  /*06c0*/  @P5 VIADD R22, R22, 0x1 ;  /* 0x0000000116165836 */ /* 0x000fe20000000000 */
[----:B------:R-:W-:Y:S01]  /*06d0*/  ISETP.GE.AND P4, PT, R2, RZ, PT ;  /* 0x000000ff0200720c */ /* 0x000fe20003f86270 */
[----:B------:R-:W-:Y:S01]  /*06e0*/  HFMA2.MMA R2, -RZ, RZ, 0, 0 ;  /* 0x00000000ff027435 */ /* 0x000fe200000001ff */
[----:B------:R-:W-:Y:S01]  /*06f0*/  @!P0 IADD3 R12, R12, 0x1, RZ ;  /* 0x000000010c0c8810 */ /* 0x000fe20007ffe0ff */
[----:B------:R-:W-:Y:S01]  /*0700*/  IMAD R27, R10, R27, R17 ;  /* 0x0000001b0a1b7224 */ /* 0x000fe200078e0211 */
[----:B------:R-:W-:Y:S01]  /*0710*/  ISETP.GE.AND P2, PT, R14, RZ, PT ;  /* 0x000000ff0e00720c */ /* 0x000fe20003f46270 */
[----:B------:R-:W-:Y:S02]  /*0720*/  @P1 VIADD R21, R21, 0x1 ;  /* 0x0000000115151836 */ /* 0x000fe40000000000 */
[----:B------:R-:W-:Y:S01]  /*0730*/  @P3 VIADD R12, R12, 0x1 ;  /* 0x000000010c0c3836 */ /* 0x000fe20000000000 */
[----:B------:R-:W-:-:S03]  /*0740*/  ISETP.GT.U32.AND P5, PT, R10, R27, PT ;  /* 0x0000001b0a00720c */ /* 0x000fc60003fa4070 */
[----:B------:R-:W-:Y:S01]  /*0750*/  IMAD.HI.U32 R16, R3, R29, R2 ;  /* 0x0000001d03107227 */ /* 0x000fe200078e0002 */
[----:B------:R-:W-:Y:S02]  /*0760*/  LOP3.LUT R2, R11, R8, RZ, 0x3c, !PT ;  /* 0x000000080b027212 */ /* 0x000fe400078e3cff */
[----:B------:R-:W-:Y:S01]  /*0770*/  MOV R26, R12 ;  /* 0x0000000c001a7202 */ /* 0x000fe20000000f00 */
[----:B------:R-:W-:Y:S01]  /*0780*/  @!P4 IMAD.MOV R21, RZ, RZ, -R21 ;  /* 0x000000ffff15c224 */ /* 0x000fe200078e0a15 */
[----:B------:R-:W-:Y:S01]  /*0790*/  ISETP.GE.AND P0, PT, R2, RZ, PT ;  /* 0x000000ff0200720c */ /* 0x000fe20003f06270 */
[----:B------:R-:W-:-:S04]  /*07a0*/  IMAD.HI.U32 R14, R16, R25, RZ ;  /* 0x00000019100e7227 */ /* 0x000fc800078e00ff */
[----:B------:R-:W-:Y:S01]  /*07b0*/  @!P5 IMAD.IADD R27, R27, 0x1, -R10 ;  /* 0x000000011b1bd824 */ /* 0x000fe200078e0a0a */
[----:B------:R-:W-:Y:S01]  /*07c0*/  IADD3 R3, -R14, RZ, RZ ;  /* 0x000000ff0e037210 */ /* 0x000fe20007ffe1ff */
[----:B------:R-:W-:Y:S01]  /*07d0*/  @!P2 IMAD.MOV R22, RZ, RZ, -R22 ;  /* 0x000000ffff16a224 */ /* 0x000fe200078e0a16 */
[----:B------:R-:W-:Y:S02]  /*07e0*/  @!P5 IADD3 R24, R24, 0x1, RZ ;  /* 0x000000011818d810 */ /* 0x000fe40007ffe0ff */
[----:B------:R-:W-:Y:S01]  /*07f0*/  ISETP.GE.U32.AND P6, PT, R27, R10, PT ;  /* 0x0000000a1b00720c */ /* 0x000fe20003fc6070 */
[----:B------:R-:W-:Y:S01]  /*0800*/  IMAD R3, R0, R3, R25 ;  /* 0x0000000300037224 */ /* 0x000fe200078e0219 */
[----:B------:R-:W-:Y:S02]  /*0810*/  LOP3.LUT R10, R18, R8, RZ, 0x3c, !PT ;  /* 0x00000008120a7212 */ /* 0x000fe400078e3cff */
[----:B------:R-:W-:Y:S02]  /*0820*/  ISETP.NE.AND P5, PT, R8, RZ, PT ;  /* 0x000000ff0800720c */ /* 0x000fe40003fa5270 */
[----:B------:R-:W-:-:S02]  /*0830*/  ISETP.GE.AND P3, PT, R10, RZ, PT ;  /* 0x000000ff0a00720c */ /* 0x000fc40003f66270 */
[----:B------:R-:W0:Y:S01]  /*0840*/  LDC R10, c[0x0][0x3cc] ;  /* 0x0000f300ff0a7b82 */ /* 0x000e220000000800 */
[----:B------:R-:W-:Y:S02]  /*0850*/  ISETP.GT.U32.AND P1, PT, R0, R3, PT ;  /* 0x000000030000720c */ /* 0x000fe40003f24070 */
[----:B------:R-:W-:Y:S02]  /*0860*/  LOP3.LUT R27, RZ, R8, RZ, 0x33, !PT ;  /* 0x00000008ff1b7212 */ /* 0x000fe400078e33ff */
[----:B------:R-:W-:Y:S02]  /*0870*/  @P6 IADD3 R24, R24, 0x1, RZ ;  /* 0x0000000118186810 */ /* 0x000fe40007ffe0ff */
[----:B------:R-:W-:Y:S02]  /*0880*/  @!P0 IADD3 R26, -R26, RZ, RZ ;  /* 0x000000ff1a1a8210 */ /* 0x000fe40007ffe1ff */
[C---:B------:R-:W-:Y:S01]  /*0890*/  SEL R12, R27.reuse, R22, !P5 ;  /* 0x000000161b0c7207 */ /* 0x040fe20006800000 */
[----:B------:R-:W-:Y:S01]  /*08a0*/  IMAD.HI.U32 R22, R16, R23, RZ ;  /* 0x0000001710167227 */ /* 0x000fe200078e00ff */
[----:B------:R-:W-:-:S02]  /*08b0*/  SEL R2, R27, R21, !P5 ;  /* 0x000000151b027207 */ /* 0x000fc40006800000 */
[----:B------:R-:W-:Y:S01]  /*08c0*/  SEL R29, R27, R26, !P5 ;  /* 0x0000001a1b1d7207 */ /* 0x000fe20006800000 */
[----:B------:R-:W-:Y:S02]  /*08d0*/  @!P3 IMAD.MOV R24, RZ, RZ, -R24 ;  /* 0x000000ffff18b224 */ /* 0x000fe400078e0a18 */
[----:B------:R-:W-:Y:S02]  /*08e0*/  @!P1 IMAD.IADD R3, R3, 0x1, -R0 ;  /* 0x0000000103039824 */ /* 0x000fe400078e0a00 */
[C---:B------:R-:W-:Y:S01]  /*08f0*/  IMAD.HI.U32 R21, R16.reuse, R15, RZ ;  /* 0x0000000f10157227 */ /* 0x040fe200078e00ff */
[----:B------:R-:W-:Y:S02]  /*0900*/  SEL R27, R27, R24, !P5 ;  /* 0x000000181b1b7207 */ /* 0x000fe40006800000 */
[----:B------:R-:W-:Y:S01]  /*0910*/  ISETP.GE.U32.AND P0, PT, R3, R0, PT ;  /* 0x000000000300720c */ /* 0x000fe20003f06070 */
[----:B------:R-:W-:Y:S01]  /*0920*/  IMAD.HI.U32 R16, R16, R17, RZ ;  /* 0x0000001110107227 */ /* 0x000fe200078e00ff */
[----:B------:R-:W-:-:S02]  /*0930*/  IADD3 R3, -R22, RZ, RZ ;  /* 0x000000ff16037210 */ /* 0x000fc40007ffe1ff */
[----:B0-----:R-:W-:Y:S01]  /*0940*/  IABS R24, R10 ;  /* 0x0000000a00187213 */ /* 0x001fe20000000000 */
[----:B------:R-:W-:Y:S02]  /*0950*/  @!P1 VIADD R14, R14, 0x1 ;  /* 0x000000010e0e9836 */ /* 0x000fe40000000000 */
[----:B------:R-:W-:Y:S01]  /*0960*/  IMAD R23, R0, R3, R23 ;  /* 0x0000000300177224 */ /* 0x000fe200078e0217 */
[----:B------:R-:W0:Y:S01]  /*0970*/  I2F.RP R25, R24 ;  /* 0x0000001800197306 */ /* 0x000e220000209400 */
[----:B------:R-:W-:-:S03]  /*0980*/  IMAD.MOV R3, RZ, RZ, -R21 ;  /* 0x000000ffff037224 */ /* 0x000fc600078e0a15 */
[C---:B------:R-:W-:Y:S01]  /*0990*/  ISETP.GT.U32.AND P6, PT, R0.reuse, R23, PT ;  /* 0x000000170000720c */ /* 0x040fe20003fc4070 */
[----:B------:R-:W-:Y:S01]  /*09a0*/  IMAD R15, R0, R3, R15 ;  /* 0x00000003000f7224 */ /* 0x000fe200078e020f */
[----:B------:R-:W-:Y:S02]  /*09b0*/  IADD3 R3, -R16, RZ, RZ ;  /* 0x000000ff10037210 */ /* 0x000fe40007ffe1ff */
[----:B------:R-:W-:Y:S02]  /*09c0*/  @P0 IADD3 R14, R14, 0x1, RZ ;  /* 0x000000010e0e0810 */ /* 0x000fe40007ffe0ff */
[C---:B------:R-:W-:Y:S01]  /*09d0*/  ISETP.GT.U32.AND P2, PT, R0.reuse, R15, PT ;  /* 0x0000000f0000720c */ /* 0x040fe20003f44070 */
[C---:B------:R-:W-:Y:S01]  /*09e0*/  IMAD R17, R0.reuse, R3, R17 ;  /* 0x0000000300117224 */ /* 0x040fe200078e0211 */
[----:B0-----:R-:W0:Y:S04]  /*09f0*/  MUFU.RCP R25, R25 ;  /* 0x0000001900197308 */ /* 0x001e280000001000 */
[----:B------:R-:W-:Y:S01]  /*0a00*/  ISETP.GT.U32.AND P3, PT, R0, R17, PT ;  /* 0x000000110000720c */ /* 0x000fe20003f64070 */
[----:B------:R-:W-:Y:S01]  /*0a10*/  @!P6 IMAD.IADD R23, R23, 0x1, -R0 ;  /* 0x000000011717e824 */ /* 0x000fe200078e0a00 */
[----:B------:R-:W-:-:S04]  /*0a20*/  @!P6 IADD3 R22, R22, 0x1, RZ ;  /* 0x000000011616e810 */ /* 0x000fc80007ffe0ff */
[-C--:B------:R-:W-:Y:S02]  /*0a30*/  ISETP.GE.U32.AND P5, PT, R23, R0.reuse, PT ;  /* 0x000000001700720c */ /* 0x080fe40003fa6070 */
[-C--:B------:R-:W-:Y:S02]  /*0a40*/  @!P2 IADD3 R15, R15, -R0.reuse, RZ ;  /* 0x800000000f0fa210 */ /* 0x080fe40007ffe0ff */
[----:B------:R-:W-:Y:S02]  /*0a50*/  @!P2 IADD3 R21, R21, 0x1, RZ ;  /* 0x000000011515a810 */ /* 0x000fe40007ffe0ff */
[-C--:B------:R-:W-:Y:S01]  /*0a60*/  ISETP.GE.U32.AND P4, PT, R15, R0.reuse, PT ;  /* 0x000000000f00720c */ /* 0x080fe20003f86070 */
[----:B------:R-:W-:Y:S01]  /*0a70*/  @!P3 VIADD R16, R16, 0x1 ;  /* 0x000000011010b836 */ /* 0x000fe20000000000 */
[----:B------:R-:W-:Y:S01]  /*0a80*/  @!P3 IADD3 R17, R17, -R0, RZ ;  /* 0x800000001111b210 */ /* 0x000fe20007ffe0ff */
[----:B0-----:R-:W-:Y:S01]  /*0a90*/  VIADD R3, R25, 0xffffffe ;  /* 0x0ffffffe19037836 */ /* 0x001fe20000000000 */
[----:B------:R-:W-:-:S02]  /*0aa0*/  IADD3 R25, -R29, RZ, RZ ;  /* 0x000000ff1d197210 */ /* 0x000fc40007ffe1ff */
[----:B------:R-:W-:Y:S01]  /*0ab0*/  ISETP.GE.U32.AND P1, PT, R17, R0, PT ;  /* 0x000000001100720c */ /* 0x000fe20003f26070 */
[----:B------:R-:W-:Y:S01]  /*0ac0*/  IMAD.MOV R17, RZ, RZ, -R2 ;  /* 0x000000ffff117224 */ /* 0x000fe200078e0a02 */
[----:B------:R-:W-:Y:S01]  /*0ad0*/  IADD3 R0, -R12, RZ, RZ ;  /* 0x000000ff0c007210 */ /* 0x000fe20007ffe1ff */
[----:B------:R-:W0:Y:S01]  /*0ae0*/  F2I.FTZ.U32.TRUNC.NTZ R3, R3 ;  /* 0x0000000300037305 */ /* 0x000e22000021f000 */
[C---:B------:R-:W-:Y:S02]  /*0af0*/  IMAD R25, R8.reuse, R25, R11 ;  /* 0x0000001908197224 */ /* 0x040fe400078e020b */
[C---:B------:R-:W-:Y:S02]  /*0b00*/  IMAD R17, R8.reuse, R17, R19 ;  /* 0x0000001108117224 */ /* 0x040fe400078e0213 */
[----:B------:R-:W-:Y:S02]  /*0b10*/  IMAD R0, R8, R0, R13 ;  /* 0x0000000008007224 */ /* 0x000fe400078e020d */
[----:B------:R-:W-:-:S02]  /*0b20*/  IMAD R17, R17, UR5, RZ ;  /* 0x0000000511117c24 */ /* 0x000fc4000f8e02ff */
[----:B------:R-:W-:Y:S01]  /*0b30*/  IMAD R15, R0, UR5, RZ ;  /* 0x00000005000f7c24 */ /* 0x000fe2000f8e02ff */
[----:B------:R-:W-:Y:S01]  /*0b40*/  @P1 IADD3 R16, R16, 0x1, RZ ;  /* 0x0000000110101810 */ /* 0x000fe20007ffe0ff */
[----:B------:R-:W-:Y:S01]  /*0b50*/  @P5 VIADD R22, R22, 0x1 ;  /* 0x0000000116165836 */ /* 0x000fe20000000000 */
[----:B------:R-:W-:Y:S01]  /*0b60*/  ISETP.NE.AND P1, PT, R10, RZ, PT ;  /* 0x000000ff0a00720c */ /* 0x000fe20003f25270 */
[----:B------:R-:W-:Y:S01]  /*0b70*/  IMAD R0, R12, UR8, R15 ;  /* 0x000000080c007c24 */ /* 0x000fe2000f8e020f */
[----:B0-----:R-:W-:Y:S01]  /*0b80*/  IADD3 R23, RZ, -R3, RZ ;  /* 0x80000003ff177210 */ /* 0x001fe20007ffe0ff */
[----:B------:R-:W-:Y:S01]  /*0b90*/  IMAD R15, R2, UR8, R17 ;  /* 0x00000008020f7c24 */ /* 0x000fe2000f8e0211 */
[----:B------:R-:W-:Y:S01]  /*0ba0*/  HFMA2.MMA R2, -RZ, RZ, 0, 0 ;  /* 0x00000000ff027435 */ /* 0x000fe200000001ff */
[----:B------:R-:W-:Y:S02]  /*0bb0*/  @P4 VIADD R21, R21, 0x1 ;  /* 0x0000000115154836 */ /* 0x000fe40000000000 */
[----:B------:R-:W-:-:S02]  /*0bc0*/  IMAD.MOV.U32 R17, RZ, RZ, R23 ;  /* 0x000000ffff117224 */ /* 0x000fc400078e0017 */
[----:B------:R-:W-:Y:S02]  /*0bd0*/  IMAD.MOV R23, RZ, RZ, -R27 ;  /* 0x000000ffff177224 */ /* 0x000fe400078e0a1b */
[----:B------:R-:W-:Y:S02]  /*0be0*/  IMAD R17, R17, R24, RZ ;  /* 0x0000001811117224 */ /* 0x000fe400078e02ff */
[----:B------:R-:W-:Y:S02]  /*0bf0*/  IMAD R23, R8, R23, R18 ;  /* 0x0000001708177224 */ /* 0x000fe400078e0212 */
[----:B------:R-:W0:Y:S01]  /*0c00*/  LDC R8, c[0x0][0x4a4] ;  /* 0x00012900ff087b82 */ /* 0x000e220000000800 */
[----:B------:R-:W-:-:S06]  /*0c10*/  IMAD.HI.U32 R2, R3, R17, R2 ;  /* 0x0000001103027227 */ /* 0x000fcc00078e0002 */
[----:B------:R-:W-:-:S04]  /*0c20*/  IMAD.HI.U32 R17, R2, R9, RZ ;  /* 0x0000000902117227 */ /* 0x000fc800078e00ff */
[----:B------:R-:W-:Y:S02]  /*0c30*/  IMAD.MOV R3, RZ, RZ, -R17 ;  /* 0x000000ffff037224 */ /* 0x000fe400078e0a11 */
[----:B------:R-:W-:Y:S02]  /*0c40*/  IMAD R2, R25, UR5, RZ ;  /* 0x0000000519027c24 */ /* 0x000fe4000f8e02ff */
[C---:B------:R-:W-:Y:S02]  /*0c50*/  IMAD R3, R24.reuse, R3, R9 ;  /* 0x0000000318037224 */ /* 0x040fe400078e0209 */
[----:B------:R-:W-:Y:S01]  /*0c60*/  IMAD R29, R29, UR8, R2 ;  /* 0x000000081d1d7c24 */ /* 0x000fe2000f8e0202 */
[----:B------:R-:W-:Y:S02]  /*0c70*/  LOP3.LUT R2, R13, R20, RZ, 0x3c, !PT ;  /* 0x000000140d027212 */ /* 0x000fe400078e3cff */
[----:B------:R-:W-:Y:S02]  /*0c80*/  ISETP.GT.U32.AND P0, PT, R24, R3, PT ;  /* 0x000000031800720c */ /* 0x000fe40003f04070 */
[----:B------:R-:W-:-:S02]  /*0c90*/  ISETP.GE.AND P5, PT, R2, RZ, PT ;  /* 0x000000ff0200720c */ /* 0x000fc40003fa6270 */
[----:B0-----:R-:W-:Y:S02]  /*0ca0*/  IABS R12, R8 ;  /* 0x00000008000c7213 */ /* 0x001fe40000000000 */
[----:B------:R-:W-:Y:S02]  /*0cb0*/  LOP3.LUT R2, R5, R10, RZ, 0x3c, !PT ;  /* 0x0000000a05027212 */ /* 0x000fe400078e3cff */
[----:B------:R-:W0:Y:S02]  /*0cc0*/  I2F.RP R26, R12 ;  /* 0x0000000c001a7306 */ /* 0x000e240000209400 */
[----:B------:R-:W-:Y:S02]  /*0cd0*/  ISETP.GE.AND P3, PT, R2, RZ, PT ;  /* 0x000000ff0200720c */ /* 0x000fe40003f66270 */
[----:B------:R-:W-:Y:S01]  /*0ce0*/  LOP3.LUT R2, R11, R20, RZ, 0x3c, !PT ;  /* 0x000000140b027212 */ /* 0x000fe200078e3cff */
[----:B------:R-:W-:Y:S01]  /*0cf0*/  @!P0 IMAD.IADD R3, R3, 0x1, -R24 ;  /* 0x0000000103038824 */ /* 0x000fe200078e0a18 */
[----:B------:R-:W-:-:S02]  /*0d00*/  @!P0 IADD3 R17, R17, 0x1, RZ ;  /* 0x0000000111118810 */ /* 0x000fc40007ffe0ff */
[----:B------:R-:W-:Y:S02]  /*0d10*/  ISETP.GE.AND P4, PT, R2, RZ, PT ;  /* 0x000000ff0200720c */ /* 0x000fe40003f86270 */
[----:B------:R-:W-:Y:S01]  /*0d20*/  ISETP.GE.U32.AND P6, PT, R3, R24, PT ;  /* 0x000000180300720c */ /* 0x000fe20003fc6070 */
[----:B------:R-:W-:Y:S01]  /*0d30*/  IMAD R24, R23, UR5, RZ ;  /* 0x0000000517187c24 */ /* 0x000fe2000f8e02ff */
[-C--:B------:R-:W-:Y:S02]  /*0d40*/  LOP3.LUT R3, R19, R20.reuse, RZ, 0x3c, !PT ;  /* 0x0000001413037212 */ /* 0x080fe400078e3cff */
[-C--:B------:R-:W-:Y:S01]  /*0d50*/  LOP3.LUT R2, RZ, R20.reuse, RZ, 0x33, !PT ;  /* 0x00000014ff027212 */ /* 0x080fe200078e33ff */
[----:B0-----:R-:W0:Y:S01]  /*0d60*/  MUFU.RCP R26, R26 ;  /* 0x0000001a001a7308 */ /* 0x001e220000001000 */
[----:B------:R-:W-:Y:S01]  /*0d70*/  ISETP.GE.AND P2, PT, R3, RZ, PT ;  /* 0x000000ff0300720c */ /* 0x000fe20003f46270 */
[----:B------:R-:W-:Y:S01]  /*0d80*/  IMAD R27, R27, UR8, R24 ;  /* 0x000000081b1b7c24 */ /* 0x000fe2000f8e0218 */
[----:B------:R-:W-:-:S02]  /*0d90*/  LOP3.LUT R3, R18, R20, RZ, 0x3c, !PT ;  /* 0x0000001412037212 */ /* 0x000fc400078e3cff */
[----:B------:R-:W-:Y:S02]  /*0da0*/  @!P5 IADD3 R14, -R14, RZ, RZ ;  /* 0x000000ff0e0ed210 */ /* 0x000fe40007ffe1ff */
[----:B------:R-:W-:Y:S02]  /*0db0*/  ISETP.GE.AND P0, PT, R3, RZ, PT ;  /* 0x000000ff0300720c */ /* 0x000fe40003f06270 */
[----:B------:R-:W-:Y:S02]  /*0dc0*/  @P6 IADD3 R17, R17, 0x1, RZ ;  /* 0x0000000111116810 */ /* 0x000fe40007ffe0ff */
[----:B------:R-:W-:Y:S02]  /*0dd0*/  ISETP.NE.AND P6, PT, R20, RZ, PT ;  /* 0x000000ff1400720c */ /* 0x000fe40003fc5270 */
[----:B------:R-:W-:Y:S01]  /*0de0*/  @!P4 IADD3 R21, -R21, RZ, RZ ;  /* 0x000000ff1515c210 */ /* 0x000fe20007ffe1ff */
[----:B------:R-:W-:Y:S01]  /*0df0*/  @!P2 IMAD.MOV R22, RZ, RZ, -R22 ;  /* 0x000000ffff16a224 */ /* 0x000fe200078e0a16 */
[----:B------:R-:W-:Y:S01]  /*0e00*/  SEL R25, R2, R14, !P6 ;  /* 0x0000000e02197207 */ /* 0x000fe20007000000 */
[----:B------:R-:W-:Y:S01]  /*0e10*/  @!P3 IMAD.MOV R17, RZ, RZ, -R17 ;  /* 0x000000ffff11b224 */ /* 0x000fe200078e0a11 */
[----:B------:R-:W-:Y:S01]  /*0e20*/  @!P1 LOP3.LUT R17, RZ, R10, RZ, 0x33, !PT ;  /* 0x0000000aff119212 */ /* 0x000fe200078e33ff */
[----:B0-----:R-:W-:Y:S01]  /*0e30*/  VIADD R26, R26, 0xffffffe ;  /* 0x0ffffffe1a1a7836 */ /* 0x001fe20000000000 */
[C---:B------:R-:W-:Y:S01]  /*0e40*/  SEL R24, R2.reuse, R22, !P6 ;  /* 0x0000001602187207 */ /* 0x040fe20007000000 */
[----:B------:R-:W-:Y:S01]  /*0e50*/  @!P0 IMAD.MOV R16, RZ, RZ, -R16 ;  /* 0x000000ffff108224 */ /* 0x000fe200078e0a10 */
[C---:B------:R-:W-:Y:S01]  /*0e60*/  SEL R23, R2.reuse, R21, !P6 ;  /* 0x0000001502177207 */ /* 0x040fe20007000000 */
[----:B------:R0:W1:Y:S03]  /*0e70*/  F2I.FTZ.U32.TRUNC.NTZ R3, R26 ;  /* 0x0000001a00037305 */ /* 0x000066000021f000 */
[----:B------:R-:W-:Y:S01]  /*0e80*/  SEL R22, R2, R16, !P6 ;  /* 0x0000001002167207 */ /* 0x000fe20007000000 */
[----:B------:R-:W-:-:S04]  /*0e90*/  IMAD.MOV R2, RZ, RZ, -R17 ;  /* 0x000000ffff027224 */ /* 0x000fc800078e0a11 */
[----:B------:R-:W-:Y:S01]  /*0ea0*/  IMAD R10, R10, R2, R5 ;  /* 0x000000020a0a7224 */ /* 0x000fe200078e0205 */
[----:B------:R-:W-:Y:S01]  /*0eb0*/  MOV R2, RZ ;  /* 0x000000ff00027202 */ /* 0x000fe20000000f00 */
[----:B0-----:R-:W0:Y:S02]  /*0ec0*/  LDC R26, c[0x0][0x72c] ;  /* 0x0001cb00ff1a7b82 */ /* 0x001e240000000800 */
[----:B------:R-:W-:Y:S01]  /*0ed0*/  IMAD R10, R10, UR11, RZ ;  /* 0x0000000b0a0a7c24 */ /* 0x000fe2000f8e02ff */
[----:B-1----:R-:W-:-:S03]  /*0ee0*/  IADD3 R21, RZ, -R3, RZ ;  /* 0x80000003ff157210 */ /* 0x002fc60007ffe0ff */
[----:B------:R-:W-:Y:S02]  /*0ef0*/  IMAD R17, R17, UR12, R10 ;  /* 0x0000000c11117c24 */ /* 0x000fe4000f8e020a */
[----:B------:R-:W-:Y:S02]  /*0f00*/  IMAD.MOV R10, RZ, RZ, -R25 ;  /* 0x000000ffff0a7224 */ /* 0x000fe400078e0a19 */
[----:B------:R-:W-:Y:S02]  /*0f10*/  IMAD R21, R21, R12, RZ ;  /* 0x0000000c15157224 */ /* 0x000fe400078e02ff */
[----:B------:R-:W-:Y:S02]  /*0f20*/  IMAD R10, R20, R10, R13 ;  /* 0x0000000a140a7224 */ /* 0x000fe400078e020d */
[----:B------:R-:W-:-:S06]  /*0f30*/  IMAD.HI.U32 R2, R3, R21, R2 ;  /* 0x0000001503027227 */ /* 0x000fcc00078e0002 */
[----:B------:R-:W-:-:S04]  /*0f40*/  IMAD.HI.U32 R2, R2, R9, RZ ;  /* 0x0000000902027227 */ /* 0x000fc800078e00ff */
[----:B------:R-:W-:Y:S01]  /*0f50*/  IMAD.MOV R3, RZ, RZ, -R2 ;  /* 0x000000ffff037224 */ /* 0x000fe200078e0a02 */
[----:B0-----:R-:W-:-:S03]  /*0f60*/  IABS R14, R26 ;  /* 0x0000001a000e7213 */ /* 0x001fc60000000000 */
[----:B------:R-:W-:-:S05]  /*0f70*/  IMAD R3, R12, R3, R9 ;  /* 0x000000030c037224 */ /* 0x000fca00078e0209 */
[----:B------:R-:W-:-:S13]  /*0f80*/  ISETP.GT.U32.AND P1, PT, R12, R3, PT ;  /* 0x000000030c00720c */ /* 0x000fda0003f24070 */
[-C--:B------:R-:W-:Y:S01]  /*0f90*/  @!P1 IADD3 R3, R3, -R12.reuse, RZ ;  /* 0x8000000c03039210 */ /* 0x080fe20007ffe0ff */
[----:B------:R-:W-:Y:S01]  /*0fa0*/  @!P1 VIADD R2, R2, 0x1 ;  /* 0x0000000102029836 */ /* 0x000fe20000000000 */
[----:B------:R-:W-:Y:S02]  /*0fb0*/  ISETP.NE.AND P1, PT, R8, RZ, PT ;  /* 0x000000ff0800720c */ /* 0x000fe40003f25270 */
[----:B------:R-:W-:Y:S02]  /*0fc0*/  ISETP.GE.U32.AND P0, PT, R3, R12, PT ;  /* 0x0000000c0300720c */ /* 0x000fe40003f06070 */
[----:B------:R-:W0:Y:S01]  /*0fd0*/  I2F.RP R12, R14 ;  /* 0x0000000e000c7306 */ /* 0x000e220000209400 */
[----:B------:R-:W-:-:S04]  /*0fe0*/  LOP3.LUT R3, R5, R8, RZ, 0x3c, !PT ;  /* 0x0000000805037212 */ /* 0x000fc800078e3cff */
[----:B------:R-:W-:-:S06]  /*0ff0*/  ISETP.GE.AND P2, PT, R3, RZ, PT ;  /* 0x000000ff0300720c */ /* 0x000fcc0003f46270 */
[----:B------:R-:W-:Y:S01]  /*1000*/  @P0 IADD3 R2, R2, 0x1, RZ ;  /* 0x0000000102020810 */ /* 0x000fe20007ffe0ff */
[----:B0-----:R-:W0:Y:S06]  /*1010*/  MUFU.RCP R12, R12 ;  /* 0x0000000c000c7308 */ /* 0x001e2c0000001000 */
[----:B------:R-:W-:Y:S01]  /*1020*/  @!P2 IMAD.MOV R2, RZ, RZ, -R2 ;  /* 0x000000ffff02a224 */ /* 0x000fe200078e0a02 */
[----:B------:R-:W-:-:S05]  /*1030*/  @!P1 LOP3.LUT R2, RZ, R8, RZ, 0x33, !PT ;  /* 0x00000008ff029212 */ /* 0x000fca00078e33ff */
[----:B------:R-:W-:-:S04]  /*1040*/  IMAD.MOV R16, RZ, RZ, -R2 ;  /* 0x000000ffff107224 */ /* 0x000fc800078e0a02 */
[----:B------:R-:W-:Y:S01]  /*1050*/  IMAD R8, R8, R16, R5 ;  /* 0x0000001008087224 */ /* 0x000fe200078e0205 */
[----:B0-----:R-:W-:-:S03]  /*1060*/  IADD3 R3, R12, 0xffffffe, RZ ;  /* 0x0ffffffe0c037810 */ /* 0x001fc60007ffe0ff */
[----:B------:R-:W-:-:S04]  /*1070*/  IMAD R21, R8, UR13, RZ ;  /* 0x0000000d08157c24 */ /* 0x000fc8000f8e02ff */
[----:B------:R-:W-:Y:S01]  /*1080*/  IMAD R8, R2, UR14, R21 ;  /* 0x0000000e02087c24 */ /* 0x000fe2000f8e0215 */
[----:B------:R-:W0:Y:S01]  /*1090*/  F2I.FTZ.U32.TRUNC.NTZ R3, R3 ;  /* 0x0000000300037305 */ /* 0x000e22000021f000 */
[----:B------:R-:W-:-:S05]  /*10a0*/  IADD3 R2, -R24, RZ, RZ ;  /* 0x000000ff18027210 */ /* 0x000fca0007ffe1ff */
[----:B------:R-:W-:Y:S02]  /*10b0*/  IMAD R19, R20, R2, R19 ;  /* 0x0000000214137224 */ /* 0x000fe400078e0213 */
[----:B------:R-:W-:Y:S01]  /*10c0*/  IMAD.MOV.U32 R2, RZ, RZ, RZ ;  /* 0x000000ffff027224 */ /* 0x000fe200078e00ff */
[----:B0-----:R-:W-:-:S05]  /*10d0*/  IADD3 R21, RZ, -R3, RZ ;  /* 0x80000003ff157210 */ /* 0x001fca0007ffe0ff */
[----:B------:R-:W-:-:S04]  /*10e0*/  IMAD R13, R21, R14, RZ ;  /* 0x0000000e150d7224 */ /* 0x000fc800078e02ff */
[----:B------:R-:W-:Y:S02]  /*10f0*/  IMAD.HI.U32 R2, R3, R13, R2 ;  /* 0x0000000d03027227 */ /* 0x000fe400078e0002 */
[----:B------:R-:W0:Y:S04]  /*1100*/  LDC.64 R12, c[0x0][0x210] ;  /* 0x00008400ff0c7b82 */ /* 0x000e280000000a00 */
[----:B------:R-:W-:-:S05]  /*1110*/  IMAD.HI.U32 R21, R2, R9, RZ ;  /* 0x0000000902157227 */ /* 0x000fca00078e00ff */
[----:B------:R-:W-:-:S05]  /*1120*/  IADD3 R3, -R21, RZ, RZ ;  /* 0x000000ff15037210 */ /* 0x000fca0007ffe1ff */
[----:B------:R-:W-:-:S05]  /*1130*/  IMAD R3, R14, R3, R9 ;  /* 0x000000030e037224 */ /* 0x000fca00078e0209 */
[----:B------:R-:W-:Y:S01]  /*1140*/  ISETP.GT.U32.AND P1, PT, R14, R3, PT ;  /* 0x000000030e00720c */ /* 0x000fe20003f24070 */
[----:B0-----:R-:W-:-:S12]  /*1150*/  IMAD.WIDE R28, R29, 0x2, R12 ;  /* 0x000000021d1c7825 */ /* 0x001fd800078e020c */
[----:B------:R-:W-:-:S05]  /*1160*/  @!P1 IMAD.IADD R3, R3, 0x1, -R14 ;  /* 0x0000000103039824 */ /* 0x000fca00078e0a0e */
[----:B------:R-:W-:Y:S01]  /*1170*/  ISETP.GE.U32.AND P0, PT, R3, R14, PT ;  /* 0x0000000e0300720c */ /* 0x000fe20003f06070 */
[--C-:B------:R-:W-:Y:S02]  /*1180*/  IMAD.WIDE R2, R0, 0x2, R12.reuse ;  /* 0x0000000200027825 */ /* 0x100fe400078e020c */
[----:B------:R-:W5:Y:S02]  /*1190*/  LDG.E.U16 R0, desc[UR6][R28.64] ;  /* 0x000000061c007981 */ /* 0x000f64000c1e1500 */
[--C-:B------:R-:W-:Y:S02]  /*11a0*/  IMAD.WIDE R14, R15, 0x2, R12.reuse ;  /* 0x000000020f0e7825 */ /* 0x100fe400078e020c */
[----:B------:R-:W5:Y:S04]  /*11b0*/  LDG.E.U16 R3, desc[UR6][R2.64] ;  /* 0x0000000602037981 */ /* 0x000f68000c1e1500 */
[----:B------:R0:W5:Y:S02]  /*11c0*/  LDG.E.U16 R2, desc[UR6][R14.64] ;  /* 0x000000060e027981 */ /* 0x000164000c1e1500 */
[----:B0-----:R-:W0:Y:S01]  /*11d0*/  LDC.64 R14, c[0x0][0x3c0] ;  /* 0x0000f000ff0e7b82 */ /* 0x001e220000000a00 */
[----:B------:R-:W-:Y:S01]  /*11e0*/  IMAD.WIDE R12, R27, 0x2, R12 ;  /* 0x000000021b0c7825 */ /* 0x000fe200078e020c */
[----:B------:R-:W-:-:S02]  /*11f0*/  LOP3.LUT R27, R5, R26, RZ, 0x3c, !PT ;  /* 0x0000001a051b7212 */ /* 0x000fc400078e3cff */
[----:B------:R-:W-:Y:S02]  /*1200*/  @!P1 IADD3 R21, R21, 0x1, RZ ;  /* 0x0000000115159810 */ /* 0x000fe40007ffe0ff */
[----:B------:R-:W-:Y:S01]  /*1210*/  ISETP.GE.AND P2, PT, R27, RZ, PT ;  /* 0x000000ff1b00720c */ /* 0x000fe20003f46270 */
[----:B------:R-:W-:Y:S01]  /*1220*/  IMAD R10, R10, UR9, RZ ;  /* 0x000000090a0a7c24 */ /* 0x000fe2000f8e02ff */
[----:B------:R-:W-:Y:S01]  /*1230*/  ISETP.NE.AND P1, PT, R26, RZ, PT ;  /* 0x000000ff1a00720c */ /* 0x000fe20003f25270 */
[----:B------:R-:W-:Y:S01]  /*1240*/  @P0 VIADD R21, R21, 0x1 ;  /* 0x0000000115150836 */ /* 0x000fe20000000000 */
[----:B------:R1:W5:Y:S01]  /*1250*/  LDG.E.U16 R12, desc[UR6][R12.64] ;  /* 0x000000060c0c7981 */ /* 0x000362000c1e1500 */
[----:B------:R-:W-:Y:S02]  /*1260*/  IMAD R25, R25, UR10, R10 ;  /* 0x0000000a19197c24 */ /* 0x000fe4000f8e020a */
[----:B0-----:R-:W-:Y:S02]  /*1270*/  IMAD.WIDE R14, R17, 0x2, R14 ;  /* 0x00000002110e7825 */ /* 0x001fe400078e020e */
[----:B------:R-:W0:Y:S04]  /*1280*/  LDC.64 R16, c[0x0][0x498] ;  /* 0x00012600ff107b82 */ /* 0x000e280000000a00 */
[----:B------:R-:W-:Y:S01]  /*1290*/  @!P2 IADD3 R21, -R21, RZ, RZ ;  /* 0x000000ff1515a210 */ /* 0x000fe20007ffe1ff */
[----:B------:R-:W-:Y:S01]  /*12a0*/  IMAD.MOV R10, RZ, RZ, -R23 ;  /* 0x000000ffff0a7224 */ /* 0x000fe200078e0a17 */
[----:B------:R-:W-:-:S02]  /*12b0*/  @!P1 LOP3.LUT R21, RZ, R26, RZ, 0x33, !PT ;  /* 0x0000001aff159212 */ /* 0x000fc400078e33ff */
[----:B------:R-:W-:Y:S01]  /*12c0*/  ISETP.NE.U32.AND P0, PT, RZ, UR18, PT ;  /* 0x00000012ff007c0c */ /* 0x000fe2000bf05070 */
[----:B------:R-:W-:Y:S02]  /*12d0*/  IMAD R11, R20, R10, R11 ;  /* 0x0000000a140b7224 */ /* 0x000fe400078e020b */
[----:B------:R-:W-:Y:S01]  /*12e0*/  IMAD.MOV R10, RZ, RZ, -R21 ;  /* 0x000000ffff0a7224 */ /* 0x000fe200078e0a15 */
[----:B------:R-:W-:Y:S02]  /*12f0*/  ISETP.NE.AND.EX P0, PT, RZ, UR19, PT, P0 ;  /* 0x00000013ff007c0c */ /* 0x000fe4000bf05300 */
[----:B-1----:R-:W-:Y:S01]  /*1300*/  IADD3 R13, -R22, RZ, RZ ;  /* 0x000000ff160d7210 */ /* 0x002fe20007ffe1ff */
[----:B------:R-:W-:-:S04]  /*1310*/  IMAD R26, R26, R10, R5 ;  /* 0x0000000a1a1a7224 */ /* 0x000fc800078e0205 */
[----:B------:R-:W-:Y:S02]  /*1320*/  IMAD R18, R20, R13, R18 ;  /* 0x0000000d14127224 */ /* 0x000fe400078e0212 */
[----:B------:R-:W-:Y:S01]  /*1330*/  IMAD R26, R26, UR15, RZ ;  /* 0x0000000f1a1a7c24 */ /* 0x000fe2000f8e02ff */
[----:B------:R-:W-:Y:S01]  /*1340*/  ISETP.NE.U32.AND P1, PT, RZ, UR22, PT ;  /* 0x00000016ff007c0c */ /* 0x000fe2000bf25070 */
[----:B------:R-:W-:Y:S02]  /*1350*/  IMAD R10, R11, UR9, RZ ;  /* 0x000000090b0a7c24 */ /* 0x000fe4000f8e02ff */
[----:B0-----:R-:W-:Y:S02]  /*1360*/  IMAD.WIDE R16, R8, 0x2, R16 ;  /* 0x0000000208107825 */ /* 0x001fe400078e0210 */
[----:B------:R0:W5:Y:S02]  /*1370*/  LDG.E.U16 R8, desc[UR6][R14.64] ;  /* 0x000000060e087981 */ /* 0x000164000c1e1500 */
[----:B------:R-:W-:-:S02]  /*1380*/  IMAD R19, R19, UR9, RZ ;  /* 0x0000000913137c24 */ /* 0x000fc4000f8e02ff */
[----:B------:R-:W-:Y:S01]  /*1390*/  IMAD R11, R18, UR9, RZ ;  /* 0x00000009120b7c24 */ /* 0x000fe2000f8e02ff */
[----:B------:R1:W5:Y:S01]  /*13a0*/  LDG.E.U16 R16, desc[UR6][R16.64] ;  /* 0x0000000610107981 */ /* 0x000362000c1e1500 */
[----:B------:R-:W-:Y:S01]  /*13b0*/  ISETP.NE.AND.EX P1, PT, RZ, UR23, PT, P1 ;  /* 0x00000017ff007c0c */ /* 0x000fe2000bf25310 */
[----:B------:R-:W-:Y:S02]  /*13c0*/  IMAD R24, R24, UR10, R19 ;  /* 0x0000000a18187c24 */ /* 0x000fe4000f8e0213 */
[----:B0-----:R-:W-:Y:S01]  /*13d0*/  IMAD R15, R21, UR16, R26 ;  /* 0x00000010150f7c24 */ /* 0x001fe2000f8e021a */
[----:B------:R-:W-:Y:S01]  /*13e0*/  HFMA2.MMA R26, -RZ, RZ, 0, 0 ;  /* 0x00000000ff1a7435 */ /* 0x000fe200000001ff */
[----:B------:R-:W-:Y:S02]  /*13f0*/  IMAD R23, R23, UR10, R10 ;  /* 0x0000000a17177c24 */ /* 0x000fe4000f8e020a */
[----:B------:R-:W-:Y:S02]  /*1400*/  IMAD R22, R22, UR10, R11 ;  /* 0x0000000a16167c24 */ /* 0x000fe4000f8e020b */
[----:B-1----:R-:W-:Y:S01]  /*1410*/  IMAD.MOV.U32 R17, RZ, RZ, RZ ;  /* 0x000000ffff117224 */ /* 0x002fe200078e00ff */
[----:B------:R-:W-:Y:S06]  /*1420*/  @!P0 BRA `(.L_x_623) ;  /* 0x00000000007c8947 */ /* 0x000fec0003800000 */
[----:B------:R-:W0:Y:S02]  /*1430*/  LDC R14, c[0x0][0x57c] ;  /* 0x00015f00ff0e7b82 */ /* 0x000e240000000800 */
[----:B0-----:R-:W-:-:S04]  /*1440*/  IABS R18, R14 ;  /* 0x0000000e00127213 */ /* 0x001fc80000000000 */
[----:B------:R-:W0:Y:S08]  /*1450*/  I2F.RP R13, R18 ;  /* 0x00000012000d7306 */ /* 0x000e300000209400 */
[----:B0-----:R-:W0:Y:S02]  /*1460*/  MUFU.RCP R13, R13 ;  /* 0x0000000d000d7308 */ /* 0x001e240000001000 */
[----:B0-----:R-:W-:-:S06]  /*1470*/  IADD3 R10, R13, 0xffffffe, RZ ;  /* 0x0ffffffe0d0a7810 */ /* 0x001fcc0007ffe0ff */
[----:B------:R0:W1:Y:S02]  /*1480*/  F2I.FTZ.U32.TRUNC.NTZ R11, R10 ;  /* 0x0000000a000b7305 */ /* 0x000064000021f000 */
[----:B0-----:R-:W-:Y:S01]  /*1490*/  MOV R10, RZ ;  /* 0x000000ff000a7202 */ /* 0x001fe20000000f00 */
[----:B-1----:R-:W-:-:S04]  /*14a0*/  IMAD.MOV R17, RZ, RZ, -R11 ;  /* 0x000000ffff117224 */ /* 0x002fc800078e0a0b */
[----:B------:R-:W-:-:S04]  /*14b0*/  IMAD R17, R17, R18, RZ ;  /* 0x0000001211117224 */ /* 0x000fc800078e02ff */
[----:B------:R-:W-:Y:S01]  /*14c0*/  IMAD.HI.U32 R20, R11, R17, R10 ;  /* 0x000000110b147227 */ /* 0x000fe200078e000a */
[----:B------:R-:W-:-:S04]  /*14d0*/  LOP3.LUT R10, R5, R14, RZ, 0x3c, !PT ;  /* 0x0000000e050a7212 */ /* 0x000fc800078e3cff */
[----:B------:R-:W-:Y:S01]  /*14e0*/  ISETP.GE.AND P3, PT, R10, RZ, PT ;  /* 0x000000ff0a00720c */ /* 0x000fe20003f66270 */
[----:B------:R-:W-:-:S04]  /*14f0*/  IMAD.HI.U32 R20, R20, R9, RZ ;  /* 0x0000000914147227 */ /* 0x000fc800078e00ff */
[----:B------:R-:W-:-:S04]  /*1500*/  IMAD.MOV R11, RZ, RZ, -R20 ;  /* 0x000000ffff0b7224 */ /* 0x000fc800078e0a14 */
[----:B------:R-:W-:-:S05]  /*1510*/  IMAD R11, R18, R11, R9 ;  /* 0x0000000b120b7224 */ /* 0x000fca00078e0209 */
[----:B------:R-:W-:-:S13]  /*1520*/  ISETP.GT.U32.AND P2, PT, R18, R11, PT ;  /* 0x0000000b1200720c */ /* 0x000fda0003f44070 */
[-C--:B------:R-:W-:Y:S01]  /*1530*/  @!P2 IADD3 R11, R11, -R18.reuse, RZ ;  /* 0x800000120b0ba210 */ /* 0x080fe20007ffe0ff */
[----:B------:R-:W-:Y:S01]  /*1540*/  @!P2 VIADD R20, R20, 0x1 ;  /* 0x000000011414a836 */ /* 0x000fe20000000000 */
[----:B------:R-:W-:Y:S02]  /*1550*/  ISETP.NE.AND P2, PT, R14, RZ, PT ;  /* 0x000000ff0e00720c */ /* 0x000fe40003f45270 */
[----:B------:R-:W-:Y:S02]  /*1560*/  ISETP.GE.U32.AND P0, PT, R11, R18, PT ;  /* 0x000000120b00720c */ /* 0x000fe40003f06070 */
[----:B------:R-:W0:Y:S11]  /*1570*/  LDC.64 R10, c[0x0][0x570] ;  /* 0x00015c00ff0a7b82 */ /* 0x000e360000000a00 */
[----:B------:R-:W-:-:S05]  /*1580*/  @P0 IADD3 R20, R20, 0x1, RZ ;  /* 0x0000000114140810 */ /* 0x000fca0007ffe0ff */
[----:B------:R-:W-:Y:S01]  /*1590*/  @!P3 IMAD.MOV R20, RZ, RZ, -R20 ;  /* 0x000000ffff14b224 */ /* 0x000fe200078e0a14 */
[----:B------:R-:W-:-:S04]  /*15a0*/  @!P2 LOP3.LUT R20, RZ, R14, RZ, 0x33, !PT ;  /* 0x0000000eff14a212 */ /* 0x000fc800078e33ff */
[----:B------:R-:W-:-:S05]  /*15b0*/  IADD3 R13, -R20, RZ, RZ ;  /* 0x000000ff140d7210 */ /* 0x000fca0007ffe1ff */
[----:B------:R-:W-:-:S04]  /*15c0*/  IMAD R14, R14, R13, R5 ;  /* 0x0000000d0e0e7224 */ /* 0x000fc800078e0205 */
[----:B------:R-:W-:-:S04]  /*15d0*/  IMAD R13, R14, UR17, RZ ;  /* 0x000000110e0d7c24 */ /* 0x000fc8000f8e02ff */
[----:B------:R-:W-:-:S04]  /*15e0*/  IMAD R13, R20, UR20, R13 ;  /* 0x00000014140d7c24 */ /* 0x000fc8000f8e020d */
[----:B0-----:R-:W-:-:S06]  /*15f0*/  IMAD.WIDE R10, R13, 0x2, R10 ;  /* 0x000000020d0a7825 */ /* 0x001fcc00078e020a */
[----:B------:R-:W2:Y:S02]  /*1600*/  LDG.E.U16 R10, desc[UR6][R10.64] ;  /* 0x000000060a0a7981 */ /* 0x000ea4000c1e1500 */
[----:B--2---:R-:W-:-:S07]  /*1610*/  IMAD.U32 R17, R10, 0x10000, RZ ;  /* 0x000100000a117824 */ /* 0x004fce00078e00ff */
.L_x_623:
[----:B------:R-:W-:Y:S02]  /*1620*/  SHF.R.S32.HI R18, RZ, 0x1f, R25 ;  /* 0x0000001fff127819 */ /* 0x000fe40000011419 */
[----:B------:R-:W-:Y:S02]  /*1630*/  SHF.R.S32.HI R19, RZ, 0x1f, R24 ;  /* 0x0000001fff137819 */ /* 0x000fe40000011418 */
[----:B------:R-:W-:Y:S02]  /*1640*/  SHF.R.S32.HI R14, RZ, 0x1f, R23 ;  /* 0x0000001fff0e7819 */ /* 0x000fe40000011417 */
[----:B------:R-:W-:Y:S01]  /*1650*/  SHF.R.S32.HI R13, RZ, 0x1f, R22 ;  /* 0x0000001fff0d7819 */ /* 0x000fe20000011416 */
        /* <DEDUP_REMOVED lines=13> */
[C---:B------:R-:W-:Y:S02]  /*1730*/  IMAD R9, R26.reuse, R11, R9 ;  /* 0x0000000b1a097224 */ /* 0x040fe400078e0209 */
[----:B------:R-:W0:Y:S03]  /*1740*/  LDC.64 R10, c[0x0][0x648] ;  /* 0x00019200ff0a7b82 */ /* 0x000e260000000a00 */
[----:B------:R-:W-:-:S13]  /*1750*/  ISETP.GT.U32.AND P1, PT, R26, R9, PT ;  /* 0x000000091a00720c */ /* 0x000fda0003f24070 */
[-C--:B------:R-:W-:Y:S01]  /*1760*/  @!P1 IADD3 R9, R9, -R26.reuse, RZ ;  /* 0x8000001a09099210 */ /* 0x080fe20007ffe0ff */
[----:B------:R-:W-:Y:S01]  /*1770*/  @!P1 VIADD R28, R28, 0x1 ;  /* 0x000000011c1c9836 */ /* 0x000fe20000000000 */
[----:B------:R-:W-:Y:S02]  /*1780*/  ISETP.NE.AND P1, PT, R20, RZ, PT ;  /* 0x000000ff1400720c */ /* 0x000fe40003f25270 */
[----:B------:R-:W-:Y:S02]  /*1790*/  ISETP.GE.U32.AND P0, PT, R9, R26, PT ;  /* 0x0000001a0900720c */ /* 0x000fe40003f06070 */
[----:B------:R-:W-:-:S04]  /*17a0*/  LOP3.LUT R9, R5, R20, RZ, 0x3c, !PT ;  /* 0x0000001405097212 */ /* 0x000fc800078e3cff */
[----:B------:R-:W-:-:S07]  /*17b0*/  ISETP.GE.AND P2, PT, R9, RZ, PT ;  /* 0x000000ff0900720c */ /* 0x000fce0003f46270 */
[----:B------:R-:W-:-:S06]  /*17c0*/  @P0 IADD3 R28, R28, 0x1, RZ ;  /* 0x000000011c1c0810 */ /* 0x000fcc0007ffe0ff */
        /* <DEDUP_REMOVED lines=9> */
.L_x_624:
[----:B-----5:R-:W-:Y:S01]  /*1860*/  SHF.L.U32 R16, R16, 0x10, RZ ;  /* 0x0000001010107819 */ /* 0x020fe200000006ff */
[----:B------:R-:W-:Y:S01]  /*1870*/  IMAD.U32 R12, R12, 0x10000, RZ ;  /* 0x000100000c0c7824 */ /* 0x000fe200078e00ff */
[C---:B------:R-:W-:Y:S02]  /*1880*/  LEA R20, P0, R25.reuse, UR26, 0x1 ;  /* 0x0000001a19147c11 */ /* 0x040fe4000f8008ff */
[----:B------:R-:W-:Y:S01]  /*1890*/  LEA R10, P1, R24, UR26, 0x1 ;  /* 0x0000001a180a7c11 */ /* 0x000fe2000f8208ff */
[----:B------:R-:W-:Y:S01]  /*18a0*/  FMUL.FTZ R9, R12, R17 ;  /* 0x000000110c097220 */ /* 0x000fe20000410000 */
[----:B------:R-:W0:Y:S01]  /*18b0*/  MUFU.TANH R16, R16 ;  /* 0x0000001000107308 */ /* 0x000e220000002400 */
[----:B------:R-:W-:Y:S02]  /*18c0*/  LEA.HI.X R21, R25, UR27, R18, 0x1, P0 ;  /* 0x0000001b19157c11 */ /* 0x000fe400080f0c12 */
[----:B------:R-:W-:Y:S02]  /*18d0*/  LEA.HI.X R11, R24, UR27, R19, 0x1, P1 ;  /* 0x0000001b180b7c11 */ /* 0x000fe400088f0c13 */
[----:B------:R-:W-:Y:S01]  /*18e0*/  SHF.L.U32 R19, R3, 0x10, RZ ;  /* 0x0000001003137819 */ /* 0x000fe200000006ff */
[----:B------:R-:W-:Y:S01]  /*18f0*/  IMAD.U32 R3, R8, 0x10000, RZ ;  /* 0x0001000008037824 */ /* 0x000fe200078e00ff */
[----:B------:R-:W-:-:S03]  /*1900*/  SHF.L.U32 R25, R0, 0x10, RZ ;  /* 0x0000001000197819 */ /* 0x000fc600000006ff */
[----:B------:R-:W-:Y:S01]  /*1910*/  FADD.FTZ R29, -R19, 1 ;  /* 0x3f800000131d7421 */ /* 0x000fe20000010100 */
[C---:B0-----:R-:W-:Y:S01]  /*1920*/  FFMA.FTZ R27, -R16.reuse, R16, 1 ;  /* 0x3f800000101b7423 */ /* 0x041fe20000010110 */
[----:B------:R-:W-:Y:S02]  /*1930*/  FMUL.FTZ R0, R16, R17 ;  /* 0x0000001110007220 */ /* 0x000fe40000410000 */
[----:B------:R-:W0:Y:S01]  /*1940*/  LDC.64 R16, c[0x0][0x720] ;  /* 0x0001c800ff107b82 */ /* 0x000e220000000a00 */
[----:B------:R-:W-:Y:S01]  /*1950*/  FFMA.FTZ R26, R9, R27, R26 ;  /* 0x0000001b091a7223 */ /* 0x000fe2000001001a */
[----:B------:R-:W-:Y:S01]  /*1960*/  IMAD.U32 R27, R2, 0x10000, RZ ;  /* 0x00010000021b7824 */ /* 0x000fe200078e00ff */
[----:B------:R-:W-:Y:S02]  /*1970*/  LEA R2, P0, R23, UR26, 0x1 ;  /* 0x0000001a17027c11 */ /* 0x000fe4000f8008ff */
[C---:B------:R-:W-:Y:S01]  /*1980*/  FMUL.FTZ R8, R26.reuse, R25 ;  /* 0x000000191a087220 */ /* 0x040fe20000410000 */
[----:B------:R-:W-:Y:S01]  /*1990*/  FMUL.FTZ R9, R26, R3 ;  /* 0x000000031a097220 */ /* 0x000fe20000410000 */
[----:B------:R-:W-:Y:S01]  /*19a0*/  FADD.FTZ R18, -R27, 1 ;  /* 0x3f8000001b127421 */ /* 0x000fe20000010100 */
[----:B------:R-:W-:Y:S01]  /*19b0*/  LEA.HI.X R3, R23, UR27, R14, 0x1, P0 ;  /* 0x0000001b17037c11 */ /* 0x000fe200080f0c0e */
[----:B------:R-:W-:Y:S01]  /*19c0*/  FMUL.FTZ R14, R8, R29 ;  /* 0x0000001d080e7220 */ /* 0x000fe20000410000 */
[----:B------:R-:W-:Y:S01]  /*19d0*/  FADD.FTZ R29, -R12, 1 ;  /* 0x3f8000000c1d7421 */ /* 0x000fe20000010100 */
[----:B------:R-:W-:Y:S01]  /*19e0*/  FMUL.FTZ R18, R9, R18 ;  /* 0x0000001209127220 */ /* 0x000fe20000410000 */
[----:B------:R-:W-:Y:S01]  /*19f0*/  LEA R8, P0, R22, UR26, 0x1 ;  /* 0x0000001a16087c11 */ /* 0x000fe2000f8008ff */
[----:B------:R-:W-:Y:S01]  /*1a00*/  FMUL.FTZ R14, R19, R14 ;  /* 0x0000000e130e7220 */ /* 0x000fe20000410000 */
[----:B------:R-:W-:Y:S01]  /*1a10*/  FMUL.FTZ R29, R0, R29 ;  /* 0x0000001d001d7220 */ /* 0x000fe20000410000 */
[----:B------:R-:W-:Y:S01]  /*1a20*/  FMUL.FTZ R23, R27, R18 ;  /* 0x000000121b177220 */ /* 0x000fe20000410000 */
[----:B------:R-:W1:Y:S01]  /*1a30*/  LDC R0, c[0x0][0xc] ;  /* 0x00000300ff007b82 */ /* 0x000e620000000800 */
[----:B------:R-:W-:Y:S01]  /*1a40*/  FMUL.FTZ R19, R26, R19 ;  /* 0x000000131a137220 */ /* 0x000fe20000410000 */
[----:B------:R-:W-:Y:S01]  /*1a50*/  FMUL.FTZ R29, R12, R29 ;  /* 0x0000001d0c1d7220 */ /* 0x000fe20000410000 */
[----:B------:R-:W-:Y:S01]  /*1a60*/  FMUL.FTZ R26, R26, R27 ;  /* 0x0000001b1a1a7220 */ /* 0x000fe20000410000 */
[----:B------:R-:W-:Y:S01]  /*1a70*/  F2FP.BF16.F32.PACK_AB R23, R23, R14 ;  /* 0x0000000e1717723e */ /* 0x000fe200000010ff */
[----:B------:R-:W-:Y:S01]  /*1a80*/  FFMA.FTZ R14, -R25, R25, 1 ;  /* 0x3f800000190e7423 */ /* 0x000fe20000010119 */
[----:B------:R-:W-:-:S02]  /*1a90*/  LEA.HI.X R9, R22, UR27, R13, 0x1, P0 ;  /* 0x0000001b16097c11 */ /* 0x000fc400080f0c0d */
[----:B------:R-:W-:Y:S01]  /*1aa0*/  PRMT R12, R23, 0x7632, R12 ;  /* 0x00007632170c7816 */ /* 0x000fe2000000000c */
[----:B------:R-:W-:Y:S01]  /*1ab0*/  FMUL.FTZ R14, R19, R14 ;  /* 0x0000000e130e7220 */ /* 0x000fe20000410000 */
[----:B------:R-:W-:Y:S01]  /*1ac0*/  STG.E.U16 desc[UR6][R20.64], R23 ;  /* 0x0000001714007986 */ /* 0x000fe2000c101506 */
[----:B------:R-:W-:Y:S01]  /*1ad0*/  F2FP.BF16.F32.PACK_AB R26, RZ, R26 ;  /* 0x0000001aff1a723e */ /* 0x000fe200000010ff */
[----:B0-----:R-:W-:Y:S02]  /*1ae0*/  IMAD.WIDE R16, R15, 0x2, R16 ;  /* 0x000000020f107825 */ /* 0x001fe400078e0210 */
[----:B------:R-:W-:Y:S01]  /*1af0*/  F2FP.BF16.F32.PACK_AB R14, R29, R14 ;  /* 0x0000000e1d0e723e */ /* 0x000fe200000010ff */
[----:B------:R0:W-:Y:S04]  /*1b00*/  STG.E.U16 desc[UR6][R10.64], R12 ;  /* 0x0000000c0a007986 */ /* 0x0001e8000c101506 */
[----:B------:R2:W-:Y:S01]  /*1b10*/  STG.E.U16 desc[UR6][R2.64], R14 ;  /* 0x0000000e02007986 */ /* 0x0005e2000c101506 */
[----:B-1----:R-:W-:Y:S01]  /*1b20*/  IMAD R5, R0, UR4, R5 ;  /* 0x0000000400057c24 */ /* 0x002fe2000f8e0205 */
[----:B0-----:R-:W-:-:S04]  /*1b30*/  PRMT R11, R14, 0x7632, R11 ;  /* 0x000076320e0b7816 */ /* 0x001fc8000000000b */
[----:B------:R-:W-:Y:S01]  /*1b40*/  ISETP.GE.AND P0, PT, R5, UR25, PT ;  /* 0x0000001905007c0c */ /* 0x000fe2000bf06270 */
[----:B------:R2:W-:Y:S04]  /*1b50*/  STG.E.U16 desc[UR6][R8.64], R11 ;  /* 0x0000000b08007986 */ /* 0x0005e8000c101506 */
[----:B------:R2:W-:Y:S08]  /*1b60*/  STG.E.U16 desc[UR6][R16.64], R26 ;  /* 0x0000001a10007986 */ /* 0x0005f0000c101506 */
[----:B------:R-:W-:Y:S05]  /*1b70*/  @!P0 BRA `(.L_x_625) ;  /* 0xffffffe400bc8947 */ /* 0x000fea000383ffff */
[----:B------:R-:W-:Y:S05]  /*1b80*/  BSYNC B0 ;  /* 0x0000000000007941 */ /* 0x000fea0003800000 */
.L_x_622:
[----:B------:R-:W-:Y:S05]  /*1b90*/  EXIT ;  /* 0x000000000000794d */ /* 0x000fea0003800000 */
.L_x_626:
        /* <DEDUP_REMOVED lines=14> */
.L_x_1303:


//--------------------- .text._ZN2at6native38_GLOBAL__N__9a469cfd_6_RNN_cu_eca79a6d6kernel18lstm_cell_backwardIN3c108BFloat16EfiLi1EEEvNS_4cuda6detail10TensorInfoIT_T1_EESB_SB_SB_SB_SB_SB_SA_SA_ --------------------------
	.section	.text._ZN2at6native38_GLOBAL__N__9a469cfd_6_RNN_cu_eca79a6d6kernel18lstm_cell_backwardIN3c108BFloat16EfiLi1EEEvNS_4cuda6detail10TensorInfoIT_T1_EESB_SB_SB_SB_SB_SB_SA_SA_,"ax",@progbits
	.align	128
.text._ZN2at6native38_GLOBAL__N__9a469cfd_6_RNN_cu_eca79a6d6kernel18lstm_cell_backwardIN3c108BFloat16EfiLi1EEEvNS_4cuda6detail10TensorInfoIT_T1_EESB_SB_SB_SB_SB_SB_SA_SA_:
        .type           _ZN2at6native38_GLOBAL__N__9a469cfd_6_RNN_cu_eca79a6d6kernel18lstm_cell_backwardIN3c108BFloat16EfiLi1EEEvNS_4cuda6detail10TensorInfoIT_T1_EESB_SB_SB_SB_SB_SB_SA_SA_,@function
        .size           _ZN2at6native38_GLOBAL__N__9a469cfd_6_RNN_cu_eca79a6d6kernel18lstm_cell_backwardIN3c108BFloat16EfiLi1EEEvNS_4cuda6detail10TensorInfoIT_T1_EESB_SB_SB_SB_SB_SB_SA_SA_,(.L_x_1304 - _ZN2at6native38_GLOBAL__N__9a469cfd_6_RNN_cu_eca79a6d6kernel18lstm_cell_backwardIN3c108BFloat16EfiLi1EEEvNS_4cuda6detail10TensorInfoIT_T1_EESB_SB_SB_SB_SB_SB_SA_SA_)
        .other          _ZN2at6native38_GLOBAL__N__9a469cfd_6_RNN_cu_eca79a6d6kernel18lstm_cell_backwardIN3c108BFloat16EfiLi1EEEvNS_4cuda6detail10TensorInfoIT_T1_EESB_SB_SB_SB_SB_SB_SA_SA_,@"STO_CUDA_ENTRY STV_DEFAULT"
_ZN2at6native38_GLOBAL__N__9a469cfd_6_RNN_cu_eca79a6d6kernel18lstm_cell_backwardIN3c108BFloat16EfiLi1EEEvNS_4cuda6detail10TensorInfoIT_T1_EESB_SB_SB_SB_SB_SB_SA_SA_:
        /* <DEDUP_REMOVED lines=10> */
[----:B------:R-:W-:Y:S01]  /*00a0*/  BSSY B0, `(.L_x_627) ;  /* 0x0000081000007945 */ /* 0x000fe20003800000 */
[----:B------:R-:W-:Y:S01]  /*00b0*/  ULDC UR5, c[0x0][0xc] ;  /* 0x0000030000057ab9 */ /* 0x000fe20000000800 */
[----:B------:R-:W-:Y:S01]  /*00c0*/  ULDC.64 UR6, c[0x0][0x208] ;  /* 0x0000820000067ab9 */ /* 0x000fe20000000a00 */
[----:B------:R-:W-:Y:S01]  /*00d0*/  UIMAD UR4, UR4, UR5, URZ ;  /* 0x00000005040472a4 */ /* 0x000fe2000f8e023f */
[----:B------:R-:W-:Y:S02]  /*00e0*/  ULDC UR18, c[0x0][0x354] ;  /* 0x0000d50000127ab9 */ /* 0x000fe40000000800 */
[----:B------:R-:W1:Y:S01]  /*00f0*/  LDC R2, c[0x0][0x7f8] ;  /* 0x0001fe00ff027b82 */ /* 0x000e620000000800 */
[----:B------:R-:W-:Y:S01]  /*0100*/  ULDC UR19, c[0x0][0x7fc] ;  /* 0x0001ff0000137ab9 */ /* 0x000fe20000000800 */
[----:B------:R-:W-:Y:S01]  /*0110*/  ULDC UR9, c[0x0][0x27c] ;  /* 0x00009f0000097ab9 */ /* 0x000fe20000000800 */
[----:B------:R-:W-:Y:S01]  /*0120*/  ULDC UR10, c[0x0][0x42c] ;  /* 0x00010b00000a7ab9 */ /* 0x000fe20000000800 */
[----:B------:R-:W-:Y:S01]  /*0130*/  ULDC UR5, c[0x0][0x504] ;  /* 0x0001410000057ab9 */ /* 0x000fe20000000800 */
[----:B------:R-:W-:Y:S01]  /*0140*/  ULDC UR11, c[0x0][0x78c] ;  /* 0x0001e300000b7ab9 */ /* 0x000fe20000000800 */
[----:B------:R-:W-:Y:S01]  /*0150*/  ULDC.64 UR12, c[0x0][0x570] ;  /* 0x00015c00000c7ab9 */ /* 0x000fe20000000a00 */
[----:B------:R-:W-:Y:S01]  /*0160*/  ULDC.64 UR14, c[0x0][0x648] ;  /* 0x00019200000e7ab9 */ /* 0x000fe20000000a00 */
[----:B------:R-:W2:Y:S01]  /*0170*/  LDC.64 R8, c[0x0][0x210] ;  /* 0x00008400ff087b82 */ /* 0x000ea20000000a00 */
[----:B------:R-:W-:Y:S01]  /*0180*/  ULDC.64 UR16, c[0x0][0x2e8] ;  /* 0x0000ba0000107ab9 */ /* 0x000fe20000000a00 */
[----:B0-----:R-:W-:-:S06]  /*0190*/  IABS R0, R6 ;  /* 0x0000000600007213 */ /* 0x001fcc0000000000 */
[----:B------:R-:W0:Y:S01]  /*01a0*/  LDC.64 R10, c[0x0][0x3c0] ;  /* 0x0000f000ff0a7b82 */ /* 0x000e220000000a00 */
[----:B------:R-:W3:Y:S07]  /*01b0*/  I2F.RP R3, R0 ;  /* 0x0000000000037306 */ /* 0x000eee0000209400 */
[----:B------:R-:W4:Y:S08]  /*01c0*/  LDC.64 R12, c[0x0][0x498] ;  /* 0x00012600ff0c7b82 */ /* 0x000f300000000a00 */
[----:B------:R-:W0:Y:S01]  /*01d0*/  LDC.64 R14, c[0x0][0x720] ;  /* 0x0001c800ff0e7b82 */ /* 0x000e220000000a00 */
[----:B---3--:R-:W3:Y:S02]  /*01e0*/  MUFU.RCP R3, R3 ;  /* 0x0000000300037308 */ /* 0x008ee40000001000 */
[----:B---3--:R-:W-:-:S06]  /*01f0*/  IADD3 R4, R3, 0xffffffe, RZ ;  /* 0x0ffffffe03047810 */ /* 0x008fcc0007ffe0ff */
[----:B------:R3:W5:Y:S02]  /*0200*/  F2I.FTZ.U32.TRUNC.NTZ R5, R4 ;  /* 0x0000000400057305 */ /* 0x000764000021f000 */
[----:B---3--:R-:W-:Y:S01]  /*0210*/  HFMA2.MMA R4, -RZ, RZ, 0, 0 ;  /* 0x00000000ff047435 */ /* 0x008fe200000001ff */
[----:B-----5:R-:W-:-:S05]  /*0220*/  IADD3 R17, RZ, -R5, RZ ;  /* 0x80000005ff117210 */ /* 0x020fca0007ffe0ff */
[----:B------:R-:W-:-:S04]  /*0230*/  IMAD R17, R17, R0, RZ ;  /* 0x0000000011117224 */ /* 0x000fc800078e02ff */
[----:B------:R-:W-:Y:S01]  /*0240*/  IMAD.HI.U32 R3, R5, R17, R4 ;  /* 0x0000001105037227 */ /* 0x000fe200078e0004 */
[----:B------:R-:W-:-:S03]  /*0250*/  SHF.L.U32 R5, R6, 0x2, RZ ;  /* 0x0000000206057819 */ /* 0x000fc600000006ff */
[----:B012-4-:R-:W-:-:S07]  /*0260*/  IMAD R4, R6, UR8, RZ ;  /* 0x0000000806047c24 */ /* 0x017fce000f8e02ff */
.L_x_628:
[----:B------:R-:W-:Y:S01]  /*0270*/  IABS R16, R7 ;  /* 0x0000000700107213 */ /* 0x000fe20000000000 */
[C---:B------:R-:W-:Y:S01]  /*0280*/  IMAD R23, R2.reuse, UR9, RZ ;  /* 0x0000000902177c24 */ /* 0x040fe2000f8e02ff */
[----:B------:R-:W-:Y:S02]  /*0290*/  IABS R18, R2 ;  /* 0x0000000200127213 */ /* 0x000fe40000000000 */
[----:B------:R-:W-:Y:S01]  /*02a0*/  ISETP.NE.AND P2, PT, R2, RZ, PT ;  /* 0x000000ff0200720c */ /* 0x000fe20003f45270 */
[----:B------:R-:W-:-:S05]  /*02b0*/  IMAD.HI.U32 R6, R3, R16, RZ ;  /* 0x0000001003067227 */ /* 0x000fca00078e00ff */
[----:B------:R-:W-:-:S05]  /*02c0*/  IADD3 R17, -R6, RZ, RZ ;  /* 0x000000ff06117210 */ /* 0x000fca0007ffe1ff */
[----:B------:R-:W-:Y:S01]  /*02d0*/  IMAD R17, R18, R17, R16 ;  /* 0x0000001112117224 */ /* 0x000fe200078e0210 */
[----:B------:R-:W-:-:S04]  /*02e0*/  LOP3.LUT R16, R7, R2, RZ, 0x3c, !PT ;  /* 0x0000000207107212 */ /* 0x000fc800078e3cff */
[----:B------:R-:W-:Y:S02]  /*02f0*/  ISETP.GT.U32.AND P0, PT, R0, R17, PT ;  /* 0x000000110000720c */ /* 0x000fe40003f04070 */
[----:B------:R-:W-:-:S11]  /*0300*/  ISETP.GE.AND P1, PT, R16, RZ, PT ;  /* 0x000000ff1000720c */ /* 0x000fd60003f26270 */
[----:B------:R-:W-:Y:S02]  /*0310*/  @!P0 IADD3 R17, R17, -R18, RZ ;  /* 0x8000001211118210 */ /* 0x000fe40007ffe0ff */
[----:B------:R-:W-:Y:S02]  /*0320*/  @!P0 IADD3 R6, R6, 0x1, RZ ;  /* 0x0000000106068810 */ /* 0x000fe40007ffe0ff */
[----:B------:R-:W-:Y:S02]  /*0330*/  ISETP.GE.U32.AND P3, PT, R17, R0, PT ;  /* 0x000000001100720c */ /* 0x000fe40003f66070 */
[----:B------:R-:W-:-:S04]  /*0340*/  ISETP.NE.U32.AND P0, PT, RZ, UR12, PT ;  /* 0x0000000cff007c0c */ /* 0x000fc8000bf05070 */
[----:B------:R-:W-:-:S07]  /*0350*/  ISETP.NE.AND.EX P0, PT, RZ, UR13, PT, P0 ;  /* 0x0000000dff007c0c */ /* 0x000fce000bf05300 */
[----:B------:R-:W-:-:S04]  /*0360*/  @P3 IADD3 R6, R6, 0x1, RZ ;  /* 0x0000000106063810 */ /* 0x000fc80007ffe0ff */
[----:B------:R-:W-:Y:S02]  /*0370*/  @!P1 IADD3 R6, -R6, RZ, RZ ;  /* 0x000000ff06069210 */ /* 0x000fe40007ffe1ff */
[----:B------:R-:W-:Y:S01]  /*0380*/  @!P2 LOP3.LUT R6, RZ, R2, RZ, 0x33, !PT ;  /* 0x00000002ff06a212 */ /* 0x000fe200078e33ff */
[----:B------:R-:W0:Y:S01]  /*0390*/  @P0 LDC R22, c[0x0][0x5dc] ;  /* 0x00017700ff160b82 */ /* 0x000e220000000800 */
[----:B------:R-:W-:Y:S02]  /*03a0*/  ISETP.NE.U32.AND P1, PT, RZ, UR14, PT ;  /* 0x0000000eff007c0c */ /* 0x000fe4000bf25070 */
[----:B------:R-:W-:Y:S02]  /*03b0*/  IADD3 R16, -R6, RZ, RZ ;  /* 0x000000ff06107210 */ /* 0x000fe40007ffe1ff */
[----:B------:R-:W-:-:S03]  /*03c0*/  ISETP.NE.AND.EX P1, PT, RZ, UR15, PT, P1 ;  /* 0x0000000fff007c0c */ /* 0x000fc6000bf25310 */
[----:B------:R-:W-:Y:S01]  /*03d0*/  IMAD R16, R2, R16, R7 ;  /* 0x0000001002107224 */ /* 0x000fe200078e0207 */
[----:B------:R-:W1:Y:S03]  /*03e0*/  @P0 LDC.64 R26, c[0x0][0x570] ;  /* 0x00015c00ff1a0b82 */ /* 0x000e660000000a00 */
[----:B------:R-:W-:-:S04]  /*03f0*/  IMAD R6, R5, R6, R16 ;  /* 0x0000000605067224 */ /* 0x000fc800078e0210 */
[----:B------:R-:W-:Y:S02]  /*0400*/  IMAD R19, R6, UR9, RZ ;  /* 0x0000000906137c24 */ /* 0x000fe4000f8e02ff */
[----:B------:R-:W2:Y:S02]  /*0410*/  @P1 LDC R28, c[0x0][0x6b4] ;  /* 0x0001ad00ff1c1b82 */ /* 0x000ea40000000800 */
[----:B------:R-:W-:-:S04]  /*0420*/  IMAD.WIDE R18, R19, 0x2, R8 ;  /* 0x0000000213127825 */ /* 0x000fc800078e0208 */
[----:B0-----:R-:W-:Y:S01]  /*0430*/  @P0 IMAD R29, R7, R22, RZ ;  /* 0x00000016071d0224 */ /* 0x001fe200078e02ff */
[----:B------:R0:W3:Y:S01]  /*0440*/  LDG.E.U16 R25, desc[UR6][R18.64] ;  /* 0x0000000612197981 */ /* 0x0000e2000c1e1500 */
[C---:B------:R-:W-:Y:S01]  /*0450*/  IMAD.WIDE R16, R23.reuse, 0x2, R18 ;  /* 0x0000000217107825 */ /* 0x040fe200078e0212 */
[----:B------:R-:W4:Y:S03]  /*0460*/  @P1 LDC.64 R20, c[0x0][0x648] ;  /* 0x00019200ff141b82 */ /* 0x000f260000000a00 */
[----:B0-----:R-:W-:Y:S02]  /*0470*/  IMAD.WIDE R18, R23, 0x2, R16 ;  /* 0x0000000217127825 */ /* 0x001fe400078e0210 */
[----:B------:R-:W5:Y:S02]  /*0480*/  LDG.E.U16 R17, desc[UR6][R16.64] ;  /* 0x0000000610117981 */ /* 0x000f64000c1e1500 */
[----:B-1----:R-:W-:-:S04]  /*0490*/  @P0 IMAD.WIDE R26, R29, 0x2, R26 ;  /* 0x000000021d1a0825 */ /* 0x002fc800078e021a */
[----:B------:R-:W-:Y:S02]  /*04a0*/  IMAD.WIDE R22, R23, 0x2, R18 ;  /* 0x0000000217167825 */ /* 0x000fe400078e0212 */
[----:B------:R-:W5:Y:S02]  /*04b0*/  @P0 LDG.E.U16 R26, desc[UR6][R26.64] ;  /* 0x000000061a1a0981 */ /* 0x000f64000c1e1500 */
[C---:B------:R-:W-:Y:S02]  /*04c0*/  IMAD R29, R7.reuse, UR5, RZ ;  /* 0x00000005071d7c24 */ /* 0x040fe4000f8e02ff */
[----:B------:R0:W5:Y:S01]  /*04d0*/  LDG.E.U16 R24, desc[UR6][R22.64] ;  /* 0x0000000616187981 */ /* 0x000162000c1e1500 */
[----:B--2---:R-:W-:-:S03]  /*04e0*/  @P1 IMAD R28, R7, R28, RZ ;  /* 0x0000001c071c1224 */ /* 0x004fc600078e02ff */
[----:B------:R-:W2:Y:S01]  /*04f0*/  LDG.E.U16 R18, desc[UR6][R18.64] ;  /* 0x0000000612127981 */ /* 0x000ea2000c1e1500 */
[----:B0-----:R-:W-:-:S06]  /*0500*/  IMAD.WIDE R22, R29, 0x2, R12 ;  /* 0x000000021d167825 */ /* 0x001fcc00078e020c */
[----:B------:R-:W2:Y:S01]  /*0510*/  LDG.E.U16 R22, desc[UR6][R22.64] ;  /* 0x0000000616167981 */ /* 0x000ea2000c1e1500 */
[----:B----4-:R-:W-:-:S04]  /*0520*/  @P1 IMAD.WIDE R20, R28, 0x2, R20 ;  /* 0x000000021c141825 */ /* 0x010fc800078e0214 */
[----:B------:R-:W-:Y:S02]  /*0530*/  IMAD R29, R7, UR10, RZ ;  /* 0x0000000a071d7c24 */ /* 0x000fe4000f8e02ff */
[----:B------:R-:W4:Y:S02]  /*0540*/  @P1 LDG.E.U16 R20, desc[UR6][R20.64] ;  /* 0x0000000614141981 */ /* 0x000f24000c1e1500 */
[----:B------:R-:W-:-:S06]  /*0550*/  IMAD.WIDE R28, R29, 0x2, R10 ;  /* 0x000000021d1c7825 */ /* 0x000fcc00078e020a */
[----:B------:R-:W4:Y:S01]  /*0560*/  LDG.E.U16 R28, desc[UR6][R28.64] ;  /* 0x000000061c1c7981 */ /* 0x000f22000c1e1500 */
[----:B------:R-:W-:Y:S01]  /*0570*/  MOV R16, RZ ;  /* 0x000000ff00107202 */ /* 0x000fe20000000f00 */
[----:B------:R-:W-:Y:S01]  /*0580*/  IMAD R6, R6, UR18, RZ ;  /* 0x0000001206067c24 */ /* 0x000fe2000f8e02ff */
[----:B---3--:R-:W-:Y:S02]  /*0590*/  SHF.L.U32 R25, R25, 0x10, RZ ;  /* 0x0000001019197819 */ /* 0x008fe400000006ff */
[----:B-----5:R-:W-:Y:S02]  /*05a0*/  @P0 SHF.L.U32 R16, R26, 0x10, RZ ;  /* 0x000000101a100819 */ /* 0x020fe400000006ff */
[----:B--2---:R-:W-:-:S06]  /*05b0*/  SHF.L.U32 R27, R22, 0x10, RZ ;  /* 0x00000010161b7819 */ /* 0x004fcc00000006ff */
[----:B------:R-:W0:Y:S01]  /*05c0*/  MUFU.TANH R27, R27 ;  /* 0x0000001b001b7308 */ /* 0x000e220000002400 */
[----:B------:R-:W-:Y:S02]  /*05d0*/  SHF.L.U32 R24, R24, 0x10, RZ ;  /* 0x0000001018187819 */ /* 0x000fe400000006ff */
[----:B------:R-:W-:Y:S02]  /*05e0*/  MOV R22, RZ ;  /* 0x000000ff00167202 */ /* 0x000fe40000000f00 */
[----:B----4-:R-:W-:Y:S01]  /*05f0*/  @P1 SHF.L.U32 R22, R20, 0x10, RZ ;  /* 0x0000001014161819 */ /* 0x010fe200000006ff */
[----:B------:R-:W-:Y:S01]  /*0600*/  FMUL.FTZ R21, R24, R16 ;  /* 0x0000001018157220 */ /* 0x000fe20000410000 */
[----:B------:R-:W-:Y:S02]  /*0610*/  SHF.L.U32 R23, R18, 0x10, RZ ;  /* 0x0000001012177819 */ /* 0x000fe400000006ff */
[----:B------:R-:W-:Y:S01]  /*0620*/  SHF.L.U32 R19, R28, 0x10, RZ ;  /* 0x000000101c137819 */ /* 0x000fe200000006ff */
[----:B0-----:R-:W-:-:S04]  /*0630*/  FFMA.FTZ R20, -R27, R27, 1 ;  /* 0x3f8000001b147423 */ /* 0x001fc8000001011b */
[----:B------:R-:W-:Y:S01]  /*0640*/  FFMA.FTZ R20, R21, R20, R22 ;  /* 0x0000001415147223 */ /* 0x000fe20000010016 */
[----:B------:R-:W-:Y:S01]  /*0650*/  SHF.L.U32 R21, R17, 0x10, RZ ;  /* 0x0000001011157819 */ /* 0x000fe200000006ff */
[----:B------:R-:W-:Y:S02]  /*0660*/  FADD.FTZ R18, -R25, 1 ;  /* 0x3f80000019127421 */ /* 0x000fe40000010100 */
[C---:B------:R-:W-:Y:S01]  /*0670*/  FMUL.FTZ R17, R20.reuse, R23 ;  /* 0x0000001714117220 */ /* 0x040fe20000410000 */
[----:B------:R-:W-:Y:S01]  /*0680*/  FMUL.FTZ R19, R20, R19 ;  /* 0x0000001314137220 */ /* 0x000fe20000410000 */
[----:B------:R-:W-:Y:S02]  /*0690*/  FADD.FTZ R26, -R21, 1 ;  /* 0x3f800000151a7421 */ /* 0x000fe40000010100 */
[----:B------:R-:W-:Y:S01]  /*06a0*/  FMUL.FTZ R22, R17, R18 ;  /* 0x0000001211167220 */ /* 0x000fe20000410000 */
[----:B------:R-:W-:Y:S01]  /*06b0*/  SHF.R.S32.HI R17, RZ, 0x1f, R6 ;  /* 0x0000001fff117819 */ /* 0x000fe20000011406 */
[----:B------:R-:W-:Y:S01]  /*06c0*/  FMUL.FTZ R26, R19, R26 ;  /* 0x0000001a131a7220 */ /* 0x000fe20000410000 */
[----:B------:R-:W-:Y:S01]  /*06d0*/  LEA R18, P0, R6, UR16, 0x1 ;  /* 0x0000001006127c11 */ /* 0x000fe2000f8008ff */
[----:B------:R-:W-:Y:S01]  /*06e0*/  FMUL.FTZ R16, R27, R16 ;  /* 0x000000101b107220 */ /* 0x000fe20000410000 */
[----:B------:R-:W-:-:S02]  /*06f0*/  FADD.FTZ R27, -R24, 1 ;  /* 0x3f800000181b7421 */ /* 0x000fc40000010100 */
[----:B------:R-:W-:Y:S01]  /*0700*/  LEA.HI.X R19, R6, UR17, R17, 0x1, P0 ;  /* 0x0000001106137c11 */ /* 0x000fe200080f0c11 */
[----:B------:R-:W-:Y:S01]  /*0710*/  FMUL.FTZ R6, R25, R22 ;  /* 0x0000001619067220 */ /* 0x000fe20000410000 */
[----:B------:R-:W-:Y:S01]  /*0720*/  FMUL.FTZ R17, R21, R26 ;  /* 0x0000001a15117220 */ /* 0x000fe20000410000 */
[----:B------:R-:W-:Y:S01]  /*0730*/  FMUL.FTZ R27, R16, R27 ;  /* 0x0000001b101b7220 */ /* 0x000fe20000410000 */
[----:B------:R-:W-:Y:S01]  /*0740*/  FFMA.FTZ R26, -R23, R23, 1 ;  /* 0x3f800000171a7423 */ /* 0x000fe20000010117 */
[----:B------:R-:W-:Y:S02]  /*0750*/  FMUL.FTZ R25, R20, R25 ;  /* 0x0000001914197220 */ /* 0x000fe40000410000 */
[----:B------:R-:W-:Y:S01]  /*0760*/  F2FP.BF16.F32.PACK_AB R6, R17, R6 ;  /* 0x000000061106723e */ /* 0x000fe200000010ff */
[----:B------:R-:W-:-:S04]  /*0770*/  IMAD.WIDE R16, R4, 0x2, R18 ;  /* 0x0000000204107825 */ /* 0x000fc800078e0212 */
[----:B------:R-:W-:Y:S01]  /*0780*/  FMUL.FTZ R24, R24, R27 ;  /* 0x0000001b18187220 */ /* 0x000fe20000410000 */
[----:B------:R-:W-:Y:S01]  /*0790*/  FMUL.FTZ R25, R25, R26 ;  /* 0x0000001a19197220 */ /* 0x000fe20000410000 */
[----:B------:R-:W-:Y:S01]  /*07a0*/  FMUL.FTZ R22, R20, R21 ;  /* 0x0000001514167220 */ /* 0x000fe20000410000 */
[----:B------:R-:W-:-:S03]  /*07b0*/  IMAD.WIDE R20, R4, 0x2, R16 ;  /* 0x0000000204147825 */ /* 0x000fc600078e0210 */
[----:B------:R-:W-:Y:S01]  /*07c0*/  F2FP.BF16.F32.PACK_AB R26, R24, R25 ;  /* 0x00000019181a723e */ /* 0x000fe200000010ff */
[----:B------:R0:W-:Y:S01]  /*07d0*/  STG.E.U16 desc[UR6][R18.64], R6 ;  /* 0x0000000612007986 */ /* 0x0001e2000c101506 */
[----:B------:R-:W-:Y:S01]  /*07e0*/  PRMT R27, R6, 0x7632, R27 ;  /* 0x00007632061b7816 */ /* 0x000fe2000000001b */
[----:B------:R-:W-:Y:S01]  /*07f0*/  IMAD R23, R7, UR11, RZ ;  /* 0x0000000b07177c24 */ /* 0x000fe2000f8e02ff */
[----:B------:R-:W-:Y:S01]  /*0800*/  PRMT R28, R26, 0x7632, R28 ;  /* 0x000076321a1c7816 */ /* 0x000fe2000000001c */
[----:B------:R-:W-:Y:S02]  /*0810*/  IMAD.WIDE R24, R4, 0x2, R20 ;  /* 0x0000000204187825 */ /* 0x000fe400078e0214 */
[----:B------:R1:W-:Y:S01]  /*0820*/  STG.E.U16 desc[UR6][R16.64], R27 ;  /* 0x0000001b10007986 */ /* 0x0003e2000c101506 */
[----:B0-----:R-:W-:Y:S01]  /*0830*/  F2FP.BF16.F32.PACK_AB R19, RZ, R22 ;  /* 0x00000016ff13723e */ /* 0x001fe200000010ff */
[----:B------:R-:W-:Y:S02]  /*0840*/  IMAD.WIDE R22, R23, 0x2, R14 ;  /* 0x0000000217167825 */ /* 0x000fe400078e020e */
[----:B------:R1:W-:Y:S01]  /*0850*/  STG.E.U16 desc[UR6][R20.64], R26 ;  /* 0x0000001a14007986 */ /* 0x0003e2000c101506 */
[----:B------:R-:W-:-:S03]  /*0860*/  IADD3 R7, R7, UR4, RZ ;  /* 0x0000000407077c10 */ /* 0x000fc6000fffe0ff */
[----:B------:R1:W-:Y:S04]  /*0870*/  STG.E.U16 desc[UR6][R24.64], R28 ;  /* 0x0000001c18007986 */ /* 0x0003e8000c101506 */
[----:B------:R1:W-:Y:S01]  /*0880*/  STG.E.U16 desc[UR6][R22.64], R19 ;  /* 0x0000001316007986 */ /* 0x0003e2000c101506 */
[----:B------:R-:W-:-:S13]  /*0890*/  ISETP.GE.AND P0, PT, R7, UR19, PT ;  /* 0x0000001307007c0c */ /* 0x000fda000bf06270 */
[----:B-1----:R-:W-:Y:S05]  /*08a0*/  @!P0 BRA `(.L_x_628) ;  /* 0xfffffff800708947 */ /* 0x002fea000383ffff */
[----:B------:R-:W-:Y:S05]  /*08b0*/  BSYNC B0 ;  /* 0x0000000000007941 */ /* 0x000fea0003800000 */
.L_x_627:
[----:B------:R-:W-:Y:S05]  /*08c0*/  EXIT ;  /* 0x000000000000794d */ /* 0x000fea0003800000 */
.L_x_629:
        /* <DEDUP_REMOVED lines=11> */
.L_x_1304:


//--------------------- .text._ZN2at6native38_GLOBAL__N__9a469cfd_6_RNN_cu_eca79a6d6kernel18lstm_cell_backwardIN3c104HalfEflLi2EEEvNS_4cuda6detail10TensorInfoIT_T1_EESB_SB_SB_SB_SB_SB_SA_SA_ --------------------------
	.section	.text._ZN2at6native38_GLOBAL__N__9a469cfd_6_RNN_cu_eca79a6d6kernel18lstm_cell_backwardIN3c104HalfEflLi2EEEvNS_4cuda6detail10TensorInfoIT_T1_EESB_SB_SB_SB_SB_SB_SA_SA_,"ax",@progbits
	.align	128
.text._ZN2at6native38_GLOBAL__N__9a469cfd_6_RNN_cu_eca79a6d6kernel18lstm_cell_backwardIN3c104HalfEflLi2EEEvNS_4cuda6detail10TensorInfoIT_T1_EESB_SB_SB_SB_SB_SB_SA_SA_:
        .type           _ZN2at6native38_GLOBAL__N__9a469cfd_6_RNN_cu_eca79a6d6kernel18lstm_cell_backwardIN3c104HalfEflLi2EEEvNS_4cuda6detail10TensorInfoIT_T1_EESB_SB_SB_SB_SB_SB_SA_SA_,@function
        .size           _ZN2at6native38_GLOBAL__N__9a469cfd_6_RNN_cu_eca79a6d6kernel18lstm_cell_backwardIN3c104HalfEflLi2EEEvNS_4cuda6detail10TensorInfoIT_T1_EESB_SB_SB_SB_SB_SB_SA_SA_,(.L_x_1305 - _ZN2at6native38_GLOBAL__N__9a469cfd_6_RNN_cu_eca79a6d6kernel18lstm_cell_backwardIN3c104HalfEflLi2EEEvNS_4cuda6detail10TensorInfoIT_T1_EESB_SB_SB_SB_SB_SB_SA_SA_)
        .other          _ZN2at6native38_GLOBAL__N__9a469cfd_6_RNN_cu_eca79a6d6kernel18lstm_cell_backwardIN3c104HalfEflLi2EEEvNS_4cuda6detail10TensorInfoIT_T1_EESB_SB_SB_SB_SB_SB_SA_SA_,@"STO_CUDA_ENTRY STV_DEFAULT"
_ZN2at6native38_GLOBAL__N__9a469cfd_6_RNN_cu_eca79a6d6kernel18lstm_cell_backwardIN3c104HalfEflLi2EEEvNS_4cuda6detail10TensorInfoIT_T1_EESB_SB_SB_SB_SB_SB_SA_SA_:
        /* <DEDUP_REMOVED lines=47> */
.L_x_675:
        /* <DEDUP_REMOVED lines=11> */
[----:B------:R-:W-:Y:S05]  /*03a0*/  CALL.REL.NOINC `($__internal_25_$__cuda_sm20_div_s64) ;  /* 0x0000003400f87944 */ /* 0x000fea0003c00000 */
        /* <DEDUP_REMOVED lines=14> */
.L_x_632:
        /* <DEDUP_REMOVED lines=23> */
.L_x_633:
[----:B------:R-:W-:Y:S05]  /*0600*/  BSYNC B1 ;  /* 0x0000000000017941 */ /* 0x000fea0003800000 */
.L_x_631:
        /* <DEDUP_REMOVED lines=17> */
[----:B------:R-:W-:Y:S05]  /*0720*/  CALL.REL.NOINC `($__internal_25_$__cuda_sm20_div_s64) ;  /* 0x0000003400187944 */ /* 0x000fea0003c00000 */
        /* <DEDUP_REMOVED lines=13> */
.L_x_635:
        /* <DEDUP_REMOVED lines=23> */
.L_x_636:
[----:B------:R-:W-:Y:S05]  /*0970*/  BSYNC B1 ;  /* 0x0000000000017941 */ /* 0x000fea0003800000 */
.L_x_634:
        /* <DEDUP_REMOVED lines=24> */
[----:B------:R-:W-:Y:S05]  /*0b00*/  CALL.REL.NOINC `($__internal_25_$__cuda_sm20_div_s64) ;  /* 0x0000003000207944 */ /* 0x000fea0003c00000 */
        /* <DEDUP_REMOVED lines=13> */
.L_x_638:
        /* <DEDUP_REMOVED lines=22> */
.L_x_639:
[----:B------:R-:W-:Y:S05]  /*0d40*/  BSYNC B1 ;  /* 0x0000000000017941 */ /* 0x000fea0003800000 */
.L_x_637:
        /* <DEDUP_REMOVED lines=24> */
[----:B------:R-:W-:Y:S05]  /*0ed0*/  CALL.REL.NOINC `($__internal_25_$__cuda_sm20_div_s64) ;  /* 0x0000002c002c7944 */ /* 0x000fea0003c00000 */
        /* <DEDUP_REMOVED lines=13> */
.L_x_641:
        /* <DEDUP_REMOVED lines=22> */
.L_x_642:
[----:B------:R-:W-:Y:S05]  /*1110*/  BSYNC B1 ;  /* 0x0000000000017941 */ /* 0x000fea0003800000 */
.L_x_640:
        /* <DEDUP_REMOVED lines=24> */
[----:B------:R-:W-:Y:S05]  /*12a0*/  CALL.REL.NOINC `($__internal_25_$__cuda_sm20_div_s64) ;  /* 0x0000002800387944 */ /* 0x000fea0003c00000 */
        /* <DEDUP_REMOVED lines=11> */
.L_x_644:
        /* <DEDUP_REMOVED lines=22> */
.L_x_645:
[----:B------:R-:W-:Y:S05]  /*14c0*/  BSYNC B1 ;  /* 0x0000000000017941 */ /* 0x000fea0003800000 */
.L_x_643:
        /* <DEDUP_REMOVED lines=38> */
.L_x_647:
        /* <DEDUP_REMOVED lines=23> */
.L_x_648:
[----:B------:R-:W-:Y:S05]  /*18a0*/  BSYNC B1 ;  /* 0x0000000000017941 */ /* 0x000fea0003800000 */
.L_x_646:
        /* <DEDUP_REMOVED lines=29> */
.L_x_650:
        /* <DEDUP_REMOVED lines=23> */
.L_x_651:
[----:B------:R-:W-:Y:S05]  /*1bf0*/  BSYNC B1 ;  /* 0x0000000000017941 */ /* 0x000fea0003800000 */
.L_x_649:
        /* <DEDUP_REMOVED lines=29> */
.L_x_653:
        /* <DEDUP_REMOVED lines=23> */
.L_x_654:
[----:B------:R-:W-:Y:S05]  /*1f40*/  BSYNC B1 ;  /* 0x0000000000017941 */ /* 0x000fea0003800000 */
.L_x_652:
        /* <DEDUP_REMOVED lines=15> */
[----:B------:R-:W-:Y:S05]  /*2040*/  CALL.REL.NOINC `($__internal_25_$__cuda_sm20_div_s64) ;  /* 0x0000001800d07944 */ /* 0x000fea0003c00000 */
        /* <DEDUP_REMOVED lines=10> */
.L_x_656:
        /* <DEDUP_REMOVED lines=23> */
.L_x_657:
[----:B------:R-:W-:Y:S05]  /*2260*/  BSYNC B1 ;  /* 0x0000000000017941 */ /* 0x000fea0003800000 */
.L_x_655:
        /* <DEDUP_REMOVED lines=16> */
[----:B------:R-:W-:Y:S05]  /*2370*/  CALL.REL.NOINC `($__internal_25_$__cuda_sm20_div_s64) ;  /* 0x0000001800047944 */ /* 0x000fea0003c00000 */
        /* <DEDUP_REMOVED lines=11> */
.L_x_659:
        /* <DEDUP_REMOVED lines=22> */
.L_x_660:
[----:B------:R-:W-:Y:S05]  /*2590*/  BSYNC B1 ;  /* 0x0000000000017941 */ /* 0x000fea0003800000 */
.L_x_658:
        /* <DEDUP_REMOVED lines=34> */
.L_x_662:
        /* <DEDUP_REMOVED lines=22> */
.L_x_663:
[----:B------:R-:W-:Y:S05]  /*2920*/  BSYNC B1 ;  /* 0x0000000000017941 */ /* 0x000fea0003800000 */
.L_x_661:
        /* <DEDUP_REMOVED lines=35> */
.L_x_665:
        /* <DEDUP_REMOVED lines=22> */
.L_x_666:
[----:B------:R-:W-:Y:S05]  /*2cc0*/  BSYNC B1 ;  /* 0x0000000000017941 */ /* 0x000fea0003800000 */
.L_x_664:
        /* <DEDUP_REMOVED lines=69> */
.L_x_669:
        /* <DEDUP_REMOVED lines=22> */
.L_x_670:
[----:B------:R-:W-:Y:S05]  /*3280*/  BSYNC B1 ;  /* 0x0000000000017941 */ /* 0x000fea0003800000 */
.L_x_668:
[----:B------:R-:W-:Y:S02]  /*3290*/  ULDC.64 UR50, c[0x0][0x968] ;  /* 0x00025a0000327ab9 */ /* 0x000fe40000000a00 */
[----:B------:R-:W-:-:S04]  /*32a0*/  IMAD R3, R3, UR50, RZ ;  /* 0x0000003203037c24 */ /* 0x000fc8000f8e02ff */
[C---:B------:R-:W-:Y:S02]  /*32b0*/  IMAD R3, R6.reuse, UR51, R3 ;  /* 0x0000003306037c24 */ /* 0x040fe4000f8e0203 */
[----:B------:R-:W-:Y:S01]  /*32c0*/  IMAD.WIDE.U32 R6, R6, UR50, RZ ;  /* 0x0000003206067c25 */ /* 0x000fe2000f8e00ff */
[----:B------:R-:W-:-:S04]  /*32d0*/  ULDC.64 UR50, c[0x0][0x960] ;  /* 0x0002580000327ab9 */ /* 0x000fc80000000a00 */
[----:B------:R-:W-:Y:S01]  /*32e0*/  IADD3 R7, R7, R3, RZ ;  /* 0x0000000307077210 */ /* 0x000fe20007ffe0ff */
[----:B------:R-:W-:Y:S02]  /*32f0*/  IMAD R3, R5, UR50, RZ ;  /* 0x0000003205037c24 */ /* 0x000fe4000f8e02ff */
[----:B------:R-:W-:-:S04]  /*3300*/  IMAD.WIDE.U32 R6, R4, UR50, R6 ;  /* 0x0000003204067c25 */ /* 0x000fc8000f8e0006 */
[----:B------:R-:W-:Y:S01]  /*3310*/  IMAD R3, R4, UR51, R3 ;  /* 0x0000003304037c24 */ /* 0x000fe2000f8e0203 */
[----:B------:R-:W-:-:S03]  /*3320*/  LEA R4, P0, R6, UR28, 0x1 ;  /* 0x0000001c06047c11 */ /* 0x000fc6000f8008ff */
[----:B------:R-:W-:-:S05]  /*3330*/  IMAD.IADD R3, R7, 0x1, R3 ;  /* 0x0000000107037824 */ /* 0x000fca00078e0203 */
[----:B------:R-:W-:-:S05]  /*3340*/  LEA.HI.X R5, R6, UR29, R3, 0x1, P0 ;  /* 0x0000001d06057c11 */ /* 0x000fca00080f0c03 */
[----:B------:R-:W2:Y:S02]  /*3350*/  LDG.E.U16 R4, desc[UR60][R4.64] ;  /* 0x0000003c04047981 */ /* 0x000ea4000c1e1500 */
[----:B--2---:R-:W-:-:S07]  /*3360*/  HADD2.F32 R12, -RZ, R4.H0_H0 ;  /* 0x20000004ff0c7230 */ /* 0x004fce0000004100 */
.L_x_667:
        /* <DEDUP_REMOVED lines=10> */
[----:B------:R-:W-:Y:S02]  /*3410*/  MOV R6, UR50 ;  /* 0x0000003200067c02 */ /* 0x000fe40008000f00 */
[----:B------:R-:W-:Y:S02]  /*3420*/  MOV R4, R0 ;  /* 0x0000000000047202 */ /* 0x000fe40000000f00 */
[----:B------:R-:W-:-:S07]  /*3430*/  MOV R3, 0x3450 ;  /* 0x0000345000037802 */ /* 0x000fce0000000f00 */
[----:B------:R-:W-:Y:S05]  /*3440*/  CALL.REL.NOINC `($__internal_25_$__cuda_sm20_div_s64) ;  /* 0x0000000400d07944 */ /* 0x000fea0003c00000 */
        /* <DEDUP_REMOVED lines=12> */
.L_x_673:
[----:B------:R-:W0:Y:S01]  /*3510*/  I2F.U32.RP R3, UR13 ;  /* 0x0000000d00037d06 */ /* 0x000e220008209000 */
[----:B------:R-:W-:Y:S01]  /*3520*/  HFMA2.MMA R4, -RZ, RZ, 0, 0 ;  /* 0x00000000ff047435 */ /* 0x000fe200000001ff */
[----:B------:R-:W-:-:S06]  /*3530*/  ISETP.NE.U32.AND P2, PT, RZ, UR13, PT ;  /* 0x0000000dff007c0c */ /* 0x000fcc000bf45070 */
[----:B0-----:R-:W0:Y:S02]  /*3540*/  MUFU.RCP R3, R3 ;  /* 0x0000000300037308 */ /* 0x001e240000001000 */
[----:B0-----:R-:W-:-:S06]  /*3550*/  IADD3 R5, R3, 0xffffffe, RZ ;  /* 0x0ffffffe03057810 */ /* 0x001fcc0007ffe0ff */
[----:B------:R-:W0:Y:S02]  /*3560*/  F2I.FTZ.U32.TRUNC.NTZ R5, R5 ;  /* 0x0000000500057305 */ /* 0x000e24000021f000 */
[----:B0-----:R-:W-:-:S04]  /*3570*/  IMAD.MOV R7, RZ, RZ, -R5 ;  /* 0x000000ffff077224 */ /* 0x001fc800078e0a05 */
        /* <DEDUP_REMOVED lines=10> */
[----:B------:R-:W-:Y:S02]  /*3620*/  @P1 IADD3 R4, R4, 0x1, RZ ;  /* 0x0000000104041810 */ /* 0x000fe40007ffe0ff */
[----:B------:R-:W-:-:S05]  /*3630*/  @!P2 LOP3.LUT R4, RZ, UR13, RZ, 0x33, !PT ;  /* 0x0000000dff04ac12 */ /* 0x000fca000f8e33ff */
[----:B------:R-:W-:-:S04]  /*3640*/  IMAD.MOV R3, RZ, RZ, -R4 ;  /* 0x000000ffff037224 */ /* 0x000fc800078e0a04 */
[----:B------:R-:W-:Y:S01]  /*3650*/  IMAD R6, R3, UR13, R2 ;  /* 0x0000000d03067c24 */ /* 0x000fe2000f8e0202 */
[----:B------:R-:W-:-:S07]  /*3660*/  MOV R3, RZ ;  /* 0x000000ff00037202 */ /* 0x000fce0000000f00 */
.L_x_674:
[----:B------:R-:W-:Y:S05]  /*3670*/  BSYNC B1 ;  /* 0x0000000000017941 */ /* 0x000fea0003800000 */
.L_x_672:
        /* <DEDUP_REMOVED lines=13> */
[----:B--2---:R-:W-:-:S07]  /*3750*/  HADD2.F32 R13, -RZ, R4.H0_H0 ;  /* 0x20000004ff0d7230 */ /* 0x004fce0000004100 */
.L_x_671:
        /* <DEDUP_REMOVED lines=11> */
[----:B--2---:R-:W-:-:S02]  /*3810*/  HADD2.F32 R7, -RZ, R4.H0_H0 ;  /* 0x20000004ff077230 */ /* 0x004fc40000004100 */
[----:B---3--:R-:W-:-:S04]  /*3820*/  HADD2.F32 R3, -RZ, R3.H0_H0 ;  /* 0x20000003ff037230 */ /* 0x008fc80000004100 */
[----:B------:R-:W0:Y:S01]  /*3830*/  MUFU.TANH R7, R7 ;  /* 0x0000000700077308 */ /* 0x000e220000002400 */
[-C--:B------:R-:W-:Y:S01]  /*3840*/  FMUL.FTZ R4, R3, R12.reuse ;  /* 0x0000000c03047220 */ /* 0x080fe20000410000 */
[C---:B0-----:R-:W-:Y:S01]  /*3850*/  FFMA.FTZ R5, -R7.reuse, R7, 1 ;  /* 0x3f80000007057423 */ /* 0x041fe20000010107 */
[----:B------:R-:W-:Y:S01]  /*3860*/  FMUL.FTZ R11, R7, R12 ;  /* 0x0000000c070b7220 */ /* 0x000fe20000410000 */
[----:B----4-:R-:W-:Y:S02]  /*3870*/  HADD2.F32 R12, -RZ, R14.H0_H0 ;  /* 0x2000000eff0c7230 */ /* 0x010fe40000004100 */
[----:B------:R-:W-:Y:S01]  /*3880*/  FFMA.FTZ R13, R4, R5, R13 ;  /* 0x00000005040d7223 */ /* 0x000fe2000001000d */
[----:B------:R-:W-:Y:S02]  /*3890*/  HADD2.F32 R4, -RZ, R18.H0_H0 ;  /* 0x20000012ff047230 */ /* 0x000fe40000004100 */
[----:B-----5:R-:W-:-:S03]  /*38a0*/  HADD2.F32 R5, -RZ, R15.H0_H0 ;  /* 0x2000000fff057230 */ /* 0x020fc60000004100 */
[----:B------:R-:W-:Y:S02]  /*38b0*/  FADD.FTZ R14, -R4, 1 ;  /* 0x3f800000040e7421 */ /* 0x000fe40000010100 */
[----:B------:R-:W-:Y:S01]  /*38c0*/  FMUL.FTZ R7, R13, R5 ;  /* 0x000000050d077220 */ /* 0x000fe20000410000 */
[----:B------:R-:W-:-:S03]  /*38d0*/  HADD2.F32 R6, -RZ, R6.H0_H0 ;  /* 0x20000006ff067230 */ /* 0x000fc60000004100 */
        /* <DEDUP_REMOVED lines=22> */
[----:B------:R-:W-:Y:S01]  /*3a40*/  F2FP.F16.F32.PACK_AB R7, R22, R7 ;  /* 0x000000071607723e */ /* 0x000fe200000000ff */
[----:B------:R-:W-:Y:S01]  /*3a50*/  FMUL.FTZ R6, R13, R6 ;  /* 0x000000060d067220 */ /* 0x000fe20000410000 */
[----:B------:R-:W-:Y:S02]  /*3a60*/  F2FP.F16.F32.PACK_AB R11, R11, R24 ;  /* 0x000000180b0b723e */ /* 0x000fe400000000ff */
[----:B------:R-:W-:Y:S02]  /*3a70*/  LEA.HI.X R5, R8, UR51, R26, 0x1, P0 ;  /* 0x0000003308057c11 */ /* 0x000fe400080f0c1a */
[----:B------:R-:W-:Y:S02]  /*3a80*/  PRMT R8, R7, 0x7632, R8 ;  /* 0x0000763207087816 */ /* 0x000fe40000000008 */
[----:B------:R-:W-:Y:S01]  /*3a90*/  PRMT R9, R11, 0x7632, R9 ;  /* 0x000076320b097816 */ /* 0x000fe20000000009 */
[----:B------:R1:W-:Y:S01]  /*3aa0*/  STG.E.U16 desc[UR60][R14.64], R7 ;  /* 0x000000070e007986 */ /* 0x0003e2000c10153c */
[----:B------:R-:W-:Y:S01]  /*3ab0*/  LEA.HI.X R21, R10, UR53, R27, 0x1, P1 ;  /* 0x000000350a157c11 */ /* 0x000fe200088f0c1b */
[----:B0-----:R-:W-:Y:S01]  /*3ac0*/  IMAD R3, R12, UR52, RZ ;  /* 0x000000340c037c24 */ /* 0x001fe2000f8e02ff */
[----:B------:R-:W-:Y:S01]  /*3ad0*/  F2FP.F16.F32.PACK_AB R6, RZ, R6 ;  /* 0x00000006ff06723e */ /* 0x000fe200000000ff */
        /* <DEDUP_REMOVED lines=10> */
.L_x_630:
[----:B------:R-:W-:Y:S05]  /*3b80*/  EXIT ;  /* 0x000000000000794d */ /* 0x000fea0003800000 */
        .weak           $__internal_25_$__cuda_sm20_div_s64
        .type           $__internal_25_$__cuda_sm20_div_s64,@function
        .size           $__internal_25_$__cuda_sm20_div_s64,(.L_x_1305 - $__internal_25_$__cuda_sm20_div_s64)
$__internal_25_$__cuda_sm20_div_s64:
        /* <DEDUP_REMOVED lines=83> */
[----:B------:R-:W-:Y:S06]  /*40c0*/  RET.REL.NODEC R6 `(_ZN2at6native38_GLOBAL__N__9a469cfd_6_RNN_cu_eca79a6d6kernel18lstm_cell_backwardIN3c104HalfEflLi2EEEvNS_4cuda6detail10TensorInfoIT_T1_EESB_SB_SB_SB_SB_SB_SA_SA_) ;  /* 0xffffffbc06cc7950 */ /* 0x000fec0003c3ffff */
.L_x_676:
        /* <DEDUP_REMOVED lines=11> */
.L_x_1305:


//--------------------- .text._ZN2at6native38_GLOBAL__N__9a469cfd_6_RNN_cu_eca79a6d6kernel18lstm_cell_backwardIN3c104HalfEflLi1EEEvNS_4cuda6detail10TensorInfoIT_T1_EESB_SB_SB_SB_SB_SB_SA_SA_ --------------------------
	.section	.text._ZN2at6native38_GLOBAL__N__9a469cfd_6_RNN_cu_eca79a6d6kernel18lstm_cell_backwardIN3c104HalfEflLi1EEEvNS_4cuda6detail10TensorInfoIT_T1_EESB_SB_SB_SB_SB_SB_SA_SA_,"ax",@progbits
	.align	128
.text._ZN2at6native38_GLOBAL__N__9a469cfd_6_RNN_cu_eca79a6d6kernel18lstm_cell_backwardIN3c104HalfEflLi1EEEvNS_4cuda6detail10TensorInfoIT_T1_EESB_SB_SB_SB_SB_SB_SA_SA_:
        .type           _ZN2at6native38_GLOBAL__N__9a469cfd_6_RNN_cu_eca79a6d6kernel18lstm_cell_backwardIN3c104HalfEflLi1EEEvNS_4cuda6detail10TensorInfoIT_T1_EESB_SB_SB_SB_SB_SB_SA_SA_,@function
        .size           _ZN2at6native38_GLOBAL__N__9a469cfd_6_RNN_cu_eca79a6d6kernel18lstm_cell_backwardIN3c104HalfEflLi1EEEvNS_4cuda6detail10TensorInfoIT_T1_EESB_SB_SB_SB_SB_SB_SA_SA_,(.L_x_1307 - _ZN2at6native38_GLOBAL__N__9a469cfd_6_RNN_cu_eca79a6d6kernel18lstm_cell_backwardIN3c104HalfEflLi1EEEvNS_4cuda6detail10TensorInfoIT_T1_EESB_SB_SB_SB_SB_SB_SA_SA_)
        .other          _ZN2at6native38_GLOBAL__N__9a469cfd_6_RNN_cu_eca79a6d6kernel18lstm_cell_backwardIN3c104HalfEflLi1EEEvNS_4cuda6detail10TensorInfoIT_T1_EESB_SB_SB_SB_SB_SB_SA_SA_,@"STO_CUDA_ENTRY STV_DEFAULT"
_ZN2at6native38_GLOBAL__N__9a469cfd_6_RNN_cu_eca79a6d6kernel18lstm_cell_backwardIN3c104HalfEflLi1EEEvNS_4cuda6detail10TensorInfoIT_T1_EESB_SB_SB_SB_SB_SB_SA_SA_:
        /* <DEDUP_REMOVED lines=30> */
.L_x_681:
[----:B------:R-:W-:Y:S01]  /*01e0*/  IMAD.U32 R0, RZ, RZ, UR7 ;  /* 0x00000007ff007e24 */ /* 0x000fe2000f8e00ff */
[----:B------:R-:W-:Y:S04]  /*01f0*/  BSSY B1, `(.L_x_678) ;  /* 0x0000029000017945 */ /* 0x000fe80003800000 */
[----:B------:R-:W-:-:S04]  /*0200*/  LOP3.LUT R2, R17, R0, RZ, 0xfc, !PT ;  /* 0x0000000011027212 */ /* 0x000fc800078efcff */
[----:B------:R-:W-:-:S13]  /*0210*/  ISETP.NE.U32.AND P0, PT, R2, RZ, PT ;  /* 0x000000ff0200720c */ /* 0x000fda0003f05070 */
[----:B------:R-:W-:Y:S05]  /*0220*/  @!P0 BRA `(.L_x_679) ;  /* 0x0000000000388947 */ /* 0x000fea0003800000 */
[----:B------:R-:W-:-:S07]  /*0230*/  MOV R0, 0x250 ;  /* 0x0000025000007802 */ /* 0x000fce0000000f00 */
[----:B------:R-:W-:Y:S05]  /*0240*/  CALL.REL.NOINC `($__internal_26_$__cuda_sm20_div_s64) ;  /* 0x0000000800a47944 */ /* 0x000fea0003c00000 */
        /* <DEDUP_REMOVED lines=12> */
.L_x_679:
        /* <DEDUP_REMOVED lines=23> */
.L_x_680:
[----:B------:R-:W-:Y:S05]  /*0480*/  BSYNC B1 ;  /* 0x0000000000017941 */ /* 0x000fea0003800000 */
.L_x_678:
        /* <DEDUP_REMOVED lines=8> */
[----:B------:R-:W-:-:S03]  /*0510*/  IMAD R11, R19, UR11, RZ ;  /* 0x0000000b130b7c24 */ /* 0x000fc6000f8e02ff */
[----:B------:R-:W-:Y:S01]  /*0520*/  IADD3 R21, R9, R3, RZ ;  /* 0x0000000309157210 */ /* 0x000fe20007ffe0ff */
[----:B------:R-:W-:Y:S02]  /*0530*/  IMAD R9, R17, UR20, RZ ;  /* 0x0000001411097c24 */ /* 0x000fe4000f8e02ff */
[----:B------:R-:W-:Y:S01]  /*0540*/  IMAD.WIDE.U32 R2, R16, UR20, RZ ;  /* 0x0000001410027c25 */ /* 0x000fe2000f8e00ff */
[----:B------:R-:W-:Y:S01]  /*0550*/  LEA.HI.X R21, R8, R10, R21, 0x2, P2 ;  /* 0x0000000a08157211 */ /* 0x000fe200010f1415 */
[----:B------:R-:W0:Y:S02]  /*0560*/  @P0 LDC.64 R4, c[0x0][0x960] ;  /* 0x00025800ff040b82 */ /* 0x000e240000000a00 */
[----:B------:R-:W-:Y:S01]  /*0570*/  IMAD R15, R16, UR21, R9 ;  /* 0x00000015100f7c24 */ /* 0x000fe2000f8e0209 */
[----:B------:R-:W-:Y:S01]  /*0580*/  LEA R24, P2, R2, UR22, 0x1 ;  /* 0x0000001602187c11 */ /* 0x000fe2000f8408ff */
[----:B------:R-:W-:-:S04]  /*0590*/  IMAD.WIDE.U32 R8, R19, UR10, RZ ;  /* 0x0000000a13087c25 */ /* 0x000fc8000f8e00ff */
[----:B------:R-:W1:Y:S01]  /*05a0*/  @P1 LDC.64 R6, c[0x0][0xb00] ;  /* 0x0002c000ff061b82 */ /* 0x000e620000000a00 */
[----:B------:R-:W-:Y:S02]  /*05b0*/  IMAD R23, R0, UR10, R11 ;  /* 0x0000000a00177c24 */ /* 0x000fe4000f8e020b */
[----:B------:R-:W-:Y:S02]  /*05c0*/  IMAD R13, R21, UR10, RZ ;  /* 0x0000000a150d7c24 */ /* 0x000fe4000f8e02ff */
[----:B------:R-:W-:Y:S01]  /*05d0*/  IMAD.IADD R3, R3, 0x1, R15 ;  /* 0x0000000103037824 */ /* 0x000fe200078e020f */
[----:B------:R-:W-:Y:S01]  /*05e0*/  IADD3 R23, R9, R23, RZ ;  /* 0x0000001709177210 */ /* 0x000fe20007ffe0ff */
[----:B------:R-:W-:-:S03]  /*05f0*/  IMAD.WIDE.U32 R10, R20, UR10, RZ ;  /* 0x0000000a140a7c25 */ /* 0x000fc6000f8e00ff */
[----:B------:R-:W-:Y:S01]  /*0600*/  LEA.HI.X R25, R2, UR23, R3, 0x1, P2 ;  /* 0x0000001702197c11 */ /* 0x000fe200090f0c03 */
[----:B------:R-:W-:Y:S01]  /*0610*/  IMAD R13, R20, UR11, R13 ;  /* 0x0000000b140d7c24 */ /* 0x000fe2000f8e020d */
[----:B------:R-:W-:Y:S01]  /*0620*/  LEA R2, P2, R10, UR12, 0x1 ;  /* 0x0000000c0a027c11 */ /* 0x000fe2000f8408ff */
[C---:B------:R-:W-:Y:S01]  /*0630*/  IMAD.SHL.U32 R9, R8.reuse, 0x2, RZ ;  /* 0x0000000208097824 */ /* 0x040fe200078e00ff */
[----:B------:R-:W-:Y:S01]  /*0640*/  SHF.L.U64.HI R23, R8, 0x1, R23 ;  /* 0x0000000108177819 */ /* 0x000fe20000010217 */
[----:B------:R2:W3:Y:S01]  /*0650*/  LDG.E.U16 R18, desc[UR8][R24.64] ;  /* 0x0000000818127981 */ /* 0x0004e2000c1e1500 */
[----:B------:R-:W-:Y:S01]  /*0660*/  IADD3 R3, R11, R13, RZ ;  /* 0x0000000d0b037210 */ /* 0x000fe20007ffe0ff */
[-C--:B0-----:R-:W-:Y:S02]  /*0670*/  @P0 IMAD R8, R17, R4.reuse, RZ ;  /* 0x0000000411080224 */ /* 0x081fe400078e02ff */
[----:B------:R-:W-:Y:S01]  /*0680*/  @P0 IMAD.WIDE.U32 R12, R16, R4, RZ ;  /* 0x00000004100c0225 */ /* 0x000fe200078e00ff */
[----:B------:R-:W-:-:S02]  /*0690*/  LEA.HI.X R3, R10, UR13, R3, 0x1, P2 ;  /* 0x0000000d0a037c11 */ /* 0x000fc400090f0c03 */
[----:B------:R-:W-:Y:S01]  /*06a0*/  IADD3 R4, P3, R9, R2, RZ ;  /* 0x0000000209047210 */ /* 0x000fe20007f7e0ff */
[C---:B------:R-:W-:Y:S02]  /*06b0*/  @P0 IMAD R5, R16.reuse, R5, R8 ;  /* 0x0000000510050224 */ /* 0x040fe400078e0208 */
[-C--:B-1----:R-:W-:Y:S02]  /*06c0*/  @P1 IMAD R10, R17, R6.reuse, RZ ;  /* 0x00000006110a1224 */ /* 0x082fe400078e02ff */
[----:B------:R-:W-:Y:S02]  /*06d0*/  @P0 IMAD.IADD R11, R13, 0x1, R5 ;  /* 0x000000010d0b0824 */ /* 0x000fe400078e0205 */
[----:B------:R-:W-:Y:S01]  /*06e0*/  @P1 IMAD R7, R16, R7, R10 ;  /* 0x0000000710071224 */ /* 0x000fe200078e020a */
[----:B------:R-:W-:Y:S01]  /*06f0*/  @P0 LEA R10, P4, R12, UR24, 0x1 ;  /* 0x000000180c0a0c11 */ /* 0x000fe2000f8808ff */
[----:B------:R-:W-:Y:S01]  /*0700*/  IMAD.X R5, R23, 0x1, R3, P3 ;  /* 0x0000000117057824 */ /* 0x000fe200018e0603 */
[----:B------:R-:W-:Y:S01]  /*0710*/  IADD3 R8, P2, R4, R9, RZ ;  /* 0x0000000904087210 */ /* 0x000fe20007f5e0ff */
[----:B------:R-:W-:Y:S01]  /*0720*/  @P1 IMAD.WIDE.U32 R14, R16, R6, RZ ;  /* 0x00000006100e1225 */ /* 0x000fe200078e00ff */
[----:B------:R-:W-:-:S02]  /*0730*/  @P0 LEA.HI.X R11, R12, UR25, R11, 0x1, P4 ;  /* 0x000000190c0b0c11 */ /* 0x000fc4000a0f0c0b */
[----:B------:R-:W-:Y:S02]  /*0740*/  IADD3 R12, P3, R8, R9, RZ ;  /* 0x00000009080c7210 */ /* 0x000fe40007f7e0ff */
[----:B------:R-:W-:Y:S01]  /*0750*/  IADD3.X R9, R5, R23, RZ, P2, !PT ;  /* 0x0000001705097210 */ /* 0x000fe200017fe4ff */
[----:B--2---:R-:W-:Y:S01]  /*0760*/  IMAD R25, R17, UR16, RZ ;  /* 0x0000001011197c24 */ /* 0x004fe2000f8e02ff */
[----:B------:R-:W-:Y:S01]  /*0770*/  @P1 LEA R6, P5, R14, UR26, 0x1 ;  /* 0x0000001a0e061c11 */ /* 0x000fe2000f8a08ff */
[----:B------:R-:W2:Y:S01]  /*0780*/  @P0 LDG.E.U16 R10, desc[UR8][R10.64] ;  /* 0x000000080a0a0981 */ /* 0x000ea2000c1e1500 */
[----:B------:R-:W-:Y:S01]  /*0790*/  @P1 IADD3 R7, R15, R7, RZ ;  /* 0x000000070f071210 */ /* 0x000fe20007ffe0ff */
[----:B------:R-:W-:Y:S02]  /*07a0*/  IMAD.X R13, R9, 0x1, R23, P3 ;  /* 0x00000001090d7824 */ /* 0x000fe400018e0617 */
[----:B------:R-:W-:Y:S01]  /*07b0*/  IMAD R25, R16, UR17, R25 ;  /* 0x0000001110197c24 */ /* 0x000fe2000f8e0219 */
[----:B------:R-:W-:Y:S01]  /*07c0*/  @P1 LEA.HI.X R7, R14, UR27, R7, 0x1, P5 ;  /* 0x0000001b0e071c11 */ /* 0x000fe2000a8f0c07 */
[----:B------:R-:W-:Y:S01]  /*07d0*/  IMAD.WIDE.U32 R14, R16, UR16, RZ ;  /* 0x00000010100e7c25 */ /* 0x000fe2000f8e00ff */
[----:B------:R-:W4:Y:S02]  /*07e0*/  LDG.E.U16 R12, desc[UR8][R12.64] ;  /* 0x000000080c0c7981 */ /* 0x000f24000c1e1500 */
[----:B------:R-:W-:-:S02]  /*07f0*/  LEA R22, P2, R14, UR18, 0x1 ;  /* 0x000000120e167c11 */ /* 0x000fc4000f8408ff */
[----:B------:R0:W5:Y:S01]  /*0800*/  @P1 LDG.E.U16 R6, desc[UR8][R6.64] ;  /* 0x0000000806061981 */ /* 0x000162000c1e1500 */
[----:B------:R-:W-:-:S03]  /*0810*/  IADD3 R15, R15, R25, RZ ;  /* 0x000000190f0f7210 */ /* 0x000fc60007ffe0ff */
[----:B------:R-:W5:Y:S01]  /*0820*/  LDG.E.U16 R8, desc[UR8][R8.64] ;  /* 0x0000000808087981 */ /* 0x000f62000c1e1500 */
[----:B------:R-:W-:-:S03]  /*0830*/  LEA.HI.X R23, R14, UR19, R15, 0x1, P2 ;  /* 0x000000130e177c11 */ /* 0x000fc600090f0c0f */
[----:B------:R-:W5:Y:S04]  /*0840*/  LDG.E.U16 R14, desc[UR8][R2.64] ;  /* 0x00000008020e7981 */ /* 0x000f68000c1e1500 */
[----:B------:R1:W5:Y:S04]  /*0850*/  LDG.E.U16 R15, desc[UR8][R4.64] ;  /* 0x00000008040f7981 */ /* 0x000368000c1e1500 */
[----:B------:R-:W5:Y:S01]  /*0860*/  LDG.E.U16 R22, desc[UR8][R22.64] ;  /* 0x0000000816167981 */ /* 0x000f62000c1e1500 */
[----:B0-----:R-:W-:Y:S01]  /*0870*/  IMAD R7, R19, UR15, RZ ;  /* 0x0000000f13077c24 */ /* 0x001fe2000f8e02ff */
[----:B------:R-:W-:Y:S01]  /*0880*/  HFMA2.MMA R13, -RZ, RZ, 0, 0 ;  /* 0x00000000ff0d7435 */ /* 0x000fe200000001ff */
[----:B------:R-:W-:-:S02]  /*0890*/  IMAD.MOV.U32 R11, RZ, RZ, RZ ;  /* 0x000000ffff0b7224 */ /* 0x000fc400078e00ff */
[----:B------:R-:W-:Y:S02]  /*08a0*/  IMAD R7, R0, UR14, R7 ;  /* 0x0000000e00077c24 */ /* 0x000fe4000f8e0207 */
[----:B-1----:R-:W-:-:S04]  /*08b0*/  IMAD.WIDE.U32 R4, R19, UR14, RZ ;  /* 0x0000000e13047c25 */ /* 0x002fc8000f8e00ff */
[----:B------:R-:W-:Y:S02]  /*08c0*/  IMAD R25, R17, UR30, RZ ;  /* 0x0000001e11197c24 */ /* 0x000fe4000f8e02ff */
[----:B------:R-:W-:Y:S02]  /*08d0*/  IMAD.IADD R7, R5, 0x1, R7 ;  /* 0x0000000105077824 */ /* 0x000fe400078e0207 */
[----:B------:R-:W-:-:S04]  /*08e0*/  IMAD.WIDE.U32 R2, R16, UR30, RZ ;  /* 0x0000001e10027c25 */ /* 0x000fc8000f8e00ff */
[----:B------:R-:W-:Y:S01]  /*08f0*/  IMAD R25, R16, UR31, R25 ;  /* 0x0000001f10197c24 */ /* 0x000fe2000f8e0219 */
[----:B------:R-:W-:Y:S01]  /*0900*/  SHF.L.U32 R0, R4, 0x1, RZ ;  /* 0x0000000104007819 */ /* 0x000fe200000006ff */
[----:B------:R-:W-:-:S03]  /*0910*/  IMAD R21, R21, UR14, RZ ;  /* 0x0000000e15157c24 */ /* 0x000fc6000f8e02ff */
[----:B------:R-:W-:Y:S02]  /*0920*/  IADD3 R3, R3, R25, RZ ;  /* 0x0000001903037210 */ /* 0x000fe40007ffe0ff */
[----:B------:R-:W-:Y:S01]  /*0930*/  SHF.L.U64.HI R4, R4, 0x1, R7 ;  /* 0x0000000104047819 */ /* 0x000fe20000010207 */
[----:B------:R-:W-:Y:S02]  /*0940*/  IMAD R21, R20, UR15, R21 ;  /* 0x0000000f14157c24 */ /* 0x000fe4000f8e0215 */
[----:B---3--:R-:W-:-:S06]  /*0950*/  HADD2.F32 R18, -RZ, R18.H0_H0 ;  /* 0x20000012ff127230 */ /* 0x008fcc0000004100 */
[----:B------:R-:W0:Y:S01]  /*0960*/  MUFU.TANH R18, R18 ;  /* 0x0000001200127308 */ /* 0x000e220000002400 */
[----:B--2---:R-:W-:Y:S02]  /*0970*/  @P0 HADD2.F32 R11, -RZ, R10.H0_H0 ;  /* 0x2000000aff0b0230 */ /* 0x004fe40000004100 */
[----:B0-----:R-:W-:Y:S01]  /*0980*/  FFMA.FTZ R5, -R18, R18, 1 ;  /* 0x3f80000012057423 */ /* 0x001fe20000010112 */
[----:B----4-:R-:W-:Y:S02]  /*0990*/  HADD2.F32 R12, -RZ, R12.H0_H0 ;  /* 0x2000000cff0c7230 */ /* 0x010fe40000004100 */
[----:B-----5:R-:W-:-:S03]  /*09a0*/  @P1 HADD2.F32 R13, -RZ, R6.H0_H0 ;  /* 0x20000006ff0d1230 */ /* 0x020fc60000004100 */
[----:B------:R-:W-:-:S04]  /*09b0*/  FMUL.FTZ R10, R12, R11 ;  /* 0x0000000b0c0a7220 */ /* 0x000fc80000410000 */
[----:B------:R-:W-:Y:S01]  /*09c0*/  FFMA.FTZ R5, R10, R5, R13 ;  /* 0x000000050a057223 */ /* 0x000fe2000001000d */
[----:B------:R-:W-:Y:S02]  /*09d0*/  HADD2.F32 R10, -RZ, R8.H0_H0 ;  /* 0x20000008ff0a7230 */ /* 0x000fe40000004100 */
[----:B------:R-:W-:Y:S01]  /*09e0*/  HADD2.F32 R14, -RZ, R14.H0_H0 ;  /* 0x2000000eff0e7230 */ /* 0x000fe20000004100 */
[----:B------:R-:W-:Y:S01]  /*09f0*/  LEA R6, P0, R2, UR32, 0x1 ;  /* 0x0000002002067c11 */ /* 0x000fe2000f8008ff */
[----:B------:R-:W-:Y:S02]  /*0a00*/  HADD2.F32 R24, -RZ, R15.H0_H0 ;  /* 0x2000000fff187230 */ /* 0x000fe40000004100 */
[----:B------:R-:W-:Y:S02]  /*0a10*/  HADD2.F32 R22, -RZ, R22.H0_H0 ;  /* 0x20000016ff167230 */ /* 0x000fe40000004100 */
[----:B------:R-:W-:Y:S01]  /*0a20*/  FADD.FTZ R9, -R14, 1 ;  /* 0x3f8000000e097421 */ /* 0x000fe20000010100 */
[----:B------:R-:W-:Y:S01]  /*0a30*/  FADD.FTZ R13, -R24, 1 ;  /* 0x3f800000180d7421 */ /* 0x000fe20000010100 */
[C---:B------:R-:W-:Y:S01]  /*0a40*/  FMUL.FTZ R8, R5.reuse, R10 ;  /* 0x0000000a05087220 */ /* 0x040fe20000410000 */
[----:B------:R-:W-:Y:S01]  /*0a50*/  FMUL.FTZ R22, R5, R22 ;  /* 0x0000001605167220 */ /* 0x000fe20000410000 */
        /* <DEDUP_REMOVED lines=8> */
[----:B------:R-:W-:Y:S01]  /*0ae0*/  FADD.FTZ R20, -R12, 1 ;  /* 0x3f8000000c147421 */ /* 0x000fe20000010100 */
[----:B------:R-:W-:Y:S01]  /*0af0*/  LEA R8, P0, R2, UR28, 0x1 ;  /* 0x0000001c02087c11 */ /* 0x000fe2000f8008ff */
[----:B------:R-:W-:Y:S02]  /*0b00*/  FMUL.FTZ R14, R5, R14 ;  /* 0x0000000e050e7220 */ /* 0x000fe40000410000 */
[----:B------:R-:W-:Y:S01]  /*0b10*/  F2FP.F16.F32.PACK_AB R18, R18, R3 ;  /* 0x000000031212723e */ /* 0x000fe200000000ff */
[----:B------:R-:W-:Y:S01]  /*0b20*/  FMUL.FTZ R11, R11, R20 ;  /* 0x000000140b0b7220 */ /* 0x000fe20000410000 */
[----:B------:R-:W-:Y:S01]  /*0b30*/  FFMA.FTZ R3, -R10, R10, 1 ;  /* 0x3f8000000a037423 */ /* 0x000fe2000001010a */
[----:B------:R-:W-:-:S02]  /*0b40*/  LEA.HI.X R9, R2, UR29, R21, 0x1, P0 ;  /* 0x0000001d02097c11 */ /* 0x000fc400080f0c15 */
[----:B------:R-:W-:Y:S01]  /*0b50*/  IADD3 R2, P0, R0, R8, RZ ;  /* 0x0000000800027210 */ /* 0x000fe20007f1e0ff */
[----:B------:R-:W-:Y:S01]  /*0b60*/  FMUL.FTZ R11, R12, R11 ;  /* 0x0000000b0c0b7220 */ /* 0x000fe20000410000 */
[----:B------:R-:W-:Y:S02]  /*0b70*/  FMUL.FTZ R14, R14, R3 ;  /* 0x000000030e0e7220 */ /* 0x000fe40000410000 */
[----:B------:R-:W-:Y:S02]  /*0b80*/  IADD3 R10, P1, R2, R0, RZ ;  /* 0x00000000020a7210 */ /* 0x000fe40007f3e0ff */
[----:B------:R-:W-:Y:S02]  /*0b90*/  IADD3.X R3, R4, R9, RZ, P0, !PT ;  /* 0x0000000904037210 */ /* 0x000fe400007fe4ff */
[----:B------:R-:W-:Y:S01]  /*0ba0*/  F2FP.F16.F32.PACK_AB R14, R11, R14 ;  /* 0x0000000e0b0e723e */ /* 0x000fe200000000ff */
[----:B------:R-:W-:Y:S01]  /*0bb0*/  FMUL.FTZ R5, R5, R24 ;  /* 0x0000001805057220 */ /* 0x000fe20000410000 */
[----:B------:R-:W-:-:S02]  /*0bc0*/  IADD3 R12, P0, R10, R0, RZ ;  /* 0x000000000a0c7210 */ /* 0x000fc40007f1e0ff */
[----:B------:R-:W-:Y:S01]  /*0bd0*/  IADD3.X R11, R3, R4, RZ, P1, !PT ;  /* 0x00000004030b7210 */ /* 0x000fe20000ffe4ff */
[----:B------:R0:W-:Y:S01]  /*0be0*/  STG.E.U16 desc[UR8][R8.64], R18 ;  /* 0x0000001208007986 */ /* 0x0001e2000c101508 */
[----:B------:R-:W-:Y:S02]  /*0bf0*/  PRMT R0, R14, 0x7632, R0 ;  /* 0x000076320e007816 */ /* 0x000fe40000000000 */
[----:B------:R-:W-:Y:S01]  /*0c00*/  F2FP.F16.F32.PACK_AB R5, RZ, R5 ;  /* 0x00000005ff05723e */ /* 0x000fe200000000ff */
[----:B------:R-:W-:Y:S01]  /*0c10*/  IMAD.X R13, R11, 0x1, R4, P0 ;  /* 0x000000010b0d7824 */ /* 0x000fe200000e0604 */
[----:B------:R-:W-:Y:S02]  /*0c20*/  IADD3 R16, P0, R16, UR6, RZ ;  /* 0x0000000610107c10 */ /* 0x000fe4000ff1e0ff */
[----:B0-----:R-:W-:Y:S02]  /*0c30*/  PRMT R9, R18, 0x7632, R9 ;  /* 0x0000763212097816 */ /* 0x001fe40000000009 */
[----:B------:R-:W-:-:S03]  /*0c40*/  IADD3.X R17, RZ, R17, RZ, P0, !PT ;  /* 0x00000011ff117210 */ /* 0x000fc600007fe4ff */
        /* <DEDUP_REMOVED lines=8> */
.L_x_677:
[----:B------:R-:W-:Y:S05]  /*0cd0*/  EXIT ;  /* 0x000000000000794d */ /* 0x000fea0003800000 */
        .weak           $__internal_26_$__cuda_sm20_div_s64
        .type           $__internal_26_$__cuda_sm20_div_s64,@function
        .size           $__internal_26_$__cuda_sm20_div_s64,(.L_x_1307 - $__internal_26_$__cuda_sm20_div_s64)
$__internal_26_$__cuda_sm20_div_s64:
        /* <DEDUP_REMOVED lines=23> */
[----:B------:R-:W-:-:S03]  /*0e50*/  IADD3.X R4, R9, R3, RZ, P0, !PT ;  /* 0x0000000309047210 */ /* 0x000fc600007fe4ff */
        /* <DEDUP_REMOVED lines=10> */
[----:B------:R-:W-:Y:S01]  /*0f00*/  IMAD.MOV.U32 R3, RZ, RZ, RZ ;  /* 0x000000ffff037224 */ /* 0x000fe200078e00ff */
[----:B------:R-:W-:Y:S01]  /*0f10*/  SEL R8, R8, R17, !P3 ;  /* 0x0000001108087207 */ /* 0x000fe20005800000 */
[----:B------:R-:W-:-:S04]  /*0f20*/  IMAD.WIDE.U32 R4, P0, R5, R2, R4 ;  /* 0x0000000205047225 */ /* 0x000fc80007800004 */
        /* <DEDUP_REMOVED lines=21> */
[----:B------:R-:W-:-:S04]  /*1080*/  IADD3 R6, P1, R7, -UR4, RZ ;  /* 0x8000000407067c10 */ /* 0x000fc8000ff3e0ff */
[C---:B------:R-:W-:Y:S02]  /*1090*/  ISETP.GE.U32.AND.EX P0, PT, R3.reuse, UR5, PT, P0 ;  /* 0x0000000503007c0c */ /* 0x040fe4000bf06100 */
[----:B------:R-:W-:Y:S02]  /*10a0*/  IADD3.X R8, R3, ~UR5, RZ, P1, !PT ;  /* 0x8000000503087c10 */ /* 0x000fe40008ffe4ff */
[----:B------:R-:W-:Y:S02]  /*10b0*/  SEL R6, R6, R7, P0 ;  /* 0x0000000706067207 */ /* 0x000fe40000000000 */
[----:B------:R-:W-:Y:S02]  /*10c0*/  IADD3.X R7, RZ, R4, RZ, P2, !PT ;  /* 0x00000004ff077210 */ /* 0x000fe400017fe4ff */
[----:B------:R-:W-:Y:S02]  /*10d0*/  SEL R8, R8, R3, P0 ;  /* 0x0000000308087207 */ /* 0x000fe40000000000 */
[----:B------:R-:W-:-:S02]  /*10e0*/  SEL R3, R2, R5, P0 ;  /* 0x0000000502037207 */ /* 0x000fc40000000000 */
[----:B------:R-:W-:Y:S02]  /*10f0*/  ISETP.GE.U32.AND P1, PT, R6, UR4, PT ;  /* 0x0000000406007c0c */ /* 0x000fe4000bf26070 */
[----:B------:R-:W-:Y:S02]  /*1100*/  SEL R2, R7, R4, P0 ;  /* 0x0000000407027207 */ /* 0x000fe40000000000 */
[----:B------:R-:W-:Y:S02]  /*1110*/  IADD3 R4, P2, R3, 0x1, RZ ;  /* 0x0000000103047810 */ /* 0x000fe40007f5e0ff */
[----:B------:R-:W-:Y:S02]  /*1120*/  ISETP.GE.U32.AND.EX P0, PT, R8, UR5, PT, P1 ;  /* 0x0000000508007c0c */ /* 0x000fe4000bf06110 */
[----:B------:R-:W-:Y:S02]  /*1130*/  IADD3.X R5, RZ, R2, RZ, P2, !PT ;  /* 0x00000002ff057210 */ /* 0x000fe400017fe4ff */
[----:B------:R-:W-:-:S02]  /*1140*/  SEL R4, R4, R3, P0 ;  /* 0x0000000304047207 */ /* 0x000fc40000000000 */
        /* <DEDUP_REMOVED lines=13> */
[----:B------:R-:W-:Y:S06]  /*1220*/  RET.REL.NODEC R2 `(_ZN2at6native38_GLOBAL__N__9a469cfd_6_RNN_cu_eca79a6d6kernel18lstm_cell_backwardIN3c104HalfEflLi1EEEvNS_4cuda6detail10TensorInfoIT_T1_EESB_SB_SB_SB_SB_SB_SA_SA_) ;  /* 0xffffffec02747950 */ /* 0x000fec0003c3ffff */
.L_x_682:
        /* <DEDUP_REMOVED lines=13> */
.L_x_1307:


//--------------------- .text._ZN2at6native38_GLOBAL__N__9a469cfd_6_RNN_cu_eca79a6d6kernel18lstm_cell_backwardIN3c104HalfEfiLi2EEEvNS_4cuda6detail10TensorInfoIT_T1_EESB_SB_SB_SB_SB_SB_SA_SA_ --------------------------
	.section	.text._ZN2at6native38_GLOBAL__N__9a469cfd_6_RNN_cu_eca79a6d6kernel18lstm_cell_backwardIN3c104HalfEfiLi2EEEvNS_4cuda6detail10TensorInfoIT_T1_EESB_SB_SB_SB_SB_SB_SA_SA_,"ax",@progbits
	.align	128
.text._ZN2at6native38_GLOBAL__N__9a469cfd_6_RNN_cu_eca79a6d6kernel18lstm_cell_backwardIN3c104HalfEfiLi2EEEvNS_4cuda6detail10TensorInfoIT_T1_EESB_SB_SB_SB_SB_SB_SA_SA_:
        .type           _ZN2at6native38_GLOBAL__N__9a469cfd_6_RNN_cu_eca79a6d6kernel18lstm_cell_backwardIN3c104HalfEfiLi2EEEvNS_4cuda6detail10TensorInfoIT_T1_EESB_SB_SB_SB_SB_SB_SA_SA_,@function
        .size           _ZN2at6native38_GLOBAL__N__9a469cfd_6_RNN_cu_eca79a6d6kernel18lstm_cell_backwardIN3c104HalfEfiLi2EEEvNS_4cuda6detail10TensorInfoIT_T1_EESB_SB_SB_SB_SB_SB_SA_SA_,(.L_x_1309 - _ZN2at6native38_GLOBAL__N__9a469cfd_6_RNN_cu_eca79a6d6kernel18lstm_cell_backwardIN3c104HalfEfiLi2EEEvNS_4cuda6detail10TensorInfoIT_T1_EESB_SB_SB_SB_SB_SB_SA_SA_)
        .other          _ZN2at6native38_GLOBAL__N__9a469cfd_6_RNN_cu_eca79a6d6kernel18lstm_cell_backwardIN3c104HalfEfiLi2EEEvNS_4cuda6detail10TensorInfoIT_T1_EESB_SB_SB_SB_SB_SB_SA_SA_,@"STO_CUDA_ENTRY STV_DEFAULT"
_ZN2at6native38_GLOBAL__N__9a469cfd_6_RNN_cu_eca79a6d6kernel18lstm_cell_backwardIN3c104HalfEfiLi2EEEvNS_4cuda6detail10TensorInfoIT_T1_EESB_SB_SB_SB_SB_SB_SA_SA_:
        /* <DEDUP_REMOVED lines=33> */
[----:B0-----:R-:W-:-:S06]  /*0210*/  IADD3 R7, R0, 0xffffffe, RZ ;  /* 0x0ffffffe00077810 */ /* 0x001fcc0007ffe0ff */
[----:B------:R-:W0:Y:S02]  /*0220*/  F2I.FTZ.U32.TRUNC.NTZ R7, R7 ;  /* 0x0000000700077305 */ /* 0x000e24000021f000 */
[----:B0-----:R-:W-:-:S04]  /*0230*/  IMAD.MOV R3, RZ, RZ, -R7 ;  /* 0x000000ffff037224 */ /* 0x001fc800078e0a07 */
[----:B------:R-:W-:-:S04]  /*0240*/  IMAD R3, R3, R4, RZ ;  /* 0x0000000403037224 */ /* 0x000fc800078e02ff */
[----:B------:R-:W-:-:S04]  /*0250*/  IMAD.HI.U32 R6, R7, R3, R6 ;  /* 0x0000000307067227 */ /* 0x000fc800078e0006 */
[----:B------:R-:W-:-:S07]  /*0260*/  IMAD.SHL.U32 R7, R2, 0x4, RZ ;  /* 0x0000000402077824 */ /* 0x000fce00078e00ff */
.L_x_686:
[----:B------:R-:W0:Y:S01]  /*0270*/  LDC R18, c[0x0][0x7f8] ;  /* 0x0001fe00ff127b82 */ /* 0x000e220000000800 */
[----:B--2---:R-:W-:-:S05]  /*0280*/  IABS R9, R5 ;  /* 0x0000000500097213 */ /* 0x004fca0000000000 */
[----:B------:R-:W-:Y:S02]  /*0290*/  IMAD.HI.U32 R0, R6, R9, RZ ;  /* 0x0000000906007227 */ /* 0x000fe400078e00ff */
[----:B------:R-:W1:Y:S03]  /*02a0*/  LDC R8, c[0x0][0x21c] ;  /* 0x00008700ff087b82 */ /* 0x000e660000000800 */
[----:B------:R-:W-:-:S05]  /*02b0*/  IADD3 R2, -R0, RZ, RZ ;  /* 0x000000ff00027210 */ /* 0x000fca0007ffe1ff */
        /* <DEDUP_REMOVED lines=8> */
[----:B------:R-:W-:Y:S01]  /*0340*/  @!P1 IMAD.IADD R3, R3, 0x1, -R12 ;  /* 0x0000000103039824 */ /* 0x000fe200078e0a0c */
[----:B------:R-:W-:Y:S02]  /*0350*/  @!P1 IADD3 R0, R0, 0x1, RZ ;  /* 0x0000000100009810 */ /* 0x000fe40007ffe0ff */
[----:B------:R-:W-:Y:S01]  /*0360*/  ISETP.NE.AND P1, PT, R18, RZ, PT ;  /* 0x000000ff1200720c */ /* 0x000fe20003f25270 */
[----:B0-----:R-:W0:Y:S01]  /*0370*/  MUFU.RCP R11, R11 ;  /* 0x0000000b000b7308 */ /* 0x001e220000001000 */
[----:B------:R-:W-:-:S13]  /*0380*/  ISETP.GE.U32.AND P0, PT, R3, R4, PT ;  /* 0x000000040300720c */ /* 0x000fda0003f06070 */
[----:B------:R-:W-:Y:S01]  /*0390*/  @P0 VIADD R0, R0, 0x1 ;  /* 0x0000000100000836 */ /* 0x000fe20000000000 */
[----:B0-----:R-:W-:-:S03]  /*03a0*/  IADD3 R3, R11, 0xffffffe, RZ ;  /* 0x0ffffffe0b037810 */ /* 0x001fc60007ffe0ff */
[----:B------:R-:W-:Y:S01]  /*03b0*/  IMAD.MOV.U32 R2, RZ, RZ, R0 ;  /* 0x000000ffff027224 */ /* 0x000fe200078e0000 */
[----:B--2---:R-:W-:Y:S02]  /*03c0*/  IABS R0, R20 ;  /* 0x0000001400007213 */ /* 0x004fe40000000000 */
[----:B------:R-:W0:Y:S02]  /*03d0*/  F2I.FTZ.U32.TRUNC.NTZ R3, R3 ;  /* 0x0000000300037305 */ /* 0x000e24000021f000 */
[----:B------:R-:W-:Y:S02]  /*03e0*/  @!P2 IADD3 R2, -R2, RZ, RZ ;  /* 0x000000ff0202a210 */ /* 0x000fe40007ffe1ff */
[----:B------:R-:W-:-:S05]  /*03f0*/  @!P1 LOP3.LUT R2, RZ, R18, RZ, 0x33, !PT ;  /* 0x00000012ff029212 */ /* 0x000fca00078e33ff */
[----:B------:R-:W-:Y:S01]  /*0400*/  IMAD.MOV R13, RZ, RZ, -R2 ;  /* 0x000000ffff0d7224 */ /* 0x000fe200078e0a02 */
[----:B------:R-:W1:Y:S03]  /*0410*/  I2F.RP R14, R0 ;  /* 0x00000000000e7306 */ /* 0x000e660000209400 */
[----:B------:R-:W-:Y:S01]  /*0420*/  IMAD R13, R18, R13, R5 ;  /* 0x0000000d120d7224 */ /* 0x000fe200078e0205 */
[----:B0-----:R-:W-:-:S03]  /*0430*/  IADD3 R11, RZ, -R3, RZ ;  /* 0x80000003ff0b7210 */ /* 0x001fc60007ffe0ff */
[----:B------:R-:W-:Y:S01]  /*0440*/  IMAD R13, R7, R2, R13 ;  /* 0x00000002070d7224 */ /* 0x000fe200078e020d */
[----:B------:R-:W-:Y:S01]  /*0450*/  MOV R2, RZ ;  /* 0x000000ff00027202 */ /* 0x000fe20000000f00 */
[----:B------:R-:W-:-:S03]  /*0460*/  IMAD R11, R11, R10, RZ ;  /* 0x0000000a0b0b7224 */ /* 0x000fc600078e02ff */
[----:B------:R-:W-:Y:S01]  /*0470*/  IABS R25, R13 ;  /* 0x0000000d00197213 */ /* 0x000fe20000000000 */
[----:B------:R-:W-:Y:S02]  /*0480*/  IMAD.IADD R19, R13, 0x1, R18 ;  /* 0x000000010d137824 */ /* 0x000fe400078e0212 */
[----:B------:R-:W-:Y:S01]  /*0490*/  IMAD.HI.U32 R2, R3, R11, R2 ;  /* 0x0000000b03027227 */ /* 0x000fe200078e0002 */
[----:B-1----:R-:W0:Y:S02]  /*04a0*/  MUFU.RCP R14, R14 ;  /* 0x0000000e000e7308 */ /* 0x002e240000001000 */
[----:B------:R-:W-:Y:S01]  /*04b0*/  IABS R23, R19 ;  /* 0x0000001300177213 */ /* 0x000fe20000000000 */
[----:B------:R-:W-:Y:S02]  /*04c0*/  IMAD.IADD R11, R19, 0x1, R18 ;  /* 0x00000001130b7824 */ /* 0x000fe400078e0212 */
[----:B------:R-:W-:-:S03]  /*04d0*/  IMAD.HI.U32 R22, R2, R25, RZ ;  /* 0x0000001902167227 */ /* 0x000fc600078e00ff */
[----:B------:R-:W-:Y:S01]  /*04e0*/  IABS R15, R11 ;  /* 0x0000000b000f7213 */ /* 0x000fe20000000000 */
[----:B------:R-:W-:Y:S01]  /*04f0*/  IMAD.HI.U32 R21, R2, R23, RZ ;  /* 0x0000001702157227 */ /* 0x000fe200078e00ff */
[----:B------:R-:W-:-:S03]  /*0500*/  IADD3 R17, -R22, RZ, RZ ;  /* 0x000000ff16117210 */ /* 0x000fc60007ffe1ff */
[----:B------:R-:W-:Y:S02]  /*0510*/  IMAD.MOV R27, RZ, RZ, -R21 ;  /* 0x000000ffff1b7224 */ /* 0x000fe400078e0a15 */
[----:B------:R-:W-:Y:S02]  /*0520*/  IMAD R17, R10, R17, R25 ;  /* 0x000000110a117224 */ /* 0x000fe400078e0219 */
[----:B------:R-:W-:Y:S01]  /*0530*/  IMAD.HI.U32 R12, R2, R15, RZ ;  /* 0x0000000f020c7227 */ /* 0x000fe200078e00ff */
[----:B0-----:R-:W-:Y:S02]  /*0540*/  IADD3 R14, R14, 0xffffffe, RZ ;  /* 0x0ffffffe0e0e7810 */ /* 0x001fe40007ffe0ff */
[C---:B------:R-:W-:Y:S01]  /*0550*/  ISETP.GT.U32.AND P4, PT, R10.reuse, R17, PT ;  /* 0x000000110a00720c */ /* 0x040fe20003f84070 */
[----:B------:R-:W-:Y:S01]  /*0560*/  IMAD R27, R10, R27, R23 ;  /* 0x0000001b0a1b7224 */ /* 0x000fe200078e0217 */
[----:B------:R0:W1:Y:S01]  /*0570*/  F2I.FTZ.U32.TRUNC.NTZ R3, R14 ;  /* 0x0000000e00037305 */ /* 0x000062000021f000 */
[----:B------:R-:W-:-:S02]  /*0580*/  IMAD.MOV R29, RZ, RZ, -R12 ;  /* 0x000000ffff1d7224 */ /* 0x000fc400078e0a0c */
[----:B------:R-:W-:Y:S01]  /*0590*/  IMAD.IADD R18, R11, 0x1, R18 ;  /* 0x000000010b127824 */ /* 0x000fe200078e0212 */
[C---:B------:R-:W-:Y:S01]  /*05a0*/  ISETP.GT.U32.AND P6, PT, R10.reuse, R27, PT ;  /* 0x0000001b0a00720c */ /* 0x040fe20003fc4070 */
[----:B------:R-:W-:Y:S01]  /*05b0*/  IMAD R29, R10, R29, R15 ;  /* 0x0000001d0a1d7224 */ /* 0x000fe200078e020f */
[----:B0-----:R-:W-:-:S04]  /*05c0*/  LOP3.LUT R14, R13, R8, RZ, 0x3c, !PT ;  /* 0x000000080d0e7212 */ /* 0x001fc800078e3cff */
[----:B------:R-:W-:Y:S02]  /*05d0*/  ISETP.GT.U32.AND P0, PT, R10, R29, PT ;  /* 0x0000001d0a00720c */ /* 0x000fe40003f04070 */
[----:B------:R-:W-:Y:S02]  /*05e0*/  @!P4 IADD3 R17, R17, -R10, RZ ;  /* 0x8000000a1111c210 */ /* 0x000fe40007ffe0ff */
[----:B------:R-:W-:-:S03]  /*05f0*/  @!P4 IADD3 R22, R22, 0x1, RZ ;  /* 0x000000011616c810 */ /* 0x000fc60007ffe0ff */
[-C--:B------:R-:W-:Y:S01]  /*0600*/  @!P6 IADD3 R27, R27, -R10.reuse, RZ ;  /* 0x8000000a1b1be210 */ /* 0x080fe20007ffe0ff */
[----:B------:R-:W-:Y:S01]  /*0610*/  @!P6 VIADD R21, R21, 0x1 ;  /* 0x000000011515e836 */ /* 0x000fe20000000000 */
[----:B------:R-:W-:Y:S02]  /*0620*/  ISETP.GE.U32.AND P5, PT, R17, R10, PT ;  /* 0x0000000a1100720c */ /* 0x000fe40003fa6070 */
[----:B------:R-:W-:Y:S02]  /*0630*/  IABS R17, R18 ;  /* 0x0000001200117213 */ /* 0x000fe40000000000 */
[-C--:B------:R-:W-:Y:S01]  /*0640*/  ISETP.GE.U32.AND P1, PT, R27, R10.reuse, PT ;  /* 0x0000000a1b00720c */ /* 0x080fe20003f26070 */
[----:B-1----:R-:W-:Y:S01]  /*0650*/  IMAD.MOV R27, RZ, RZ, -R3 ;  /* 0x000000ffff1b7224 */ /* 0x002fe200078e0a03 */
[----:B------:R-:W-:Y:S01]  /*0660*/  @!P0 IADD3 R29, R29, -R10, RZ ;  /* 0x8000000a1d1d8210 */ /* 0x000fe20007ffe0ff */
[----:B------:R-:W-:Y:S01]  /*0670*/  IMAD.HI.U32 R24, R2, R17, RZ ;  /* 0x0000001102187227 */ /* 0x000fe200078e00ff */
[----:B------:R-:W-:-:S02]  /*0680*/  LOP3.LUT R2, R19, R8, RZ, 0x3c, !PT ;  /* 0x0000000813027212 */ /* 0x000fc400078e3cff */
[----:B------:R-:W-:Y:S01]  /*0690*/  ISETP.GE.U32.AND P3, PT, R29, R10, PT ;  /* 0x0000000a1d00720c */ /* 0x000fe20003f66070 */
[----:B------:R-:W-:Y:S01]  /*06a0*/  IMAD R29, R27, R0, RZ ;  /* 0x000000001b1d7224 */ /* 0x000fe200078e02ff */
[----:B------:R-:W-:Y:S01]  /*06b0*/  ISETP.GE.AND P4, PT, R2, RZ, PT ;  /* 0x000000ff0200720c */ /* 0x000fe20003f86270 */
[----:B------:R-:W-:Y:S01]  /*06c0*/  IMAD.MOV R27, RZ, RZ, -R24 ;  /* 0x000000ffff1b7224 */ /* 0x000fe200078e0a18 */
[----:B------:R-:W-:Y:S01]  /*06d0*/  @P5 IADD3 R22, R22, 0x1, RZ ;  /* 0x0000000116165810 */ /* 0x000fe20007ffe0ff */
[----:B------:R-:W-:Y:S01]  /*06e0*/  IMAD.MOV.U32 R2, RZ, RZ, RZ ;  /* 0x000000ffff027224 */ /* 0x000fe200078e00ff */
[----:B------:R-:W-:Y:S01]  /*06f0*/  ISETP.GE.AND P2, PT, R14, RZ, PT ;  /* 0x000000ff0e00720c */ /* 0x000fe20003f46270 */
[----:B------:R-:W-:Y:S01]  /*0700*/  IMAD R27, R10, R27, R17 ;  /* 0x0000001b0a1b7224 */ /* 0x000fe200078e0211 */
[----:B------:R-:W-:Y:S01]  /*0710*/  @P1 IADD3 R21, R21, 0x1, RZ ;  /* 0x0000000115151810 */ /* 0x000fe20007ffe0ff */
[----:B------:R-:W-:Y:S02]  /*0720*/  @!P0 VIADD R12, R12, 0x1 ;  /* 0x000000010c0c8836 */ /* 0x000fe40000000000 */
[----:B------:R-:W-:Y:S01]  /*0730*/  IMAD.HI.U32 R16, R3, R29, R2 ;  /* 0x0000001d03107227 */ /* 0x000fe200078e0002 */
[----:B------:R-:W-:-:S02]  /*0740*/  ISETP.GT.U32.AND P5, PT, R10, R27, PT ;  /* 0x0000001b0a00720c */ /* 0x000fc40003fa4070 */
[----:B------:R-:W-:Y:S02]  /*0750*/  @P3 IADD3 R12, R12, 0x1, RZ ;  /* 0x000000010c0c3810 */ /* 0x000fe40007ffe0ff */
[----:B------:R-:W-:Y:S01]  /*0760*/  LOP3.LUT R2, R11, R8, RZ, 0x3c, !PT ;  /* 0x000000080b027212 */ /* 0x000fe200078e3cff */
[----:B------:R-:W-:Y:S01]  /*0770*/  IMAD.HI.U32 R14, R16, R25, RZ ;  /* 0x00000019100e7227 */ /* 0x000fe200078e00ff */
[----:B------:R-:W-:Y:S02]  /*0780*/  @!P4 IADD3 R21, -R21, RZ, RZ ;  /* 0x000000ff1515c210 */ /* 0x000fe40007ffe1ff */
[----:B------:R-:W-:Y:S01]  /*0790*/  ISETP.GE.AND P0, PT, R2, RZ, PT ;  /* 0x000000ff0200720c */ /* 0x000fe20003f06270 */
[----:B------:R-:W-:Y:S01]  /*07a0*/  IMAD.MOV R3, RZ, RZ, -R14 ;  /* 0x000000ffff037224 */ /* 0x000fe200078e0a0e */
[----:B------:R-:W-:Y:S01]  /*07b0*/  @!P2 IADD3 R22, -R22, RZ, RZ ;  /* 0x000000ff1616a210 */ /* 0x000fe20007ffe1ff */
[----:B------:R-:W-:Y:S02]  /*07c0*/  IMAD.MOV.U32 R26, RZ, RZ, R12 ;  /* 0x000000ffff1a7224 */ /* 0x000fe400078e000c */
[----:B------:R-:W-:Y:S01]  /*07d0*/  @!P5 IADD3 R27, R27, -R10, RZ ;  /* 0x8000000a1b1bd210 */ /* 0x000fe20007ffe0ff */
[----:B------:R-:W-:-:S02]  /*07e0*/  IMAD R3, R0, R3, R25 ;  /* 0x0000000300037224 */ /* 0x000fc400078e0219 */
[----:B------:R-:W-:Y:S01]  /*07f0*/  @!P5 VIADD R24, R24, 0x1 ;  /* 0x000000011818d836 */ /* 0x000fe20000000000 */
[----:B------:R-:W-:Y:S02]  /*0800*/  ISETP.GE.U32.AND P6, PT, R27, R10, PT ;  /* 0x0000000a1b00720c */ /* 0x000fe40003fc6070 */
[----:B------:R-:W-:Y:S02]  /*0810*/  LOP3.LUT R10, R18, R8, RZ, 0x3c, !PT ;  /* 0x00000008120a7212 */ /* 0x000fe400078e3cff */
[----:B------:R-:W-:Y:S01]  /*0820*/  ISETP.GT.U32.AND P1, PT, R0, R3, PT ;  /* 0x000000030000720c */ /* 0x000fe20003f24070 */
[----:B------:R-:W-:Y:S01]  /*0830*/  @!P0 IMAD.MOV R26, RZ, RZ, -R26 ;  /* 0x000000ffff1a8224 */ /* 0x000fe200078e0a1a */
[----:B------:R-:W-:Y:S02]  /*0840*/  ISETP.GE.AND P3, PT, R10, RZ, PT ;  /* 0x000000ff0a00720c */ /* 0x000fe40003f66270 */
[----:B------:R-:W0:Y:S01]  /*0850*/  LDC R10, c[0x0][0x3cc] ;  /* 0x0000f300ff0a7b82 */ /* 0x000e220000000800 */
[----:B------:R-:W-:-:S02]  /*0860*/  ISETP.NE.AND P5, PT, R8, RZ, PT ;  /* 0x000000ff0800720c */ /* 0x000fc40003fa5270 */
[----:B------:R-:W-:Y:S02]  /*0870*/  LOP3.LUT R27, RZ, R8, RZ, 0x33, !PT ;  /* 0x00000008ff1b7212 */ /* 0x000fe400078e33ff */
[----:B------:R-:W-:Y:S02]  /*0880*/  @P6 VIADD R24, R24, 0x1 ;  /* 0x0000000118186836 */ /* 0x000fe40000000000 */
[C---:B------:R-:W-:Y:S01]  /*0890*/  SEL R12, R27.reuse, R22, !P5 ;  /* 0x000000161b0c7207 */ /* 0x040fe20006800000 */
[----:B------:R-:W-:Y:S01]  /*08a0*/  IMAD.HI.U32 R22, R16, R23, RZ ;  /* 0x0000001710167227 */ /* 0x000fe200078e00ff */
[C---:B------:R-:W-:Y:S02]  /*08b0*/  SEL R2, R27.reuse, R21, !P5 ;  /* 0x000000151b027207 */ /* 0x040fe40006800000 */
[----:B------:R-:W-:Y:S01]  /*08c0*/  @!P3 IADD3 R24, -R24, RZ, RZ ;  /* 0x000000ff1818b210 */ /* 0x000fe20007ffe1ff */
[----:B------:R-:W-:Y:S01]  /*08d0*/  IMAD.HI.U32 R21, R16, R15, RZ ;  /* 0x0000000f10157227 */ /* 0x000fe200078e00ff */
[----:B------:R-:W-:-:S02]  /*08e0*/  SEL R29, R27, R26, !P5 ;  /* 0x0000001a1b1d7207 */ /* 0x000fc40006800000 */
[----:B------:R-:W-:Y:S01]  /*08f0*/  SEL R27, R27, R24, !P5 ;  /* 0x000000181b1b7207 */ /* 0x000fe20006800000 */
[----:B------:R-:W-:Y:S01]  /*0900*/  IMAD.HI.U32 R16, R16, R17, RZ ;  /* 0x0000001110107227 */ /* 0x000fe200078e00ff */
[-C--:B------:R-:W-:Y:S02]  /*0910*/  @!P1 IADD3 R3, R3, -R0.reuse, RZ ;  /* 0x8000000003039210 */ /* 0x080fe40007ffe0ff */
[----:B------:R-:W-:Y:S02]  /*0920*/  @!P1 IADD3 R14, R14, 0x1, RZ ;  /* 0x000000010e0e9810 */ /* 0x000fe40007ffe0ff */
[----:B------:R-:W-:Y:S01]  /*0930*/  ISETP.GE.U32.AND P0, PT, R3, R0, PT ;  /* 0x000000000300720c */ /* 0x000fe20003f06070 */
[----:B------:R-:W-:Y:S01]  /*0940*/  IMAD.MOV R3, RZ, RZ, -R22 ;  /* 0x000000ffff037224 */ /* 0x000fe200078e0a16 */
[----:B0-----:R-:W-:-:S03]  /*0950*/  IABS R24, R10 ;  /* 0x0000000a00187213 */ /* 0x001fc60000000000 */
[C---:B------:R-:W-:Y:S01]  /*0960*/  IMAD R23, R0.reuse, R3, R23 ;  /* 0x0000000300177224 */ /* 0x040fe200078e0217 */
[----:B------:R-:W-:Y:S01]  /*0970*/  IADD3 R3, -R21, RZ, RZ ;  /* 0x000000ff15037210 */ /* 0x000fe20007ffe1ff */
[----:B------:R-:W0:Y:S03]  /*0980*/  I2F.RP R25, R24 ;  /* 0x0000001800197306 */ /* 0x000e260000209400 */
[C---:B------:R-:W-:Y:S01]  /*0990*/  ISETP.GT.U32.AND P6, PT, R0.reuse, R23, PT ;  /* 0x000000170000720c */ /* 0x040fe20003fc4070 */
[----:B------:R-:W-:Y:S02]  /*09a0*/  IMAD R15, R0, R3, R15 ;  /* 0x00000003000f7224 */ /* 0x000fe400078e020f */
[----:B------:R-:W-:Y:S02]  /*09b0*/  IMAD.MOV R3, RZ, RZ, -R16 ;  /* 0x000000ffff037224 */ /* 0x000fe400078e0a10 */
[----:B------:R-:W-:Y:S01]  /*09c0*/  @P0 VIADD R14, R14, 0x1 ;  /* 0x000000010e0e0836 */ /* 0x000fe20000000000 */
[C---:B------:R-:W-:Y:S01]  /*09d0*/  ISETP.GT.U32.AND P2, PT, R0.reuse, R15, PT ;  /* 0x0000000f0000720c */ /* 0x040fe20003f44070 */
[C---:B------:R-:W-:Y:S01]  /*09e0*/  IMAD R17, R0.reuse, R3, R17 ;  /* 0x0000000300117224 */ /* 0x040fe200078e0211 */
[----:B0-----:R-:W0:Y:S04]  /*09f0*/  MUFU.RCP R25, R25 ;  /* 0x0000001900197308 */ /* 0x001e280000001000 */
[----:B------:R-:W-:Y:S01]  /*0a00*/  ISETP.GT.U32.AND P3, PT, R0, R17, PT ;  /* 0x000000110000720c */ /* 0x000fe20003f64070 */
[----:B------:R-:W-:Y:S01]  /*0a10*/  @!P6 VIADD R22, R22, 0x1 ;  /* 0x000000011616e836 */ /* 0x000fe20000000000 */
[----:B------:R-:W-:-:S05]  /*0a20*/  @!P6 IADD3 R23, R23, -R0, RZ ;  /* 0x800000001717e210 */ /* 0x000fca0007ffe0ff */
[----:B------:R-:W-:Y:S01]  /*0a30*/  @!P2 IMAD.IADD R15, R15, 0x1, -R0 ;  /* 0x000000010f0fa824 */ /* 0x000fe200078e0a00 */
[----:B------:R-:W-:Y:S01]  /*0a40*/  ISETP.GE.U32.AND P5, PT, R23, R0, PT ;  /* 0x000000001700720c */ /* 0x000fe20003fa6070 */
[----:B------:R-:W-:-:S03]  /*0a50*/  @!P2 VIADD R21, R21, 0x1 ;  /* 0x000000011515a836 */ /* 0x000fc60000000000 */
[-C--:B------:R-:W-:Y:S01]  /*0a60*/  ISETP.GE.U32.AND P4, PT, R15, R0.reuse, PT ;  /* 0x000000000f00720c */ /* 0x080fe20003f86070 */
[----:B------:R-:W-:Y:S01]  /*0a70*/  @!P3 IMAD.IADD R17, R17, 0x1, -R0 ;  /* 0x000000011111b824 */ /* 0x000fe200078e0a00 */
[----:B------:R-:W-:Y:S02]  /*0a80*/  @!P3 IADD3 R16, R16, 0x1, RZ ;  /* 0x000000011010b810 */ /* 0x000fe40007ffe0ff */
[----:B0-----:R-:W-:Y:S01]  /*0a90*/  IADD3 R3, R25, 0xffffffe, RZ ;  /* 0x0ffffffe19037810 */ /* 0x001fe20007ffe0ff */
[----:B------:R-:W-:Y:S01]  /*0aa0*/  IMAD.MOV R25, RZ, RZ, -R29 ;  /* 0x000000ffff197224 */ /* 0x000fe200078e0a1d */
[----:B------:R-:W-:Y:S01]  /*0ab0*/  ISETP.GE.U32.AND P1, PT, R17, R0, PT ;  /* 0x000000001100720c */ /* 0x000fe20003f26070 */
[----:B------:R-:W-:Y:S01]  /*0ac0*/  IMAD.MOV R0, RZ, RZ, -R12 ;  /* 0x000000ffff007224 */ /* 0x000fe200078e0a0c */
[----:B------:R-:W-:Y:S01]  /*0ad0*/  IADD3 R17, -R2, RZ, RZ ;  /* 0x000000ff02117210 */ /* 0x000fe20007ffe1ff */
[C---:B------:R-:W-:Y:S01]  /*0ae0*/  IMAD R25, R8.reuse, R25, R11 ;  /* 0x0000001908197224 */ /* 0x040fe200078e020b */
[----:B------:R-:W0:Y:S01]  /*0af0*/  F2I.FTZ.U32.TRUNC.NTZ R3, R3 ;  /* 0x0000000300037305 */ /* 0x000e22000021f000 */
[----:B------:R-:W-:Y:S01]  /*0b00*/  IMAD R0, R8, R0, R13 ;  /* 0x0000000008007224 */ /* 0x000fe200078e020d */
[----:B------:R-:W-:Y:S01]  /*0b10*/  @P5 IADD3 R22, R22, 0x1, RZ ;  /* 0x0000000116165810 */ /* 0x000fe20007ffe0ff */
[----:B------:R-:W-:Y:S01]  /*0b20*/  IMAD R17, R8, R17, R19 ;  /* 0x0000001108117224 */ /* 0x000fe200078e0213 */
[----:B------:R-:W-:Y:S01]  /*0b30*/  @P4 IADD3 R21, R21, 0x1, RZ ;  /* 0x0000000115154810 */ /* 0x000fe20007ffe0ff */
[----:B------:R-:W-:-:S02]  /*0b40*/  IMAD R15, R0, UR5, RZ ;  /* 0x00000005000f7c24 */ /* 0x000fc4000f8e02ff */
[----:B------:R-:W-:Y:S02]  /*0b50*/  IMAD R17, R17, UR5, RZ ;  /* 0x0000000511117c24 */ /* 0x000fe4000f8e02ff */
[----:B------:R-:W-:Y:S02]  /*0b60*/  IMAD R0, R12, UR8, R15 ;  /* 0x000000080c007c24 */ /* 0x000fe4000f8e020f */
[----:B------:R-:W-:Y:S02]  /*0b70*/  IMAD R15, R2, UR8, R17 ;  /* 0x00000008020f7c24 */ /* 0x000fe4000f8e0211 */
[----:B------:R-:W-:Y:S02]  /*0b80*/  IMAD.MOV.U32 R2, RZ, RZ, RZ ;  /* 0x000000ffff027224 */ /* 0x000fe400078e00ff */
[----:B0-----:R-:W-:Y:S02]  /*0b90*/  IMAD.MOV R23, RZ, RZ, -R3 ;  /* 0x000000ffff177224 */ /* 0x001fe400078e0a03 */
[----:B------:R-:W-:Y:S01]  /*0ba0*/  @P1 VIADD R16, R16, 0x1 ;  /* 0x0000000110101836 */ /* 0x000fe20000000000 */
[----:B------:R-:W-:-:S02]  /*0bb0*/  ISETP.NE.AND P1, PT, R10, RZ, PT ;  /* 0x000000ff0a00720c */ /* 0x000fc40003f25270 */
[----:B------:R-:W-:Y:S02]  /*0bc0*/  MOV R17, R23 ;  /* 0x0000001700117202 */ /* 0x000fe40000000f00 */
[----:B------:R-:W-:-:S03]  /*0bd0*/  IADD3 R23, -R27, RZ, RZ ;  /* 0x000000ff1b177210 */ /* 0x000fc60007ffe1ff */
[----:B------:R-:W-:Y:S02]  /*0be0*/  IMAD R17, R17, R24, RZ ;  /* 0x0000001811117224 */ /* 0x000fe400078e02ff */
[----:B------:R-:W-:Y:S02]  /*0bf0*/  IMAD R23, R8, R23, R18 ;  /* 0x0000001708177224 */ /* 0x000fe400078e0212 */
[----:B------:R-:W0:Y:S01]  /*0c00*/  LDC R8, c[0x0][0x4a4] ;  /* 0x00012900ff087b82 */ /* 0x000e220000000800 */
[----:B------:R-:W-:-:S06]  /*0c10*/  IMAD.HI.U32 R2, R3, R17, R2 ;  /* 0x0000001103027227 */ /* 0x000fcc00078e0002 */
[----:B------:R-:W-:-:S04]  /*0c20*/  IMAD.HI.U32 R17, R2, R9, RZ ;  /* 0x0000000902117227 */ /* 0x000fc800078e00ff */
[----:B------:R-:W-:Y:S01]  /*0c30*/  IMAD R2, R25, UR5, RZ ;  /* 0x0000000519027c24 */ /* 0x000fe2000f8e02ff */
[----:B------:R-:W-:-:S03]  /*0c40*/  IADD3 R3, -R17, RZ, RZ ;  /* 0x000000ff11037210 */ /* 0x000fc60007ffe1ff */
[----:B------:R-:W-:Y:S01]  /*0c50*/  IMAD R29, R29, UR8, R2 ;  /* 0x000000081d1d7c24 */ /* 0x000fe2000f8e0202 */
[----:B------:R-:W-:Y:S01]  /*0c60*/  LOP3.LUT R2, R13, R20, RZ, 0x3c, !PT ;  /* 0x000000140d027212 */ /* 0x000fe200078e3cff */
[----:B------:R-:W-:-:S03]  /*0c70*/  IMAD R3, R24, R3, R9 ;  /* 0x0000000318037224 */ /* 0x000fc600078e0209 */
[----:B------:R-:W-:Y:S02]  /*0c80*/  ISETP.GE.AND P5, PT, R2, RZ, PT ;  /* 0x000000ff0200720c */ /* 0x000fe40003fa6270 */
[----:B------:R-:W-:Y:S02]  /*0c90*/  ISETP.GT.U32.AND P0, PT, R24, R3, PT ;  /* 0x000000031800720c */ /* 0x000fe40003f04070 */
[----:B0-----:R-:W-:Y:S02]  /*0ca0*/  IABS R12, R8 ;  /* 0x00000008000c7213 */ /* 0x001fe40000000000 */
[----:B------:R-:W-:Y:S02]  /*0cb0*/  LOP3.LUT R2, R5, R10, RZ, 0x3c, !PT ;  /* 0x0000000a05027212 */ /* 0x000fe400078e3cff */
[----:B------:R-:W0:Y:S02]  /*0cc0*/  I2F.RP R26, R12 ;  /* 0x0000000c001a7306 */ /* 0x000e240000209400 */
[----:B------:R-:W-:-:S02]  /*0cd0*/  ISETP.GE.AND P3, PT, R2, RZ, PT ;  /* 0x000000ff0200720c */ /* 0x000fc40003f66270 */
[----:B------:R-:W-:Y:S01]  /*0ce0*/  LOP3.LUT R2, R11, R20, RZ, 0x3c, !PT ;  /* 0x000000140b027212 */ /* 0x000fe200078e3cff */
[----:B------:R-:W-:Y:S02]  /*0cf0*/  @!P5 IMAD.MOV R14, RZ, RZ, -R14 ;  /* 0x000000ffff0ed224 */ /* 0x000fe400078e0a0e */
[-C--:B------:R-:W-:Y:S01]  /*0d00*/  @!P0 IADD3 R3, R3, -R24.reuse, RZ ;  /* 0x8000001803038210 */ /* 0x080fe20007ffe0ff */
[----:B------:R-:W-:Y:S01]  /*0d10*/  @!P0 VIADD R17, R17, 0x1 ;  /* 0x0000000111118836 */ /* 0x000fe20000000000 */
[----:B------:R-:W-:Y:S02]  /*0d20*/  ISETP.GE.AND P4, PT, R2, RZ, PT ;  /* 0x000000ff0200720c */ /* 0x000fe40003f86270 */
[----:B------:R-:W-:Y:S01]  /*0d30*/  ISETP.GE.U32.AND P6, PT, R3, R24, PT ;  /* 0x000000180300720c */ /* 0x000fe20003fc6070 */
[----:B------:R-:W-:Y:S01]  /*0d40*/  IMAD R24, R23, UR5, RZ ;  /* 0x0000000517187c24 */ /* 0x000fe2000f8e02ff */
[-C--:B------:R-:W-:Y:S01]  /*0d50*/  LOP3.LUT R3, R19, R20.reuse, RZ, 0x3c, !PT ;  /* 0x0000001413037212 */ /* 0x080fe200078e3cff */
[----:B0-----:R-:W0:Y:S01]  /*0d60*/  MUFU.RCP R26, R26 ;  /* 0x0000001a001a7308 */ /* 0x001e220000001000 */
[----:B------:R-:W-:Y:S01]  /*0d70*/  LOP3.LUT R2, RZ, R20, RZ, 0x33, !PT ;  /* 0x00000014ff027212 */ /* 0x000fe200078e33ff */
[----:B------:R-:W-:Y:S01]  /*0d80*/  IMAD R27, R27, UR8, R24 ;  /* 0x000000081b1b7c24 */ /* 0x000fe2000f8e0218 */
[----:B------:R-:W-:-:S02]  /*0d90*/  ISETP.GE.AND P2, PT, R3, RZ, PT ;  /* 0x000000ff0300720c */ /* 0x000fc40003f46270 */
[----:B------:R-:W-:-:S03]  /*0da0*/  LOP3.LUT R3, R18, R20, RZ, 0x3c, !PT ;  /* 0x0000001412037212 */ /* 0x000fc600078e3cff */
[----:B------:R-:W-:Y:S01]  /*0db0*/  @!P4 IMAD.MOV R21, RZ, RZ, -R21 ;  /* 0x000000ffff15c224 */ /* 0x000fe200078e0a15 */
[----:B------:R-:W-:Y:S01]  /*0dc0*/  ISETP.GE.AND P0, PT, R3, RZ, PT ;  /* 0x000000ff0300720c */ /* 0x000fe20003f06270 */
[----:B------:R-:W-:Y:S01]  /*0dd0*/  @P6 VIADD R17, R17, 0x1 ;  /* 0x0000000111116836 */ /* 0x000fe20000000000 */
[----:B------:R-:W-:-:S04]  /*0de0*/  ISETP.NE.AND P6, PT, R20, RZ, PT ;  /* 0x000000ff1400720c */ /* 0x000fc80003fc5270 */
[----:B------:R-:W-:Y:S02]  /*0df0*/  @!P3 IADD3 R17, -R17, RZ, RZ ;  /* 0x000000ff1111b210 */ /* 0x000fe40007ffe1ff */
[----:B0-----:R-:W-:Y:S02]  /*0e00*/  IADD3 R26, R26, 0xffffffe, RZ ;  /* 0x0ffffffe1a1a7810 */ /* 0x001fe40007ffe0ff */
[----:B------:R-:W-:Y:S02]  /*0e10*/  @!P2 IADD3 R22, -R22, RZ, RZ ;  /* 0x000000ff1616a210 */ /* 0x000fe40007ffe1ff */
[----:B------:R0:W1:Y:S01]  /*0e20*/  F2I.FTZ.U32.TRUNC.NTZ R3, R26 ;  /* 0x0000001a00037305 */ /* 0x000062000021f000 */
[----:B------:R-:W-:Y:S02]  /*0e30*/  @!P0 IADD3 R16, -R16, RZ, RZ ;  /* 0x000000ff10108210 */ /* 0x000fe40007ffe1ff */
[----:B------:R-:W-:Y:S02]  /*0e40*/  @!P1 LOP3.LUT R17, RZ, R10, RZ, 0x33, !PT ;  /* 0x0000000aff119212 */ /* 0x000fe400078e33ff */
[----:B------:R-:W-:-:S02]  /*0e50*/  SEL R24, R2, R22, !P6 ;  /* 0x0000001602187207 */ /* 0x000fc40007000000 */
[C---:B------:R-:W-:Y:S02]  /*0e60*/  SEL R25, R2.reuse, R14, !P6 ;  /* 0x0000000e02197207 */ /* 0x040fe40007000000 */
[C---:B------:R-:W-:Y:S01]  /*0e70*/  SEL R23, R2.reuse, R21, !P6 ;  /* 0x0000001502177207 */ /* 0x040fe20007000000 */
[----:B0-----:R-:W0:Y:S01]  /*0e80*/  LDC R26, c[0x0][0x72c] ;  /* 0x0001cb00ff1a7b82 */ /* 0x001e220000000800 */
[----:B------:R-:W-:Y:S02]  /*0e90*/  SEL R22, R2, R16, !P6 ;  /* 0x0000001002167207 */ /* 0x000fe40007000000 */
[----:B------:R-:W-:Y:S01]  /*0ea0*/  IADD3 R2, -R17, RZ, RZ ;  /* 0x000000ff11027210 */ /* 0x000fe20007ffe1ff */
[----:B-1----:R-:W-:-:S04]  /*0eb0*/  IMAD.MOV R21, RZ, RZ, -R3 ;  /* 0x000000ffff157224 */ /* 0x002fc800078e0a03 */
[----:B------:R-:W-:Y:S02]  /*0ec0*/  IMAD R10, R10, R2, R5 ;  /* 0x000000020a0a7224 */ /* 0x000fe400078e0205 */
[----:B------:R-:W-:Y:S02]  /*0ed0*/  IMAD R21, R21, R12, RZ ;  /* 0x0000000c15157224 */ /* 0x000fe400078e02ff */
[----:B------:R-:W-:Y:S02]  /*0ee0*/  IMAD.MOV.U32 R2, RZ, RZ, RZ ;  /* 0x000000ffff027224 */ /* 0x000fe400078e00ff */
[----:B------:R-:W-:Y:S02]  /*0ef0*/  IMAD R10, R10, UR11, RZ ;  /* 0x0000000b0a0a7c24 */ /* 0x000fe4000f8e02ff */
[----:B------:R-:W-:-:S04]  /*0f00*/  IMAD.HI.U32 R2, R3, R21, R2 ;  /* 0x0000001503027227 */ /* 0x000fc800078e0002 */
[----:B------:R-:W-:Y:S01]  /*0f10*/  IMAD R17, R17, UR12, R10 ;  /* 0x0000000c11117c24 */ /* 0x000fe2000f8e020a */
[----:B------:R-:W-:Y:S01]  /*0f20*/  IADD3 R10, -R25, RZ, RZ ;  /* 0x000000ff190a7210 */ /* 0x000fe20007ffe1ff */
[----:B------:R-:W-:Y:S01]  /*0f30*/  IMAD.HI.U32 R2, R2, R9, RZ ;  /* 0x0000000902027227 */ /* 0x000fe200078e00ff */
[----:B0-----:R-:W-:-:S03]  /*0f40*/  IABS R14, R26 ;  /* 0x0000001a000e7213 */ /* 0x001fc60000000000 */
[----:B------:R-:W-:Y:S01]  /*0f50*/  IMAD R10, R20, R10, R13 ;  /* 0x0000000a140a7224 */ /* 0x000fe200078e020d */
[----:B------:R-:W-:-:S05]  /*0f60*/  IADD3 R3, -R2, RZ, RZ ;  /* 0x000000ff02037210 */ /* 0x000fca0007ffe1ff */
[----:B------:R-:W-:-:S05]  /*0f70*/  IMAD R3, R12, R3, R9 ;  /* 0x000000030c037224 */ /* 0x000fca00078e0209 */
[----:B------:R-:W-:-:S13]  /*0f80*/  ISETP.GT.U32.AND P1, PT, R12, R3, PT ;  /* 0x000000030c00720c */ /* 0x000fda0003f24070 */
[----:B------:R-:W-:Y:S01]  /*0f90*/  @!P1 IMAD.IADD R3, R3, 0x1, -R12 ;  /* 0x0000000103039824 */ /* 0x000fe200078e0a0c */
[----:B------:R-:W-:Y:S02]  /*0fa0*/  @!P1 IADD3 R2, R2, 0x1, RZ ;  /* 0x0000000102029810 */ /* 0x000fe40007ffe0ff */
[----:B------:R-:W-:Y:S02]  /*0fb0*/  ISETP.NE.AND P1, PT, R8, RZ, PT ;  /* 0x000000ff0800720c */ /* 0x000fe40003f25270 */
[----:B------:R-:W-:Y:S02]  /*0fc0*/  ISETP.GE.U32.AND P0, PT, R3, R12, PT ;  /* 0x0000000c0300720c */ /* 0x000fe40003f06070 */
[----:B------:R-:W0:Y:S01]  /*0fd0*/  I2F.RP R12, R14 ;  /* 0x0000000e000c7306 */ /* 0x000e220000209400 */
[----:B------:R-:W-:-:S04]  /*0fe0*/  LOP3.LUT R3, R5, R8, RZ, 0x3c, !PT ;  /* 0x0000000805037212 */ /* 0x000fc800078e3cff */
[----:B------:R-:W-:-:S06]  /*0ff0*/  ISETP.GE.AND P2, PT, R3, RZ, PT ;  /* 0x000000ff0300720c */ /* 0x000fcc0003f46270 */
[----:B------:R-:W-:Y:S01]  /*1000*/  @P0 VIADD R2, R2, 0x1 ;  /* 0x0000000102020836 */ /* 0x000fe20000000000 */
[----:B0-----:R-:W0:Y:S06]  /*1010*/  MUFU.RCP R12, R12 ;  /* 0x0000000c000c7308 */ /* 0x001e2c0000001000 */
[----:B------:R-:W-:Y:S02]  /*1020*/  @!P2 IADD3 R2, -R2, RZ, RZ ;  /* 0x000000ff0202a210 */ /* 0x000fe40007ffe1ff */
[----:B------:R-:W-:-:S04]  /*1030*/  @!P1 LOP3.LUT R2, RZ, R8, RZ, 0x33, !PT ;  /* 0x00000008ff029212 */ /* 0x000fc800078e33ff */
[----:B------:R-:W-:-:S05]  /*1040*/  IADD3 R16, -R2, RZ, RZ ;  /* 0x000000ff02107210 */ /* 0x000fca0007ffe1ff */
[----:B------:R-:W-:Y:S02]  /*1050*/  IMAD R8, R8, R16, R5 ;  /* 0x0000001008087224 */ /* 0x000fe400078e0205 */
[----:B0-----:R-:W-:Y:S02]  /*1060*/  VIADD R3, R12, 0xffffffe ;  /* 0x0ffffffe0c037836 */ /* 0x001fe40000000000 */
[----:B------:R-:W-:-:S04]  /*1070*/  IMAD R21, R8, UR13, RZ ;  /* 0x0000000d08157c24 */ /* 0x000fc8000f8e02ff */
[----:B------:R-:W0:Y:S01]  /*1080*/  F2I.FTZ.U32.TRUNC.NTZ R3, R3 ;  /* 0x0000000300037305 */ /* 0x000e22000021f000 */
[----:B------:R-:W-:Y:S02]  /*1090*/  IMAD R8, R2, UR14, R21 ;  /* 0x0000000e02087c24 */ /* 0x000fe4000f8e0215 */
[----:B------:R-:W-:-:S04]  /*10a0*/  IMAD.MOV R2, RZ, RZ, -R24 ;  /* 0x000000ffff027224 */ /* 0x000fc800078e0a18 */
[----:B------:R-:W-:Y:S01]  /*10b0*/  IMAD R19, R20, R2, R19 ;  /* 0x0000000214137224 */ /* 0x000fe200078e0213 */
[----:B------:R-:W-:Y:S01]  /*10c0*/  MOV R2, RZ ;  /* 0x000000ff00027202 */ /* 0x000fe20000000f00 */
[----:B0-----:R-:W-:-:S04]  /*10d0*/  IMAD.MOV R21, RZ, RZ, -R3 ;  /* 0x000000ffff157224 */ /* 0x001fc800078e0a03 */
[----:B------:R-:W-:-:S04]  /*10e0*/  IMAD R13, R21, R14, RZ ;  /* 0x0000000e150d7224 */ /* 0x000fc800078e02ff */
[----:B------:R-:W-:Y:S02]  /*10f0*/  IMAD.HI.U32 R2, R3, R13, R2 ;  /* 0x0000000d03027227 */ /* 0x000fe400078e0002 */
[----:B------:R-:W0:Y:S04]  /*1100*/  LDC.64 R12, c[0x0][0x210] ;  /* 0x00008400ff0c7b82 */ /* 0x000e280000000a00 */
[----:B------:R-:W-:-:S04]  /*1110*/  IMAD.HI.U32 R21, R2, R9, RZ ;  /* 0x0000000902157227 */ /* 0x000fc800078e00ff */
[----:B------:R-:W-:-:S04]  /*1120*/  IMAD.MOV R3, RZ, RZ, -R21 ;  /* 0x000000ffff037224 */ /* 0x000fc800078e0a15 */
[----:B------:R-:W-:-:S05]  /*1130*/  IMAD R3, R14, R3, R9 ;  /* 0x000000030e037224 */ /* 0x000fca00078e0209 */
[----:B------:R-:W-:Y:S01]  /*1140*/  ISETP.GT.U32.AND P1, PT, R14, R3, PT ;  /* 0x000000030e00720c */ /* 0x000fe20003f24070 */
[----:B0-----:R-:W-:-:S12]  /*1150*/  IMAD.WIDE R28, R29, 0x2, R12 ;  /* 0x000000021d1c7825 */ /* 0x001fd800078e020c */
[----:B------:R-:W-:-:S04]  /*1160*/  @!P1 IADD3 R3, R3, -R14, RZ ;  /* 0x8000000e03039210 */ /* 0x000fc80007ffe0ff */
        /* <DEDUP_REMOVED lines=8> */
[----:B------:R-:W-:-:S03]  /*11f0*/  LOP3.LUT R27, R5, R26, RZ, 0x3c, !PT ;  /* 0x0000001a051b7212 */ /* 0x000fc600078e3cff */
[----:B------:R-:W-:Y:S01]  /*1200*/  @!P1 VIADD R21, R21, 0x1 ;  /* 0x0000000115159836 */ /* 0x000fe20000000000 */
[----:B------:R-:W-:Y:S01]  /*1210*/  ISETP.GE.AND P2, PT, R27, RZ, PT ;  /* 0x000000ff1b00720c */ /* 0x000fe20003f46270 */
[----:B------:R-:W-:Y:S01]  /*1220*/  IMAD R10, R10, UR9, RZ ;  /* 0x000000090a0a7c24 */ /* 0x000fe2000f8e02ff */
[----:B------:R-:W-:Y:S01]  /*1230*/  ISETP.NE.AND P1, PT, R26, RZ, PT ;  /* 0x000000ff1a00720c */ /* 0x000fe20003f25270 */
[----:B------:R1:W5:Y:S01]  /*1240*/  LDG.E.U16 R12, desc[UR6][R12.64] ;  /* 0x000000060c0c7981 */ /* 0x000362000c1e1500 */
[----:B------:R-:W-:Y:S01]  /*1250*/  @P0 IADD3 R21, R21, 0x1, RZ ;  /* 0x0000000115150810 */ /* 0x000fe20007ffe0ff */
[----:B------:R-:W-:Y:S01]  /*1260*/  IMAD R25, R25, UR10, R10 ;  /* 0x0000000a19197c24 */ /* 0x000fe2000f8e020a */
[----:B------:R-:W-:Y:S01]  /*1270*/  IADD3 R10, -R23, RZ, RZ ;  /* 0x000000ff170a7210 */ /* 0x000fe20007ffe1ff */
[----:B0-----:R-:W-:Y:S02]  /*1280*/  IMAD.WIDE R14, R17, 0x2, R14 ;  /* 0x00000002110e7825 */ /* 0x001fe400078e020e */
[----:B------:R-:W0:Y:S01]  /*1290*/  LDC.64 R16, c[0x0][0x498] ;  /* 0x00012600ff107b82 */ /* 0x000e220000000a00 */
[----:B------:R-:W-:-:S03]  /*12a0*/  ISETP.NE.U32.AND P0, PT, RZ, UR18, PT ;  /* 0x00000012ff007c0c */ /* 0x000fc6000bf05070 */
[----:B------:R-:W-:Y:S02]  /*12b0*/  @!P2 IMAD.MOV R21, RZ, RZ, -R21 ;  /* 0x000000ffff15a224 */ /* 0x000fe400078e0a15 */
[----:B------:R-:W-:Y:S01]  /*12c0*/  @!P1 LOP3.LUT R21, RZ, R26, RZ, 0x33, !PT ;  /* 0x0000001aff159212 */ /* 0x000fe200078e33ff */
[----:B------:R-:W-:Y:S01]  /*12d0*/  IMAD R11, R20, R10, R11 ;  /* 0x0000000a140b7224 */ /* 0x000fe200078e020b */
[----:B------:R-:W-:Y:S02]  /*12e0*/  ISETP.NE.AND.EX P0, PT, RZ, UR19, PT, P0 ;  /* 0x00000013ff007c0c */ /* 0x000fe4000bf05300 */
[----:B------:R-:W-:Y:S01]  /*12f0*/  IADD3 R10, -R21, RZ, RZ ;  /* 0x000000ff150a7210 */ /* 0x000fe20007ffe1ff */
[----:B-1----:R-:W-:-:S04]  /*1300*/  IMAD.MOV R13, RZ, RZ, -R22 ;  /* 0x000000ffff0d7224 */ /* 0x002fc800078e0a16 */
[----:B------:R-:W-:Y:S02]  /*1310*/  IMAD R26, R26, R10, R5 ;  /* 0x0000000a1a1a7224 */ /* 0x000fe400078e0205 */
[----:B------:R-:W-:Y:S01]  /*1320*/  IMAD R18, R20, R13, R18 ;  /* 0x0000000d14127224 */ /* 0x000fe200078e0212 */
[----:B------:R-:W-:Y:S01]  /*1330*/  ISETP.NE.U32.AND P1, PT, RZ, UR22, PT ;  /* 0x00000016ff007c0c */ /* 0x000fe2000bf25070 */
[----:B------:R-:W-:Y:S02]  /*1340*/  IMAD R10, R11, UR9, RZ ;  /* 0x000000090b0a7c24 */ /* 0x000fe4000f8e02ff */
[----:B------:R-:W-:Y:S02]  /*1350*/  IMAD R26, R26, UR15, RZ ;  /* 0x0000000f1a1a7c24 */ /* 0x000fe4000f8e02ff */
[----:B------:R-:W-:Y:S02]  /*1360*/  IMAD R19, R19, UR9, RZ ;  /* 0x0000000913137c24 */ /* 0x000fe4000f8e02ff */
[----:B0-----:R-:W-:-:S02]  /*1370*/  IMAD.WIDE R16, R8, 0x2, R16 ;  /* 0x0000000208107825 */ /* 0x001fc400078e0210 */
[----:B------:R0:W5:Y:S02]  /*1380*/  LDG.E.U16 R8, desc[UR6][R14.64] ;  /* 0x000000060e087981 */ /* 0x000164000c1e1500 */
[----:B------:R-:W-:Y:S01]  /*1390*/  IMAD R11, R18, UR9, RZ ;  /* 0x00000009120b7c24 */ /* 0x000fe2000f8e02ff */
[----:B------:R-:W-:Y:S01]  /*13a0*/  ISETP.NE.AND.EX P1, PT, RZ, UR23, PT, P1 ;  /* 0x00000017ff007c0c */ /* 0x000fe2000bf25310 */
[----:B------:R1:W5:Y:S01]  /*13b0*/  LDG.E.U16 R16, desc[UR6][R16.64] ;  /* 0x0000000610107981 */ /* 0x000362000c1e1500 */
[----:B------:R-:W-:Y:S02]  /*13c0*/  IMAD R24, R24, UR10, R19 ;  /* 0x0000000a18187c24 */ /* 0x000fe4000f8e0213 */
[----:B------:R-:W-:Y:S02]  /*13d0*/  IMAD R23, R23, UR10, R10 ;  /* 0x0000000a17177c24 */ /* 0x000fe4000f8e020a */
[----:B------:R-:W-:Y:S02]  /*13e0*/  IMAD R22, R22, UR10, R11 ;  /* 0x0000000a16167c24 */ /* 0x000fe4000f8e020b */
[----:B0-----:R-:W-:-:S02]  /*13f0*/  IMAD R15, R21, UR16, R26 ;  /* 0x00000010150f7c24 */ /* 0x001fc4000f8e021a */
[----:B------:R-:W-:Y:S01]  /*1400*/  IMAD.MOV.U32 R26, RZ, RZ, RZ ;  /* 0x000000ffff1a7224 */ /* 0x000fe200078e00ff */
[----:B-1----:R-:W-:Y:S01]  /*1410*/  MOV R17, RZ ;  /* 0x000000ff00117202 */ /* 0x002fe20000000f00 */
[----:B------:R-:W-:Y:S06]  /*1420*/  @!P0 BRA `(.L_x_684) ;  /* 0x00000000007c8947 */ /* 0x000fec0003800000 */
[----:B------:R-:W0:Y:S02]  /*1430*/  LDC R14, c[0x0][0x57c] ;  /* 0x00015f00ff0e7b82 */ /* 0x000e240000000800 */
[----:B0-----:R-:W-:-:S04]  /*1440*/  IABS R18, R14 ;  /* 0x0000000e00127213 */ /* 0x001fc80000000000 */
[----:B------:R-:W0:Y:S08]  /*1450*/  I2F.RP R13, R18 ;  /* 0x00000012000d7306 */ /* 0x000e300000209400 */
[----:B0-----:R-:W0:Y:S02]  /*1460*/  MUFU.RCP R13, R13 ;  /* 0x0000000d000d7308 */ /* 0x001e240000001000 */
[----:B0-----:R-:W-:-:S06]  /*1470*/  VIADD R10, R13, 0xffffffe ;  /* 0x0ffffffe0d0a7836 */ /* 0x001fcc0000000000 */
[----:B------:R0:W1:Y:S02]  /*1480*/  F2I.FTZ.U32.TRUNC.NTZ R11, R10 ;  /* 0x0000000a000b7305 */ /* 0x000064000021f000 */
[----:B0-----:R-:W-:Y:S02]  /*1490*/  MOV R10, RZ ;  /* 0x000000ff000a7202 */ /* 0x001fe40000000f00 */
[----:B-1----:R-:W-:-:S05]  /*14a0*/  IADD3 R17, RZ, -R11, RZ ;  /* 0x8000000bff117210 */ /* 0x002fca0007ffe0ff */
        /* <DEDUP_REMOVED lines=8> */
[-C--:B------:R-:W-:Y:S02]  /*1530*/  @!P2 IADD3 R11, R11, -R18.reuse, RZ ;  /* 0x800000120b0ba210 */ /* 0x080fe40007ffe0ff */
[----:B------:R-:W-:Y:S02]  /*1540*/  @!P2 IADD3 R20, R20, 0x1, RZ ;  /* 0x000000011414a810 */ /* 0x000fe40007ffe0ff */
[----:B------:R-:W-:Y:S02]  /*1550*/  ISETP.GE.U32.AND P0, PT, R11, R18, PT ;  /* 0x000000120b00720c */ /* 0x000fe40003f06070 */
[----:B------:R-:W-:Y:S01]  /*1560*/  ISETP.NE.AND P2, PT, R14, RZ, PT ;  /* 0x000000ff0e00720c */ /* 0x000fe20003f45270 */
[----:B------:R-:W0:Y:S10]  /*1570*/  LDC.64 R10, c[0x0][0x570] ;  /* 0x00015c00ff0a7b82 */ /* 0x000e340000000a00 */
[----:B------:R-:W-:-:S05]  /*1580*/  @P0 VIADD R20, R20, 0x1 ;  /* 0x0000000114140836 */ /* 0x000fca0000000000 */
[----:B------:R-:W-:Y:S02]  /*1590*/  @!P3 IADD3 R20, -R20, RZ, RZ ;  /* 0x000000ff1414b210 */ /* 0x000fe40007ffe1ff */
[----:B------:R-:W-:-:S04]  /*15a0*/  @!P2 LOP3.LUT R20, RZ, R14, RZ, 0x33, !PT ;  /* 0x0000000eff14a212 */ /* 0x000fc800078e33ff */
[----:B------:R-:W-:-:S05]  /*15b0*/  IADD3 R13, -R20, RZ, RZ ;  /* 0x000000ff140d7210 */ /* 0x000fca0007ffe1ff */
[----:B------:R-:W-:-:S04]  /*15c0*/  IMAD R14, R14, R13, R5 ;  /* 0x0000000d0e0e7224 */ /* 0x000fc800078e0205 */
[----:B------:R-:W-:-:S04]  /*15d0*/  IMAD R13, R14, UR17, RZ ;  /* 0x000000110e0d7c24 */ /* 0x000fc8000f8e02ff */
[----:B------:R-:W-:-:S04]  /*15e0*/  IMAD R13, R20, UR20, R13 ;  /* 0x00000014140d7c24 */ /* 0x000fc8000f8e020d */
[----:B0-----:R-:W-:-:S06]  /*15f0*/  IMAD.WIDE R10, R13, 0x2, R10 ;  /* 0x000000020d0a7825 */ /* 0x001fcc00078e020a */
[----:B------:R-:W2:Y:S02]  /*1600*/  LDG.E.U16 R10, desc[UR6][R10.64] ;  /* 0x000000060a0a7981 */ /* 0x000ea4000c1e1500 */
[----:B--2---:R-:W-:-:S07]  /*1610*/  HADD2.F32 R17, -RZ, R10.H0_H0 ;  /* 0x2000000aff117230 */ /* 0x004fce0000004100 */
.L_x_684:
        /* <DEDUP_REMOVED lines=9> */
[----:B0-----:R-:W-:-:S06]  /*16b0*/  VIADD R10, R21, 0xffffffe ;  /* 0x0ffffffe150a7836 */ /* 0x001fcc0000000000 */
[----:B------:R0:W1:Y:S02]  /*16c0*/  F2I.FTZ.U32.TRUNC.NTZ R11, R10 ;  /* 0x0000000a000b7305 */ /* 0x000064000021f000 */
[----:B0-----:R-:W-:Y:S01]  /*16d0*/  HFMA2.MMA R10, -RZ, RZ, 0, 0 ;  /* 0x00000000ff0a7435 */ /* 0x001fe200000001ff */
[----:B-1----:R-:W-:-:S05]  /*16e0*/  IADD3 R27, RZ, -R11, RZ ;  /* 0x8000000bff1b7210 */ /* 0x002fca0007ffe0ff */
[----:B------:R-:W-:-:S04]  /*16f0*/  IMAD R27, R27, R26, RZ ;  /* 0x0000001a1b1b7224 */ /* 0x000fc800078e02ff */
[----:B------:R-:W-:-:S06]  /*1700*/  IMAD.HI.U32 R28, R11, R27, R10 ;  /* 0x0000001b0b1c7227 */ /* 0x000fcc00078e000a */
[----:B------:R-:W-:-:S04]  /*1710*/  IMAD.HI.U32 R28, R28, R9, RZ ;  /* 0x000000091c1c7227 */ /* 0x000fc800078e00ff */
[----:B------:R-:W-:-:S04]  /*1720*/  IMAD.MOV R11, RZ, RZ, -R28 ;  /* 0x000000ffff0b7224 */ /* 0x000fc800078e0a1c */
[C---:B------:R-:W-:Y:S02]  /*1730*/  IMAD R9, R26.reuse, R11, R9 ;  /* 0x0000000b1a097224 */ /* 0x040fe400078e0209 */
[----:B------:R-:W0:Y:S03]  /*1740*/  LDC.64 R10, c[0x0][0x648] ;  /* 0x00019200ff0a7b82 */ /* 0x000e260000000a00 */
[----:B------:R-:W-:-:S13]  /*1750*/  ISETP.GT.U32.AND P1, PT, R26, R9, PT ;  /* 0x000000091a00720c */ /* 0x000fda0003f24070 */
[-C--:B------:R-:W-:Y:S02]  /*1760*/  @!P1 IADD3 R9, R9, -R26.reuse, RZ ;  /* 0x8000001a09099210 */ /* 0x080fe40007ffe0ff */
[----:B------:R-:W-:Y:S02]  /*1770*/  @!P1 IADD3 R28, R28, 0x1, RZ ;  /* 0x000000011c1c9810 */ /* 0x000fe40007ffe0ff */
[----:B------:R-:W-:Y:S02]  /*1780*/  ISETP.GE.U32.AND P0, PT, R9, R26, PT ;  /* 0x0000001a0900720c */ /* 0x000fe40003f06070 */
[----:B------:R-:W-:Y:S02]  /*1790*/  LOP3.LUT R9, R5, R20, RZ, 0x3c, !PT ;  /* 0x0000001405097212 */ /* 0x000fe400078e3cff */
[----:B------:R-:W-:Y:S02]  /*17a0*/  ISETP.NE.AND P1, PT, R20, RZ, PT ;  /* 0x000000ff1400720c */ /* 0x000fe40003f25270 */
[----:B------:R-:W-:-:S07]  /*17b0*/  ISETP.GE.AND P2, PT, R9, RZ, PT ;  /* 0x000000ff0900720c */ /* 0x000fce0003f46270 */
[----:B------:R-:W-:-:S06]  /*17c0*/  @P0 VIADD R28, R28, 0x1 ;  /* 0x000000011c1c0836 */ /* 0x000fcc0000000000 */
        /* <DEDUP_REMOVED lines=9> */
.L_x_685:
[----:B-----5:R-:W-:Y:S01]  /*1860*/  HADD2.F32 R16, -RZ, R16.H0_H0 ;  /* 0x20000010ff107230 */ /* 0x020fe20000004100 */
[C---:B------:R-:W-:Y:S01]  /*1870*/  LEA R20, P0, R25.reuse, UR26, 0x1 ;  /* 0x0000001a19147c11 */ /* 0x040fe2000f8008ff */
[----:B------:R-:W-:Y:S01]  /*1880*/  HADD2.F32 R12, -RZ, R12.H0_H0 ;  /* 0x2000000cff0c7230 */ /* 0x000fe20000004100 */
[----:B------:R-:W-:Y:S02]  /*1890*/  LEA R10, P1, R24, UR26, 0x1 ;  /* 0x0000001a180a7c11 */ /* 0x000fe4000f8208ff */
[----:B------:R-:W-:Y:S01]  /*18a0*/  LEA.HI.X R21, R25, UR27, R18, 0x1, P0 ;  /* 0x0000001b19157c11 */ /* 0x000fe200080f0c12 */
[----:B------:R-:W0:Y:S01]  /*18b0*/  MUFU.TANH R16, R16 ;  /* 0x0000001000107308 */ /* 0x000e220000002400 */
[----:B------:R-:W-:Y:S01]  /*18c0*/  FMUL.FTZ R9, R12, R17 ;  /* 0x000000110c097220 */ /* 0x000fe20000410000 */
[----:B------:R-:W-:Y:S01]  /*18d0*/  LEA.HI.X R11, R24, UR27, R19, 0x1, P1 ;  /* 0x0000001b180b7c11 */ /* 0x000fe200088f0c13 */
[----:B------:R-:W-:Y:S02]  /*18e0*/  HADD2.F32 R19, -RZ, R3.H0_H0 ;  /* 0x20000003ff137230 */ /* 0x000fe40000004100 */
[----:B------:R-:W-:-:S02]  /*18f0*/  HADD2.F32 R25, -RZ, R0.H0_H0 ;  /* 0x20000000ff197230 */ /* 0x000fc40000004100 */
[----:B------:R-:W-:Y:S02]  /*1900*/  HADD2.F32 R3, -RZ, R8.H0_H0 ;  /* 0x20000008ff037230 */ /* 0x000fe40000004100 */
[----:B------:R-:W-:Y:S01]  /*1910*/  FADD.FTZ R29, -R19, 1 ;  /* 0x3f800000131d7421 */ /* 0x000fe20000010100 */
[C---:B0-----:R-:W-:Y:S01]  /*1920*/  FFMA.FTZ R27, -R16.reuse, R16, 1 ;  /* 0x3f800000101b7423 */ /* 0x041fe20000010110 */
[----:B------:R-:W-:Y:S02]  /*1930*/  FMUL.FTZ R0, R16, R17 ;  /* 0x0000001110007220 */ /* 0x000fe40000410000 */
[----:B------:R-:W0:Y:S01]  /*1940*/  LDC.64 R16, c[0x0][0x720] ;  /* 0x0001c800ff107b82 */ /* 0x000e220000000a00 */
[----:B------:R-:W-:Y:S01]  /*1950*/  FFMA.FTZ R26, R9, R27, R26 ;  /* 0x0000001b091a7223 */ /* 0x000fe2000001001a */
[----:B------:R-:W-:Y:S01]  /*1960*/  HADD2.F32 R27, -RZ, R2.H0_H0 ;  /* 0x20000002ff1b7230 */ /* 0x000fe20000004100 */
        /* <DEDUP_REMOVED lines=16> */
[----:B------:R-:W-:Y:S01]  /*1a70*/  F2FP.F16.F32.PACK_AB R23, R23, R14 ;  /* 0x0000000e1717723e */ /* 0x000fe200000000ff */
[----:B------:R-:W-:Y:S01]  /*1a80*/  FFMA.FTZ R14, -R25, R25, 1 ;  /* 0x3f800000190e7423 */ /* 0x000fe20000010119 */
[----:B------:R-:W-:-:S02]  /*1a90*/  LEA.HI.X R9, R22, UR27, R13, 0x1, P0 ;  /* 0x0000001b16097c11 */ /* 0x000fc400080f0c0d */
[----:B------:R-:W-:Y:S01]  /*1aa0*/  PRMT R12, R23, 0x7632, R12 ;  /* 0x00007632170c7816 */ /* 0x000fe2000000000c */
[----:B------:R-:W-:Y:S01]  /*1ab0*/  FMUL.FTZ R14, R19, R14 ;  /* 0x0000000e130e7220 */ /* 0x000fe20000410000 */
[----:B------:R-:W-:Y:S01]  /*1ac0*/  STG.E.U16 desc[UR6][R20.64], R23 ;  /* 0x0000001714007986 */ /* 0x000fe2000c101506 */
[----:B------:R-:W-:Y:S01]  /*1ad0*/  F2FP.F16.F32.PACK_AB R26, RZ, R26 ;  /* 0x0000001aff1a723e */ /* 0x000fe200000000ff */
[----:B0-----:R-:W-:Y:S02]  /*1ae0*/  IMAD.WIDE R16, R15, 0x2, R16 ;  /* 0x000000020f107825 */ /* 0x001fe400078e0210 */
[----:B------:R-:W-:Y:S01]  /*1af0*/  F2FP.F16.F32.PACK_AB R14, R29, R14 ;  /* 0x0000000e1d0e723e */ /* 0x000fe200000000ff */
        /* <DEDUP_REMOVED lines=9> */
.L_x_683:
[----:B------:R-:W-:Y:S05]  /*1b90*/  EXIT ;  /* 0x000000000000794d */ /* 0x000fea0003800000 */
.L_x_687:
        /* <DEDUP_REMOVED lines=14> */
.L_x_1309:


//--------------------- .text._ZN2at6native38_GLOBAL__N__9a469cfd_6_RNN_cu_eca79a6d6kernel18lstm_cell_backwardIN3c104HalfEfiLi1EEEvNS_4cuda6detail10TensorInfoIT_T1_EESB_SB_SB_SB_SB_SB_SA_SA_ --------------------------
	.section	.text._ZN2at6native38_GLOBAL__N__9a469cfd_6_RNN_cu_eca79a6d6kernel18lstm_cell_backwardIN3c104HalfEfiLi1EEEvNS_4cuda6detail10TensorInfoIT_T1_EESB_SB_SB_SB_SB_SB_SA_SA_,"ax",@progbits
	.align	128
.text._ZN2at6native38_GLOBAL__N__9a469cfd_6_RNN_cu_eca79a6d6kernel18lstm_cell_backwardIN3c104HalfEfiLi1EEEvNS_4cuda6detail10TensorInfoIT_T1_EESB_SB_SB_SB_SB_SB_SA_SA_:
        .type           _ZN2at6native38_GLOBAL__N__9a469cfd_6_RNN_cu_eca79a6d6kernel18lstm_cell_backwardIN3c104HalfEfiLi1EEEvNS_4cuda6detail10TensorInfoIT_T1_EESB_SB_SB_SB_SB_SB_SA_SA_,@function
        .size           _ZN2at6native38_GLOBAL__N__9a469cfd_6_RNN_cu_eca79a6d6kernel18lstm_cell_backwardIN3c104HalfEfiLi1EEEvNS_4cuda6detail10TensorInfoIT_T1_EESB_SB_SB_SB_SB_SB_SA_SA_,(.L_x_1310 - _ZN2at6native38_GLOBAL__N__9a469cfd_6_RNN_cu_eca79a6d6kernel18lstm_cell_backwardIN3c104HalfEfiLi1EEEvNS_4cuda6detail10TensorInfoIT_T1_EESB_SB_SB_SB_SB_SB_SA_SA_)
        .other          _ZN2at6native38_GLOBAL__N__9a469cfd_6_RNN_cu_eca79a6d6kernel18lstm_cell_backwardIN3c104HalfEfiLi1EEEvNS_4cuda6detail10TensorInfoIT_T1_EESB_SB_SB_SB_SB_SB_SA_SA_,@"STO_CUDA_ENTRY STV_DEFAULT"
_ZN2at6native38_GLOBAL__N__9a469cfd_6_RNN_cu_eca79a6d6kernel18lstm_cell_backwardIN3c104HalfEfiLi1EEEvNS_4cuda6detail10TensorInfoIT_T1_EESB_SB_SB_SB_SB_SB_SA_SA_:
        /* <DEDUP_REMOVED lines=39> */
.L_x_689:
        /* <DEDUP_REMOVED lines=49> */
[----:B------:R-:W-:Y:S02]  /*0580*/  IMAD R6, R6, UR18, RZ ;  /* 0x0000001206067c24 */ /* 0x000fe4000f8e02ff */
[----:B---3--:R-:W-:Y:S02]  /*0590*/  HADD2.F32 R25, -RZ, R25.H0_H0 ;  /* 0x20000019ff197230 */ /* 0x008fe40000004100 */
[----:B-----5:R-:W-:Y:S02]  /*05a0*/  @P0 HADD2.F32 R16, -RZ, R26.H0_H0 ;  /* 0x2000001aff100230 */ /* 0x020fe40000004100 */
[----:B--2---:R-:W-:-:S06]  /*05b0*/  HADD2.F32 R27, -RZ, R22.H0_H0 ;  /* 0x20000016ff1b7230 */ /* 0x004fcc0000004100 */
[----:B------:R-:W0:Y:S01]  /*05c0*/  MUFU.TANH R27, R27 ;  /* 0x0000001b001b7308 */ /* 0x000e220000002400 */
[----:B------:R-:W-:Y:S01]  /*05d0*/  HADD2.F32 R24, -RZ, R24.H0_H0 ;  /* 0x20000018ff187230 */ /* 0x000fe20000004100 */
[----:B------:R-:W-:Y:S01]  /*05e0*/  MOV R22, RZ ;  /* 0x000000ff00167202 */ /* 0x000fe20000000f00 */
[----:B----4-:R-:W-:-:S03]  /*05f0*/  @P1 HADD2.F32 R22, -RZ, R20.H0_H0 ;  /* 0x20000014ff161230 */ /* 0x010fc60000004100 */
[----:B------:R-:W-:Y:S01]  /*0600*/  FMUL.FTZ R21, R24, R16 ;  /* 0x0000001018157220 */ /* 0x000fe20000410000 */
[----:B------:R-:W-:Y:S02]  /*0610*/  HADD2.F32 R23, -RZ, R18.H0_H0 ;  /* 0x20000012ff177230 */ /* 0x000fe40000004100 */
[----:B------:R-:W-:Y:S02]  /*0620*/  HADD2.F32 R19, -RZ, R28.H0_H0 ;  /* 0x2000001cff137230 */ /* 0x000fe40000004100 */
[----:B0-----:R-:W-:-:S04]  /*0630*/  FFMA.FTZ R20, -R27, R27, 1 ;  /* 0x3f8000001b147423 */ /* 0x001fc8000001011b */
[----:B------:R-:W-:Y:S01]  /*0640*/  FFMA.FTZ R20, R21, R20, R22 ;  /* 0x0000001415147223 */ /* 0x000fe20000010016 */
[----:B------:R-:W-:Y:S02]  /*0650*/  HADD2.F32 R21, -RZ, R17.H0_H0 ;  /* 0x20000011ff157230 */ /* 0x000fe40000004100 */
[----:B------:R-:W-:Y:S01]  /*0660*/  FADD.FTZ R18, -R25, 1 ;  /* 0x3f80000019127421 */ /* 0x000fe20000010100 */
        /* <DEDUP_REMOVED lines=15> */
[----:B------:R-:W-:Y:S01]  /*0760*/  F2FP.F16.F32.PACK_AB R6, R17, R6 ;  /* 0x000000061106723e */ /* 0x000fe200000000ff */
[----:B------:R-:W-:-:S04]  /*0770*/  IMAD.WIDE R16, R4, 0x2, R18 ;  /* 0x0000000204107825 */ /* 0x000fc800078e0212 */
[----:B------:R-:W-:Y:S01]  /*0780*/  FMUL.FTZ R24, R24, R27 ;  /* 0x0000001b18187220 */ /* 0x000fe20000410000 */
[----:B------:R-:W-:Y:S01]  /*0790*/  FMUL.FTZ R25, R25, R26 ;  /* 0x0000001a19197220 */ /* 0x000fe20000410000 */
[----:B------:R-:W-:Y:S01]  /*07a0*/  FMUL.FTZ R22, R20, R21 ;  /* 0x0000001514167220 */ /* 0x000fe20000410000 */
[----:B------:R-:W-:-:S03]  /*07b0*/  IMAD.WIDE R20, R4, 0x2, R16 ;  /* 0x0000000204147825 */ /* 0x000fc600078e0210 */
[----:B------:R-:W-:Y:S01]  /*07c0*/  F2FP.F16.F32.PACK_AB R26, R24, R25 ;  /* 0x00000019181a723e */ /* 0x000fe200000000ff */
[----:B------:R0:W-:Y:S01]  /*07d0*/  STG.E.U16 desc[UR6][R18.64], R6 ;  /* 0x0000000612007986 */ /* 0x0001e2000c101506 */
[----:B------:R-:W-:Y:S01]  /*07e0*/  PRMT R27, R6, 0x7632, R27 ;  /* 0x00007632061b7816 */ /* 0x000fe2000000001b */
[----:B------:R-:W-:Y:S01]  /*07f0*/  IMAD R23, R7, UR11, RZ ;  /* 0x0000000b07177c24 */ /* 0x000fe2000f8e02ff */
[----:B------:R-:W-:Y:S01]  /*0800*/  PRMT R28, R26, 0x7632, R28 ;  /* 0x000076321a1c7816 */ /* 0x000fe2000000001c */
[----:B------:R-:W-:Y:S02]  /*0810*/  IMAD.WIDE R24, R4, 0x2, R20 ;  /* 0x0000000204187825 */ /* 0x000fe400078e0214 */
[----:B------:R1:W-:Y:S01]  /*0820*/  STG.E.U16 desc[UR6][R16.64], R27 ;  /* 0x0000001b10007986 */ /* 0x0003e2000c101506 */
[----:B0-----:R-:W-:Y:S01]  /*0830*/  F2FP.F16.F32.PACK_AB R19, RZ, R22 ;  /* 0x00000016ff13723e */ /* 0x001fe200000000ff */
        /* <DEDUP_REMOVED lines=8> */
.L_x_688:
[----:B------:R-:W-:Y:S05]  /*08c0*/  EXIT ;  /* 0x000000000000794d */ /* 0x000fea0003800000 */
.L_x_690:
        /* <DEDUP_REMOVED lines=11> */
.L_x_1310:


//--------------------- .text._ZN2at6native38_GLOBAL__N__9a469cfd_6_RNN_cu_eca79a6d6kernel18lstm_cell_backwardIfflLi2EEEvNS_4cuda6detail10TensorInfoIT_T1_EES9_S9_S9_S9_S9_S9_S8_S8_ --------------------------
	.section	.text._ZN2at6native38_GLOBAL__N__9a469cfd_6_RNN_cu_eca79a6d6kernel18lstm_cell_backwardIfflLi2EEEvNS_4cuda6detail10TensorInfoIT_T1_EES9_S9_S9_S9_S9_S9_S8_S8_,"ax",@progbits
	.align	128
.text._ZN2at6native38_GLOBAL__N__9a469cfd_6_RNN_cu_eca79a6d6kernel18lstm_cell_backwardIfflLi2EEEvNS_4cuda6detail10TensorInfoIT_T1_EES9_S9_S9_S9_S9_S9_S8_S8_:
        .type           _ZN2at6native38_GLOBAL__N__9a469cfd_6_RNN_cu_eca79a6d6kernel18lstm_cell_backwardIfflLi2EEEvNS_4cuda6detail10TensorInfoIT_T1_EES9_S9_S9_S9_S9_S9_S8_S8_,@function
        .size           _ZN2at6native38_GLOBAL__N__9a469cfd_6_RNN_cu_eca79a6d6kernel18lstm_cell_backwardIfflLi2EEEvNS_4cuda6detail10TensorInfoIT_T1_EES9_S9_S9_S9_S9_S9_S8_S8_,(.L_x_1311 - _ZN2at6native38_GLOBAL__N__9a469cfd_6_RNN_cu_eca79a6d6kernel18lstm_cell_backwardIfflLi2EEEvNS_4cuda6detail10TensorInfoIT_T1_EES9_S9_S9_S9_S9_S9_S8_S8_)
        .other          _ZN2at6native38_GLOBAL__N__9a469cfd_6_RNN_cu_eca79a6d6kernel18lstm_cell_backwardIfflLi2EEEvNS_4cuda6detail10TensorInfoIT_T1_EES9_S9_S9_S9_S9_S9_S8_S8_,@"STO_CUDA_ENTRY STV_DEFAULT"
_ZN2at6native38_GLOBAL__N__9a469cfd_6_RNN_cu_eca79a6d6kernel18lstm_cell_backwardIfflLi2EEEvNS_4cuda6detail10TensorInfoIT_T1_EES9_S9_S9_S9_S9_S9_S8_S8_:
        /* <DEDUP_REMOVED lines=47> */
.L_x_736:
[----:B0-----:R-:W-:Y:S01]  /*02f0*/  MOV R3, UR4 ;  /* 0x0000000400037c02 */ /* 0x001fe20008000f00 */
        /* <DEDUP_REMOVED lines=10> */
[----:B------:R-:W-:Y:S05]  /*03a0*/  CALL.REL.NOINC `($__internal_27_$__cuda_sm20_div_s64) ;  /* 0x0000003400007944 */ /* 0x000fea0003c00000 */
[----:B------:R-:W-:Y:S01]  /*03b0*/  IADD3 R9, P0, RZ, -R10, RZ ;  /* 0x8000000aff097210 */ /* 0x000fe20007f1e0ff */
[----:B------:R-:W-:Y:S01]  /*03c0*/  IMAD.U32 R2, RZ, RZ, UR14 ;  /* 0x0000000eff027e24 */ /* 0x000fe2000f8e00ff */
[----:B------:R-:W-:Y:S01]  /*03d0*/  MOV R6, R5 ;  /* 0x0000000500067202 */ /* 0x000fe20000000f00 */
[----:B------:R-:W-:Y:S01]  /*03e0*/  IMAD.U32 R3, RZ, RZ, UR15 ;  /* 0x0000000fff037e24 */ /* 0x000fe2000f8e00ff */
[-C--:B------:R-:W-:Y:S02]  /*03f0*/  IADD3.X R7, RZ, ~R0.reuse, RZ, P0, !PT ;  /* 0x80000000ff077210 */ /* 0x080fe400007fe4ff */
[----:B------:R-:W-:-:S03]  /*0400*/  MOV R11, R0 ;  /* 0x00000000000b7202 */ /* 0x000fc60000000f00 */
[-C--:B------:R-:W-:Y:S02]  /*0410*/  IMAD R8, R7, R2.reuse, RZ ;  /* 0x0000000207087224 */ /* 0x080fe400078e02ff */
[----:B------:R-:W-:Y:S02]  /*0420*/  IMAD.MOV.U32 R7, RZ, RZ, R4 ;  /* 0x000000ffff077224 */ /* 0x000fe400078e0004 */
[----:B------:R-:W-:-:S04]  /*0430*/  IMAD.WIDE.U32 R6, R9, R2, R6 ;  /* 0x0000000209067225 */ /* 0x000fc800078e0006 */
[----:B------:R-:W-:Y:S01]  /*0440*/  IMAD R9, R9, R3, R8 ;  /* 0x0000000309097224 */ /* 0x000fe200078e0208 */
[----:B------:R-:W-:-:S03]  /*0450*/  MOV R15, R6 ;  /* 0x00000006000f7202 */ /* 0x000fc60000000f00 */
[----:B------:R-:W-:Y:S01]  /*0460*/  IMAD.IADD R8, R7, 0x1, R9 ;  /* 0x0000000107087824 */ /* 0x000fe200078e0209 */
[----:B------:R-:W-:Y:S06]  /*0470*/  BRA `(.L_x_694) ;  /* 0x00000000005c7947 */ /* 0x000fec0003800000 */
.L_x_693:
[----:B------:R-:W-:Y:S02]  /*0480*/  IMAD.U32 R2, RZ, RZ, UR5 ;  /* 0x00000005ff027e24 */ /* 0x000fe4000f8e00ff */
[----:B------:R-:W-:Y:S02]  /*0490*/  IMAD.MOV.U32 R11, RZ, RZ, RZ ;  /* 0x000000ffff0b7224 */ /* 0x000fe400078e00ff */
        /* <DEDUP_REMOVED lines=21> */
.L_x_694:
[----:B------:R-:W-:Y:S05]  /*05f0*/  BSYNC B1 ;  /* 0x0000000000017941 */ /* 0x000fea0003800000 */
.L_x_692:
[-C--:B------:R-:W-:Y:S01]  /*0600*/  IMAD R0, R11, R2.reuse, RZ ;  /* 0x000000020b007224 */ /* 0x080fe200078e02ff */
[----:B------:R-:W-:Y:S01]  /*0610*/  BSSY B1, `(.L_x_695) ;  /* 0x0000033000017945 */ /* 0x000fe20003800000 */
[----:B------:R-:W-:-:S04]  /*0620*/  IMAD.WIDE.U32 R6, R10, R2, RZ ;  /* 0x000000020a067225 */ /* 0x000fc800078e00ff */
[----:B------:R-:W-:Y:S01]  /*0630*/  IMAD R3, R10, R3, R0 ;  /* 0x000000030a037224 */ /* 0x000fe200078e0200 */
[----:B------:R-:W-:-:S04]  /*0640*/  LEA R14, P0, R6, R15, 0x2 ;  /* 0x0000000f060e7211 */ /* 0x000fc800078010ff */
[----:B------:R-:W-:Y:S01]  /*0650*/  IADD3 R7, R7, R3, RZ ;  /* 0x0000000307077210 */ /* 0x000fe20007ffe0ff */
[----:B------:R-:W-:-:S03]  /*0660*/  IMAD.U32 R3, RZ, RZ, UR6 ;  /* 0x00000006ff037e24 */ /* 0x000fc6000f8e00ff */
        /* <DEDUP_REMOVED lines=10> */
[----:B------:R-:W-:Y:S05]  /*0710*/  CALL.REL.NOINC `($__internal_27_$__cuda_sm20_div_s64) ;  /* 0x0000003000247944 */ /* 0x000fea0003c00000 */
[----:B------:R-:W-:Y:S02]  /*0720*/  IADD3 R11, P0, RZ, -R10, RZ ;  /* 0x8000000aff0b7210 */ /* 0x000fe40007f1e0ff */
[----:B------:R-:W-:Y:S02]  /*0730*/  MOV R7, UR16 ;  /* 0x0000001000077c02 */ /* 0x000fe40008000f00 */
[----:B------:R-:W-:Y:S01]  /*0740*/  MOV R3, UR17 ;  /* 0x0000001100037c02 */ /* 0x000fe20008000f00 */
[----:B------:R-:W-:Y:S02]  /*0750*/  IMAD.X R2, RZ, RZ, ~R0, P0 ;  /* 0x000000ffff027224 */ /* 0x000fe400000e0e00 */
[----:B------:R-:W-:-:S04]  /*0760*/  IMAD.WIDE.U32 R8, R11, R7, R14 ;  /* 0x000000070b087225 */ /* 0x000fc800078e000e */
[----:B------:R-:W-:-:S04]  /*0770*/  IMAD R2, R2, R7, RZ ;  /* 0x0000000702027224 */ /* 0x000fc800078e02ff */
[----:B------:R-:W-:Y:S02]  /*0780*/  IMAD R11, R11, R3, R2 ;  /* 0x000000030b0b7224 */ /* 0x000fe400078e0202 */
[----:B------:R-:W-:-:S03]  /*0790*/  IMAD.MOV.U32 R2, RZ, RZ, R8 ;  /* 0x000000ffff027224 */ /* 0x000fc600078e0008 */
[----:B------:R-:W-:Y:S01]  /*07a0*/  IADD3 R6, R9, R11, RZ ;  /* 0x0000000b09067210 */ /* 0x000fe20007ffe0ff */
[----:B------:R-:W-:Y:S01]  /*07b0*/  IMAD.MOV.U32 R11, RZ, RZ, R0 ;  /* 0x000000ffff0b7224 */ /* 0x000fe200078e0000 */
[----:B------:R-:W-:Y:S06]  /*07c0*/  BRA `(.L_x_697) ;  /* 0x00000000005c7947 */ /* 0x000fec0003800000 */
.L_x_696:
        /* <DEDUP_REMOVED lines=23> */
.L_x_697:
[----:B------:R-:W-:Y:S05]  /*0940*/  BSYNC B1 ;  /* 0x0000000000017941 */ /* 0x000fea0003800000 */
.L_x_695:
        /* <DEDUP_REMOVED lines=24> */
[----:B------:R-:W-:Y:S05]  /*0ad0*/  CALL.REL.NOINC `($__internal_27_$__cuda_sm20_div_s64) ;  /* 0x0000002c00347944 */ /* 0x000fea0003c00000 */
[----:B------:R-:W-:Y:S01]  /*0ae0*/  IADD3 R2, P0, RZ, -R10, RZ ;  /* 0x8000000aff027210 */ /* 0x000fe20007f1e0ff */
[----:B------:R-:W-:Y:S02]  /*0af0*/  IMAD.U32 R7, RZ, RZ, UR16 ;  /* 0x00000010ff077e24 */ /* 0x000fe4000f8e00ff */
[----:B------:R-:W-:Y:S01]  /*0b00*/  IMAD.U32 R3, RZ, RZ, UR17 ;  /* 0x00000011ff037e24 */ /* 0x000fe2000f8e00ff */
[----:B------:R-:W-:Y:S01]  /*0b10*/  IADD3.X R6, RZ, ~R0, RZ, P0, !PT ;  /* 0x80000000ff067210 */ /* 0x000fe200007fe4ff */
[----:B------:R-:W-:-:S04]  /*0b20*/  IMAD.WIDE.U32 R8, R2, R7, R8 ;  /* 0x0000000702087225 */ /* 0x000fc800078e0008 */
[----:B------:R-:W-:-:S04]  /*0b30*/  IMAD R6, R6, R7, RZ ;  /* 0x0000000706067224 */ /* 0x000fc800078e02ff */
[----:B------:R-:W-:Y:S01]  /*0b40*/  IMAD R11, R2, R3, R6 ;  /* 0x00000003020b7224 */ /* 0x000fe200078e0206 */
[----:B------:R-:W-:-:S03]  /*0b50*/  MOV R2, R8 ;  /* 0x0000000800027202 */ /* 0x000fc60000000f00 */
[----:B------:R-:W-:Y:S01]  /*0b60*/  IMAD.IADD R6, R11, 0x1, R9 ;  /* 0x000000010b067824 */ /* 0x000fe200078e0209 */
[----:B------:R-:W-:Y:S01]  /*0b70*/  MOV R11, R0 ;  /* 0x00000000000b7202 */ /* 0x000fe20000000f00 */
[----:B------:R-:W-:Y:S06]  /*0b80*/  BRA `(.L_x_700) ;  /* 0x0000000000587947 */ /* 0x000fec0003800000 */
.L_x_699:
[----:B0-----:R-:W0:Y:S01]  /*0b90*/  I2F.U32.RP R2, R7 ;  /* 0x0000000700027306 */ /* 0x001e220000209000 */
        /* <DEDUP_REMOVED lines=21> */
.L_x_700:
[----:B------:R-:W-:Y:S05]  /*0cf0*/  BSYNC B1 ;  /* 0x0000000000017941 */ /* 0x000fea0003800000 */
.L_x_698:
        /* <DEDUP_REMOVED lines=8> */
[C---:B------:R-:W-:Y:S01]  /*0d80*/  LEA R8, P0, R10.reuse, UR22, 0x2 ;  /* 0x000000160a087c11 */ /* 0x040fe2000f8010ff */
[----:B------:R-:W0:Y:S03]  /*0d90*/  LDC.64 R12, c[0x0][0xd70] ;  /* 0x00035c00ff0c7b82 */ /* 0x000e260000000a00 */
[----:B------:R-:W-:-:S05]  /*0da0*/  LEA.HI.X R9, R10, UR23, R9, 0x2, P0 ;  /* 0x000000170a097c11 */ /* 0x000fca00080f1409 */
[----:B------:R1:W5:Y:S01]  /*0db0*/  LDG.E R25, desc[UR60][R8.64] ;  /* 0x0000003c08197981 */ /* 0x000362000c1e1900 */
[----:B------:R-:W-:Y:S01]  /*0dc0*/  BSSY B1, `(.L_x_701) ;  /* 0x000002f000017945 */ /* 0x000fe20003800000 */
[----:B0-----:R-:W-:-:S04]  /*0dd0*/  IADD3 R11, P1, R14, R12, RZ ;  /* 0x0000000c0e0b7210 */ /* 0x001fc80007f3e0ff */
[----:B------:R-:W-:-:S04]  /*0de0*/  IADD3 R12, P0, R12, R11, RZ ;  /* 0x0000000b0c0c7210 */ /* 0x000fc80007f1e0ff */
[----:B------:R-:W-:-:S04]  /*0df0*/  IADD3.X R13, R13, R15, R13, P0, P1 ;  /* 0x0000000f0d0d7210 */ /* 0x000fc800007e240d */
        /* <DEDUP_REMOVED lines=9> */
[----:B-----5:R-:W-:Y:S05]  /*0e90*/  CALL.REL.NOINC `($__internal_27_$__cuda_sm20_div_s64) ;  /* 0x0000002800447944 */ /* 0x020fea0003c00000 */
        /* <DEDUP_REMOVED lines=11> */
.L_x_702:
        /* <DEDUP_REMOVED lines=22> */
.L_x_703:
[----:B------:R-:W-:Y:S05]  /*10b0*/  BSYNC B1 ;  /* 0x0000000000017941 */ /* 0x000fea0003800000 */
.L_x_701:
        /* <DEDUP_REMOVED lines=24> */
[----:B-----5:R-:W-:Y:S05]  /*1240*/  CALL.REL.NOINC `($__internal_27_$__cuda_sm20_div_s64) ;  /* 0x0000002400587944 */ /* 0x020fea0003c00000 */
[----:B------:R-:W-:-:S05]  /*1250*/  IADD3 R7, P0, RZ, -R10, RZ ;  /* 0x8000000aff077210 */ /* 0x000fca0007f1e0ff */
[----:B------:R-:W-:-:S04]  /*1260*/  IMAD.X R2, RZ, RZ, ~R0, P0 ;  /* 0x000000ffff027224 */ /* 0x000fc800000e0e00 */
[----:B------:R-:W-:Y:S02]  /*1270*/  IMAD R6, R2, UR16, RZ ;  /* 0x0000001002067c24 */ /* 0x000fe4000f8e02ff */
[----:B------:R-:W-:-:S04]  /*1280*/  IMAD.WIDE.U32 R2, R7, UR16, R8 ;  /* 0x0000001007027c25 */ /* 0x000fc8000f8e0008 */
[----:B------:R-:W-:Y:S01]  /*1290*/  IMAD R11, R7, UR17, R6 ;  /* 0x00000011070b7c24 */ /* 0x000fe2000f8e0206 */
[----:B------:R-:W-:-:S03]  /*12a0*/  MOV R7, R2 ;  /* 0x0000000200077202 */ /* 0x000fc60000000f00 */
[----:B------:R-:W-:Y:S01]  /*12b0*/  IMAD.IADD R2, R11, 0x1, R3 ;  /* 0x000000010b027824 */ /* 0x000fe200078e0203 */
[----:B------:R-:W-:Y:S01]  /*12c0*/  MOV R11, R0 ;  /* 0x00000000000b7202 */ /* 0x000fe20000000f00 */
[----:B------:R-:W-:Y:S06]  /*12d0*/  BRA `(.L_x_706) ;  /* 0x0000000000547947 */ /* 0x000fec0003800000 */
.L_x_705:
        /* <DEDUP_REMOVED lines=21> */
.L_x_706:
[----:B------:R-:W-:Y:S05]  /*1430*/  BSYNC B1 ;  /* 0x0000000000017941 */ /* 0x000fea0003800000 */
.L_x_704:
        /* <DEDUP_REMOVED lines=24> */
[----:B------:R-:W-:Y:S01]  /*15c0*/  IMAD.U32 R2, RZ, RZ, UR24 ;  /* 0x00000018ff027e24 */ /* 0x000fe2000f8e00ff */
[----:B------:R-:W-:Y:S01]  /*15d0*/  MOV R6, R14 ;  /* 0x0000000e00067202 */ /* 0x000fe20000000f00 */
[----:B------:R-:W-:Y:S01]  /*15e0*/  IMAD.U32 R3, RZ, RZ, UR25 ;  /* 0x00000019ff037e24 */ /* 0x000fe2000f8e00ff */
[----:B------:R-:W-:-:S05]  /*15f0*/  IADD3.X R7, RZ, ~R0, RZ, P0, !PT ;  /* 0x80000000ff077210 */ /* 0x000fca00007fe4ff */
[-C--:B------:R-:W-:Y:S02]  /*1600*/  IMAD R16, R7, R2.reuse, RZ ;  /* 0x0000000207107224 */ /* 0x080fe400078e02ff */
[----:B------:R-:W-:Y:S02]  /*1610*/  IMAD.MOV.U32 R7, RZ, RZ, R15 ;  /* 0x000000ffff077224 */ /* 0x000fe400078e000f */
[----:B------:R-:W-:-:S04]  /*1620*/  IMAD.WIDE.U32 R6, R11, R2, R6 ;  /* 0x000000020b067225 */ /* 0x000fc800078e0006 */
[----:B------:R-:W-:Y:S01]  /*1630*/  IMAD R11, R11, R3, R16 ;  /* 0x000000030b0b7224 */ /* 0x000fe200078e0210 */
[----:B------:R-:W-:-:S03]  /*1640*/  MOV R16, R6 ;  /* 0x0000000600107202 */ /* 0x000fc60000000f00 */
[----:B------:R-:W-:Y:S01]  /*1650*/  IMAD.IADD R6, R7, 0x1, R11 ;  /* 0x0000000107067824 */ /* 0x000fe200078e020b */
[----:B------:R-:W-:Y:S01]  /*1660*/  MOV R11, R0 ;  /* 0x00000000000b7202 */ /* 0x000fe20000000f00 */
[----:B------:R-:W-:Y:S06]  /*1670*/  BRA `(.L_x_709) ;  /* 0x0000000000587947 */ /* 0x000fec0003800000 */
.L_x_708:
        /* <DEDUP_REMOVED lines=22> */
.L_x_709:
[----:B------:R-:W-:Y:S05]  /*17e0*/  BSYNC B1 ;  /* 0x0000000000017941 */ /* 0x000fea0003800000 */
.L_x_707:
[----:B------:R-:W-:Y:S01]  /*17f0*/  IADD3 R14, P0, R14, UR14, RZ ;  /* 0x0000000e0e0e7c10 */ /* 0x000fe2000ff1e0ff */
[----:B------:R-:W-:Y:S01]  /*1800*/  IMAD R17, R6, UR26, RZ ;  /* 0x0000001a06117c24 */ /* 0x000fe2000f8e02ff */
[----:B------:R-:W-:Y:S01]  /*1810*/  BSSY B1, `(.L_x_710) ;  /* 0x0000032000017945 */ /* 0x000fe20003800000 */
[----:B------:R-:W-:Y:S01]  /*1820*/  IMAD.WIDE.U32 R6, R16, UR26, RZ ;  /* 0x0000001a10067c25 */ /* 0x000fe2000f8e00ff */
[----:B------:R-:W-:-:S03]  /*1830*/  IADD3.X R15, R15, UR15, RZ, P0, !PT ;  /* 0x0000000f0f0f7c10 */ /* 0x000fc600087fe4ff */
[----:B------:R-:W-:Y:S01]  /*1840*/  IMAD R17, R16, UR27, R17 ;  /* 0x0000001b10117c24 */ /* 0x000fe2000f8e0211 */
[----:B------:R-:W-:Y:S01]  /*1850*/  LOP3.LUT R0, R15, R3, RZ, 0xfc, !PT ;  /* 0x000000030f007212 */ /* 0x000fe200078efcff */
[----:B------:R-:W-:Y:S02]  /*1860*/  IMAD R11, R11, UR28, RZ ;  /* 0x0000001c0b0b7c24 */ /* 0x000fe4000f8e02ff */
[----:B------:R-:W-:Y:S01]  /*1870*/  IMAD.IADD R7, R7, 0x1, R17 ;  /* 0x0000000107077824 */ /* 0x000fe200078e0211 */
[----:B------:R-:W-:Y:S01]  /*1880*/  ISETP.NE.U32.AND P0, PT, R0, RZ, PT ;  /* 0x000000ff0000720c */ /* 0x000fe20003f05070 */
[C---:B------:R-:W-:Y:S02]  /*1890*/  IMAD R11, R10.reuse, UR29, R11 ;  /* 0x0000001d0a0b7c24 */ /* 0x040fe4000f8e020b */
[----:B------:R-:W-:-:S05]  /*18a0*/  IMAD.WIDE.U32 R22, R10, UR28, R6 ;  /* 0x0000001c0a167c25 */ /* 0x000fca000f8e0006 */
[----:B------:R-:W-:-:S05]  /*18b0*/  IADD3 R28, R23, R11, RZ ;  /* 0x0000000b171c7210 */ /* 0x000fca0007ffe0ff */
[----:B------:R-:W-:Y:S05]  /*18c0*/  @!P0 BRA `(.L_x_711) ;  /* 0x0000000000448947 */ /* 0x000fea0003800000 */
        /* <DEDUP_REMOVED lines=12> */
[----:B------:R-:W-:Y:S02]  /*1990*/  IMAD R6, R11, R2, RZ ;  /* 0x000000020b067224 */ /* 0x000fe400078e02ff */
[----:B------:R-:W-:Y:S02]  /*19a0*/  IMAD.MOV.U32 R11, RZ, RZ, R0 ;  /* 0x000000ffff0b7224 */ /* 0x000fe400078e0000 */
[----:B------:R-:W-:-:S05]  /*19b0*/  IMAD R7, R7, R3, R6 ;  /* 0x0000000307077224 */ /* 0x000fca00078e0206 */
[----:B------:R-:W-:Y:S01]  /*19c0*/  IADD3 R6, R7, R15, RZ ;  /* 0x0000000f07067210 */ /* 0x000fe20007ffe0ff */
[----:B------:R-:W-:Y:S06]  /*19d0*/  BRA `(.L_x_712) ;  /* 0x0000000000547947 */ /* 0x000fec0003800000 */
.L_x_711:
        /* <DEDUP_REMOVED lines=21> */
.L_x_712:
[----:B------:R-:W-:Y:S05]  /*1b30*/  BSYNC B1 ;  /* 0x0000000000017941 */ /* 0x000fea0003800000 */
.L_x_710:
[----:B------:R-:W-:Y:S01]  /*1b40*/  LOP3.LUT R0, R13, R3, RZ, 0xfc, !PT ;  /* 0x000000030d007212 */ /* 0x000fe200078efcff */
[----:B------:R-:W-:Y:S01]  /*1b50*/  IMAD R15, R6, UR26, RZ ;  /* 0x0000001a060f7c24 */ /* 0x000fe2000f8e02ff */
[----:B------:R-:W-:Y:S01]  /*1b60*/  BSSY B1, `(.L_x_713) ;  /* 0x0000030000017945 */ /* 0x000fe20003800000 */
[----:B------:R-:W-:Y:S01]  /*1b70*/  IMAD.WIDE.U32 R6, R14, UR26, RZ ;  /* 0x0000001a0e067c25 */ /* 0x000fe2000f8e00ff */
[----:B------:R-:W-:-:S03]  /*1b80*/  ISETP.NE.U32.AND P0, PT, R0, RZ, PT ;  /* 0x000000ff0000720c */ /* 0x000fc60003f05070 */
[----:B------:R-:W-:Y:S02]  /*1b90*/  IMAD R15, R14, UR27, R15 ;  /* 0x0000001b0e0f7c24 */ /* 0x000fe4000f8e020f */
[----:B------:R-:W-:Y:S02]  /*1ba0*/  IMAD R11, R11, UR28, RZ ;  /* 0x0000001c0b0b7c24 */ /* 0x000fe4000f8e02ff */
[----:B------:R-:W-:Y:S02]  /*1bb0*/  IMAD.IADD R7, R7, 0x1, R15 ;  /* 0x0000000107077824 */ /* 0x000fe400078e020f */
[C---:B------:R-:W-:Y:S02]  /*1bc0*/  IMAD R11, R10.reuse, UR29, R11 ;  /* 0x0000001d0a0b7c24 */ /* 0x040fe4000f8e020b */
[----:B------:R-:W-:-:S05]  /*1bd0*/  IMAD.WIDE.U32 R14, R10, UR28, R6 ;  /* 0x0000001c0a0e7c25 */ /* 0x000fca000f8e0006 */
[----:B------:R-:W-:Y:S01]  /*1be0*/  IADD3 R26, R15, R11, RZ ;  /* 0x0000000b0f1a7210 */ /* 0x000fe20007ffe0ff */
[----:B------:R-:W-:Y:S06]  /*1bf0*/  @!P0 BRA `(.L_x_714) ;  /* 0x0000000000448947 */ /* 0x000fec0003800000 */
        /* <DEDUP_REMOVED lines=17> */
.L_x_714:
        /* <DEDUP_REMOVED lines=21> */
.L_x_715:
[----:B------:R-:W-:Y:S05]  /*1e60*/  BSYNC B1 ;  /* 0x0000000000017941 */ /* 0x000fea0003800000 */
.L_x_713:
        /* <DEDUP_REMOVED lines=20> */
[----:B------:R-:W-:-:S04]  /*1fb0*/  IMAD.MOV.U32 R11, RZ, RZ, R0 ;  /* 0x000000ffff0b7224 */ /* 0x000fc800078e0000 */
[----:B------:R-:W-:Y:S02]  /*1fc0*/  IMAD.X R2, RZ, RZ, ~R0, P0 ;  /* 0x000000ffff027224 */ /* 0x000fe400000e0e00 */
[----:B------:R-:W-:-:S04]  /*1fd0*/  IMAD.WIDE.U32 R8, R3, UR24, R8 ;  /* 0x0000001803087c25 */ /* 0x000fc8000f8e0008 */
[----:B------:R-:W-:-:S04]  /*1fe0*/  IMAD R2, R2, UR24, RZ ;  /* 0x0000001802027c24 */ /* 0x000fc8000f8e02ff */
[----:B------:R-:W-:-:S05]  /*1ff0*/  IMAD R3, R3, UR25, R2 ;  /* 0x0000001903037c24 */ /* 0x000fca000f8e0202 */
[----:B------:R-:W-:Y:S01]  /*2000*/  IADD3 R3, R3, R9, RZ ;  /* 0x0000000903037210 */ /* 0x000fe20007ffe0ff */
[----:B------:R-:W-:Y:S06]  /*2010*/  BRA `(.L_x_718) ;  /* 0x0000000000587947 */ /* 0x000fec0003800000 */
.L_x_717:
[----:B------:R-:W0:Y:S01]  /*2020*/  I2F.U32.RP R0, R2 ;  /* 0x0000000200007306 */ /* 0x000e220000209000 */
        /* <DEDUP_REMOVED lines=21> */
.L_x_718:
[----:B------:R-:W-:Y:S05]  /*2180*/  BSYNC B1 ;  /* 0x0000000000017941 */ /* 0x000fea0003800000 */
.L_x_716:
[----:B------:R-:W-:Y:S01]  /*2190*/  IMAD R7, R3, UR26, RZ ;  /* 0x0000001a03077c24 */ /* 0x000fe2000f8e02ff */
[----:B------:R-:W-:Y:S01]  /*21a0*/  LOP3.LUT R0, R4, UR59, RZ, 0xfc, !PT ;  /* 0x0000003b04007c12 */ /* 0x000fe2000f8efcff */
[----:B------:R-:W-:Y:S01]  /*21b0*/  IMAD.WIDE.U32 R2, R8, UR26, RZ ;  /* 0x0000001a08027c25 */ /* 0x000fe2000f8e00ff */
[----:B------:R-:W-:Y:S02]  /*21c0*/  BSSY B1, `(.L_x_719) ;  /* 0x0000031000017945 */ /* 0x000fe40003800000 */
[----:B------:R-:W-:Y:S01]  /*21d0*/  ISETP.NE.U32.AND P0, PT, R0, RZ, PT ;  /* 0x000000ff0000720c */ /* 0x000fe20003f05070 */
[----:B------:R-:W-:Y:S02]  /*21e0*/  IMAD R7, R8, UR27, R7 ;  /* 0x0000001b08077c24 */ /* 0x000fe4000f8e0207 */
[----:B------:R-:W-:-:S03]  /*21f0*/  IMAD R9, R11, UR28, RZ ;  /* 0x0000001c0b097c24 */ /* 0x000fc6000f8e02ff */
[----:B------:R-:W-:Y:S01]  /*2200*/  IADD3 R3, R3, R7, RZ ;  /* 0x0000000703037210 */ /* 0x000fe20007ffe0ff */
[C---:B------:R-:W-:Y:S02]  /*2210*/  IMAD R7, R10.reuse, UR29, R9 ;  /* 0x0000001d0a077c24 */ /* 0x040fe4000f8e0209 */
[----:B------:R-:W-:-:S04]  /*2220*/  IMAD.WIDE.U32 R8, R10, UR28, R2 ;  /* 0x0000001c0a087c25 */ /* 0x000fc8000f8e0002 */
[----:B------:R-:W-:-:S05]  /*2230*/  IMAD.IADD R0, R9, 0x1, R7 ;  /* 0x0000000109007824 */ /* 0x000fca00078e0207 */
[----:B------:R0:W-:Y:S01]  /*2240*/  STL [R1+0x10], R0 ;  /* 0x0000100001007387 */ /* 0x0001e20000100800 */
[----:B------:R-:W-:Y:S05]  /*2250*/  @!P0 BRA `(.L_x_720) ;  /* 0x0000000000488947 */ /* 0x000fea0003800000 */
[----:B------:R-:W-:Y:S01]  /*2260*/  ULDC.64 UR50, c[0x0][0x560] ;  /* 0x0001580000327ab9 */ /* 0x000fe20000000a00 */
[----:B------:R-:W-:Y:S01]  /*2270*/  MOV R20, R5 ;  /* 0x0000000500147202 */ /* 0x000fe20000000f00 */
[----:B------:R-:W-:Y:S01]  /*2280*/  IMAD.U32 R3, RZ, RZ, UR50 ;  /* 0x00000032ff037e24 */ /* 0x000fe2000f8e00ff */
[----:B------:R-:W-:Y:S01]  /*2290*/  MOV R2, UR51 ;  /* 0x0000003300027c02 */ /* 0x000fe20008000f00 */
[----:B0-----:R-:W-:Y:S01]  /*22a0*/  IMAD.MOV.U32 R0, RZ, RZ, R4 ;  /* 0x000000ffff007224 */ /* 0x001fe200078e0004 */
[----:B------:R-:W-:-:S07]  /*22b0*/  MOV R6, 0x22d0 ;  /* 0x000022d000067802 */ /* 0x000fce0000000f00 */
[----:B-----5:R-:W-:Y:S05]  /*22c0*/  CALL.REL.NOINC `($__internal_27_$__cuda_sm20_div_s64) ;  /* 0x0000001400387944 */ /* 0x020fea0003c00000 */
[----:B------:R-:W-:Y:S01]  /*22d0*/  IADD3 R7, P0, RZ, -R10, RZ ;  /* 0x8000000aff077210 */ /* 0x000fe20007f1e0ff */
[----:B------:R-:W-:Y:S01]  /*22e0*/  IMAD.MOV.U32 R3, RZ, RZ, R4 ;  /* 0x000000ffff037224 */ /* 0x000fe200078e0004 */
[----:B------:R-:W-:Y:S01]  /*22f0*/  MOV R2, R5 ;  /* 0x0000000500027202 */ /* 0x000fe20000000f00 */
[----:B------:R-:W-:Y:S01]  /*2300*/  IMAD.MOV.U32 R11, RZ, RZ, R0 ;  /* 0x000000ffff0b7224 */ /* 0x000fe200078e0000 */
[----:B------:R-:W-:-:S03]  /*2310*/  IADD3.X R6, RZ, ~R0, RZ, P0, !PT ;  /* 0x80000000ff067210 */ /* 0x000fc600007fe4ff */
[----:B------:R-:W-:-:S04]  /*2320*/  IMAD.WIDE.U32 R2, R7, UR36, R2 ;  /* 0x0000002407027c25 */ /* 0x000fc8000f8e0002 */
[----:B------:R-:W-:-:S04]  /*2330*/  IMAD R6, R6, UR36, RZ ;  /* 0x0000002406067c24 */ /* 0x000fc8000f8e02ff */
[----:B------:R-:W-:Y:S01]  /*2340*/  IMAD R7, R7, UR37, R6 ;  /* 0x0000002507077c24 */ /* 0x000fe2000f8e0206 */
[----:B------:R-:W-:-:S04]  /*2350*/  MOV R6, R2 ;  /* 0x0000000200067202 */ /* 0x000fc80000000f00 */
[----:B------:R-:W-:Y:S01]  /*2360*/  IADD3 R2, R3, R7, RZ ;  /* 0x0000000703027210 */ /* 0x000fe20007ffe0ff */
[----:B------:R-:W-:Y:S06]  /*2370*/  BRA `(.L_x_721) ;  /* 0x0000000000547947 */ /* 0x000fec0003800000 */
.L_x_720:
[----:B0-----:R-:W0:Y:S01]  /*2380*/  I2F.U32.RP R0, UR54 ;  /* 0x0000003600007d06 */ /* 0x001e220008209000 */
[----:B------:R-:W-:Y:S01]  /*2390*/  ISETP.NE.U32.AND P2, PT, RZ, UR54, PT ;  /* 0x00000036ff007c0c */ /* 0x000fe2000bf45070 */
[----:B------:R-:W-:-:S06]  /*23a0*/  IMAD.MOV.U32 R11, RZ, RZ, RZ ;  /* 0x000000ffff0b7224 */ /* 0x000fcc00078e00ff */
[----:B0-----:R-:W0:Y:S02]  /*23b0*/  MUFU.RCP R0, R0 ;  /* 0x0000000000007308 */ /* 0x001e240000001000 */
[----:B0-----:R-:W-:-:S06]  /*23c0*/  IADD3 R2, R0, 0xffffffe, RZ ;  /* 0x0ffffffe00027810 */ /* 0x001fcc0007ffe0ff */
        /* <DEDUP_REMOVED lines=9> */
[----:B------:R-:W-:Y:S01]  /*2460*/  @P0 IADD3 R3, R3, -UR54, RZ ;  /* 0x8000003603030c10 */ /* 0x000fe2000fffe0ff */
[----:B------:R-:W-:-:S03]  /*2470*/  @P0 VIADD R10, R10, 0x1 ;  /* 0x000000010a0a0836 */ /* 0x000fc60000000000 */
[----:B------:R-:W-:-:S13]  /*2480*/  ISETP.GE.U32.AND P1, PT, R3, UR54, PT ;  /* 0x0000003603007c0c */ /* 0x000fda000bf26070 */
[----:B------:R-:W-:Y:S02]  /*2490*/  @P1 IADD3 R10, R10, 0x1, RZ ;  /* 0x000000010a0a1810 */ /* 0x000fe40007ffe0ff */
[----:B------:R-:W-:-:S04]  /*24a0*/  @!P2 LOP3.LUT R10, RZ, UR54, RZ, 0x33, !PT ;  /* 0x00000036ff0aac12 */ /* 0x000fc8000f8e33ff */
[----:B------:R-:W-:-:S05]  /*24b0*/  IADD3 R6, -R10, RZ, RZ ;  /* 0x000000ff0a067210 */ /* 0x000fca0007ffe1ff */
[----:B------:R-:W-:-:S07]  /*24c0*/  IMAD R6, R6, UR54, R5 ;  /* 0x0000003606067c24 */ /* 0x000fce000f8e0205 */
.L_x_721:
[----:B------:R-:W-:Y:S05]  /*24d0*/  BSYNC B1 ;  /* 0x0000000000017941 */ /* 0x000fea0003800000 */
.L_x_719:
[----:B------:R-:W-:Y:S02]  /*24e0*/  IMAD R7, R2, UR38, RZ ;  /* 0x0000002602077c24 */ /* 0x000fe4000f8e02ff */
[----:B------:R-:W-:-:S04]  /*24f0*/  IMAD.WIDE.U32 R2, R6, UR38, RZ ;  /* 0x0000002606027c25 */ /* 0x000fc8000f8e00ff */
[----:B------:R-:W-:Y:S02]  /*2500*/  IMAD R7, R6, UR39, R7 ;  /* 0x0000002706077c24 */ /* 0x000fe4000f8e0207 */
[----:B------:R-:W-:-:S03]  /*2510*/  IMAD R11, R11, UR40, RZ ;  /* 0x000000280b0b7c24 */ /* 0x000fc6000f8e02ff */
[----:B------:R-:W-:Y:S01]  /*2520*/  IADD3 R3, R3, R7, RZ ;  /* 0x0000000703037210 */ /* 0x000fe20007ffe0ff */
        /* <DEDUP_REMOVED lines=14> */
[----:B------:R-:W-:Y:S01]  /*2610*/  IMAD.MOV.U32 R0, RZ, RZ, R4 ;  /* 0x000000ffff007224 */ /* 0x000fe200078e0004 */
[----:B0-----:R-:W-:Y:S02]  /*2620*/  MOV R2, UR51 ;  /* 0x0000003300027c02 */ /* 0x001fe40008000f00 */
[----:B------:R-:W-:-:S07]  /*2630*/  MOV R6, 0x2650 ;  /* 0x0000265000067802 */ /* 0x000fce0000000f00 */
[----:B-----5:R-:W-:Y:S05]  /*2640*/  CALL.REL.NOINC `($__internal_27_$__cuda_sm20_div_s64) ;  /* 0x0000001000587944 */ /* 0x020fea0003c00000 */
[----:B------:R-:W-:Y:S01]  /*2650*/  IADD3 R11, P0, RZ, -R10, RZ ;  /* 0x8000000aff0b7210 */ /* 0x000fe20007f1e0ff */
[----:B------:R-:W-:-:S03]  /*2660*/  IMAD.MOV.U32 R3, RZ, RZ, R4 ;  /* 0x000000ffff037224 */ /* 0x000fc600078e0004 */
[----:B------:R-:W-:-:S05]  /*2670*/  IADD3.X R2, RZ, ~R0, RZ, P0, !PT ;  /* 0x80000000ff027210 */ /* 0x000fca00007fe4ff */
[----:B------:R-:W-:-:S04]  /*2680*/  IMAD R2, R2, UR44, RZ ;  /* 0x0000002c02027c24 */ /* 0x000fc8000f8e02ff */
[----:B------:R-:W-:Y:S01]  /*2690*/  IMAD R7, R11, UR45, R2 ;  /* 0x0000002d0b077c24 */ /* 0x000fe2000f8e0202 */
[----:B------:R-:W-:-:S05]  /*26a0*/  MOV R2, R5 ;  /* 0x0000000500027202 */ /* 0x000fca0000000f00 */
[----:B------:R-:W-:Y:S01]  /*26b0*/  IMAD.WIDE.U32 R2, R11, UR44, R2 ;  /* 0x0000002c0b027c25 */ /* 0x000fe2000f8e0002 */
[----:B------:R-:W-:-:S04]  /*26c0*/  MOV R11, R0 ;  /* 0x00000000000b7202 */ /* 0x000fc80000000f00 */
[----:B------:R-:W-:Y:S01]  /*26d0*/  IADD3 R3, R3, R7, RZ ;  /* 0x0000000703037210 */ /* 0x000fe20007ffe0ff */
[----:B------:R-:W-:Y:S06]  /*26e0*/  BRA `(.L_x_724) ;  /* 0x0000000000587947 */ /* 0x000fec0003800000 */
.L_x_723:
[----:B------:R-:W1:Y:S01]  /*26f0*/  I2F.U32.RP R0, UR10 ;  /* 0x0000000a00007d06 */ /* 0x000e620008209000 */
[----:B------:R-:W-:Y:S01]  /*2700*/  ISETP.NE.U32.AND P2, PT, RZ, UR10, PT ;  /* 0x0000000aff007c0c */ /* 0x000fe2000bf45070 */
[----:B------:R-:W-:-:S06]  /*2710*/  IMAD.MOV.U32 R11, RZ, RZ, RZ ;  /* 0x000000ffff0b7224 */ /* 0x000fcc00078e00ff */
[----:B-1----:R-:W0:Y:S02]  /*2720*/  MUFU.RCP R0, R0 ;  /* 0x0000000000007308 */ /* 0x002e240000001000 */
[----:B0-----:R-:W-:-:S06]  /*2730*/  VIADD R2, R0, 0xffffffe ;  /* 0x0ffffffe00027836 */ /* 0x001fcc0000000000 */
[----:B------:R0:W1:Y:S02]  /*2740*/  F2I.FTZ.U32.TRUNC.NTZ R3, R2 ;  /* 0x0000000200037305 */ /* 0x000064000021f000 */
[----:B0-----:R-:W-:Y:S01]  /*2750*/  HFMA2.MMA R2, -RZ, RZ, 0, 0 ;  /* 0x00000000ff027435 */ /* 0x001fe200000001ff */
[----:B-1----:R-:W-:-:S05]  /*2760*/  IADD3 R7, RZ, -R3, RZ ;  /* 0x80000003ff077210 */ /* 0x002fca0007ffe0ff */
[----:B------:R-:W-:-:S04]  /*2770*/  IMAD R7, R7, UR10, RZ ;  /* 0x0000000a07077c24 */ /* 0x000fc8000f8e02ff */
[----:B------:R-:W-:-:S06]  /*2780*/  IMAD.HI.U32 R6, R3, R7, R2 ;  /* 0x0000000703067227 */ /* 0x000fcc00078e0002 */
[----:B------:R-:W-:-:S04]  /*2790*/  IMAD.HI.U32 R10, R6, R5, RZ ;  /* 0x00000005060a7227 */ /* 0x000fc800078e00ff */
[----:B------:R-:W-:-:S04]  /*27a0*/  IMAD.MOV R6, RZ, RZ, -R10 ;  /* 0x000000ffff067224 */ /* 0x000fc800078e0a0a */
[----:B------:R-:W-:-:S05]  /*27b0*/  IMAD R3, R6, UR10, R5 ;  /* 0x0000000a06037c24 */ /* 0x000fca000f8e0205 */
[----:B------:R-:W-:-:S13]  /*27c0*/  ISETP.GE.U32.AND P0, PT, R3, UR10, PT ;  /* 0x0000000a03007c0c */ /* 0x000fda000bf06070 */
[----:B------:R-:W-:Y:S02]  /*27d0*/  @P0 IADD3 R3, R3, -UR10, RZ ;  /* 0x8000000a03030c10 */ /* 0x000fe4000fffe0ff */
[----:B------:R-:W-:Y:S02]  /*27e0*/  @P0 IADD3 R10, R10, 0x1, RZ ;  /* 0x000000010a0a0810 */ /* 0x000fe40007ffe0ff */
[----:B------:R-:W-:Y:S02]  /*27f0*/  ISETP.GE.U32.AND P1, PT, R3, UR10, PT ;  /* 0x0000000a03007c0c */ /* 0x000fe4000bf26070 */
[----:B------:R-:W-:-:S11]  /*2800*/  MOV R3, RZ ;  /* 0x000000ff00037202 */ /* 0x000fd60000000f00 */
[----:B------:R-:W-:Y:S01]  /*2810*/  @P1 VIADD R10, R10, 0x1 ;  /* 0x000000010a0a1836 */ /* 0x000fe20000000000 */
[----:B------:R-:W-:-:S04]  /*2820*/  @!P2 LOP3.LUT R10, RZ, UR10, RZ, 0x33, !PT ;  /* 0x0000000aff0aac12 */ /* 0x000fc8000f8e33ff */
[----:B------:R-:W-:-:S05]  /*2830*/  IADD3 R2, -R10, RZ, RZ ;  /* 0x000000ff0a027210 */ /* 0x000fca0007ffe1ff */
[----:B------:R-:W-:-:S07]  /*2840*/  IMAD R2, R2, UR10, R5 ;  /* 0x0000000a02027c24 */ /* 0x000fce000f8e0205 */
.L_x_724:
[----:B------:R-:W-:Y:S05]  /*2850*/  BSYNC B1 ;  /* 0x0000000000017941 */ /* 0x000fea0003800000 */
.L_x_722:
[----:B------:R-:W-:Y:S01]  /*2860*/  IMAD R3, R3, UR46, RZ ;  /* 0x0000002e03037c24 */ /* 0x000fe2000f8e02ff */
[----:B------:R-:W-:-:S03]  /*2870*/  ULDC.64 UR50, c[0x0][0x6f0] ;  /* 0x0001bc0000327ab9 */ /* 0x000fc60000000a00 */
[C---:B------:R-:W-:Y:S02]  /*2880*/  IMAD R7, R2.reuse, UR47, R3 ;  /* 0x0000002f02077c24 */ /* 0x040fe4000f8e0203 */
[----:B------:R-:W-:-:S05]  /*2890*/  IMAD.WIDE.U32 R2, R2, UR46, RZ ;  /* 0x0000002e02027c25 */ /* 0x000fca000f8e00ff */
[----:B------:R-:W-:Y:S01]  /*28a0*/  IADD3 R3, R3, R7, RZ ;  /* 0x0000000703037210 */ /* 0x000fe20007ffe0ff */
[----:B------:R-:W-:-:S04]  /*28b0*/  IMAD R7, R11, UR48, RZ ;  /* 0x000000300b077c24 */ /* 0x000fc8000f8e02ff */
        /* <DEDUP_REMOVED lines=19> */
[----:B------:R-:W-:Y:S01]  /*29f0*/  ULDC.64 UR50, c[0x0][0xbe0] ;  /* 0x0002f80000327ab9 */ /* 0x000fe20000000a00 */
[----:B------:R-:W-:Y:S02]  /*2a00*/  IMAD.MOV.U32 R3, RZ, RZ, R4 ;  /* 0x000000ffff037224 */ /* 0x000fe400078e0004 */
        /* <DEDUP_REMOVED lines=8> */
.L_x_726:
        /* <DEDUP_REMOVED lines=22> */
.L_x_727:
[----:B------:R-:W-:Y:S05]  /*2bf0*/  BSYNC B1 ;  /* 0x0000000000017941 */ /* 0x000fea0003800000 */
.L_x_725:
[----:B------:R-:W2:Y:S01]  /*2c00*/  LDL.LU R0, [R1+0x10] ;  /* 0x0000100001007983 */ /* 0x000ea20000300800 */
[----:B------:R-:W-:Y:S01]  /*2c10*/  ULDC.64 UR50, c[0x0][0x3b0] ;  /* 0x0000ec0000327ab9 */ /* 0x000fe20000000a00 */
[----:B------:R-:W-:Y:S01]  /*2c20*/  ULDC.64 UR52, c[0x0][0xca8] ;  /* 0x00032a0000347ab9 */ /* 0x000fe20000000a00 */
[----:B------:R-:W-:Y:S01]  /*2c30*/  LEA R6, P0, R22, UR50, 0x2 ;  /* 0x0000003216067c11 */ /* 0x000fe2000f8010ff */
[----:B------:R-:W-:-:S03]  /*2c40*/  IMAD R3, R3, UR52, RZ ;  /* 0x0000003403037c24 */ /* 0x000fc6000f8e02ff */
[----:B------:R-:W-:Y:S02]  /*2c50*/  LEA.HI.X R7, R22, UR51, R28, 0x2, P0 ;  /* 0x0000003316077c11 */ /* 0x000fe400080f141c */
[----:B------:R-:W-:Y:S02]  /*2c60*/  LEA R28, P0, R14, UR50, 0x2 ;  /* 0x000000320e1c7c11 */ /* 0x000fe4000f8010ff */
[----:B------:R-:W-:Y:S01]  /*2c70*/  LEA R22, P2, R8, UR50, 0x2 ;  /* 0x0000003208167c11 */ /* 0x000fe2000f8410ff */
[----:B------:R0:W-:Y:S01]  /*2c80*/  STL.64 [R1+0x8], R6 ;  /* 0x0000080601007387 */ /* 0x0001e20000100a00 */
[----:B------:R-:W-:Y:S02]  /*2c90*/  LEA.HI.X R29, R14, UR51, R26, 0x2, P0 ;  /* 0x000000330e1d7c11 */ /* 0x000fe400080f141a */
[----:B------:R-:W-:Y:S02]  /*2ca0*/  ISETP.NE.U32.AND P0, PT, RZ, UR30, PT ;  /* 0x0000001eff007c0c */ /* 0x000fe4000bf05070 */
[----:B------:R-:W-:-:S02]  /*2cb0*/  LEA R26, P1, R12, UR50, 0x2 ;  /* 0x000000320c1a7c11 */ /* 0x000fc4000f8210ff */
[----:B------:R-:W-:Y:S02]  /*2cc0*/  ISETP.NE.AND.EX P0, PT, RZ, UR31, PT, P0 ;  /* 0x0000001fff007c0c */ /* 0x000fe4000bf05300 */
[----:B------:R-:W-:Y:S01]  /*2cd0*/  LEA.HI.X R27, R12, UR51, R27, 0x2, P1 ;  /* 0x000000330c1b7c11 */ /* 0x000fe200088f141b */
[C---:B0-----:R-:W-:Y:S02]  /*2ce0*/  IMAD R7, R2.reuse, UR53, R3 ;  /* 0x0000003502077c24 */ /* 0x041fe4000f8e0203 */
[----:B------:R-:W-:Y:S01]  /*2cf0*/  IMAD.WIDE.U32 R2, R2, UR52, RZ ;  /* 0x0000003402027c25 */ /* 0x000fe2000f8e00ff */
[----:B------:R-:W-:-:S04]  /*2d00*/  ULDC.64 UR52, c[0x0][0xca0] ;  /* 0x0003280000347ab9 */ /* 0x000fc80000000a00 */
[----:B------:R-:W-:Y:S01]  /*2d10*/  IADD3 R3, R3, R7, RZ ;  /* 0x0000000703037210 */ /* 0x000fe20007ffe0ff */
[----:B------:R-:W-:-:S04]  /*2d20*/  IMAD R7, R11, UR52, RZ ;  /* 0x000000340b077c24 */ /* 0x000fc8000f8e02ff */
[C---:B------:R-:W-:Y:S02]  /*2d30*/  IMAD R7, R10.reuse, UR53, R7 ;  /* 0x000000350a077c24 */ /* 0x040fe4000f8e0207 */
[----:B------:R-:W-:Y:S01]  /*2d40*/  IMAD.WIDE.U32 R10, R10, UR52, R2 ;  /* 0x000000340a0a7c25 */ /* 0x000fe2000f8e0002 */
[----:B------:R-:W-:-:S04]  /*2d50*/  ULDC.64 UR52, c[0x0][0xbd0] ;  /* 0x0002f40000347ab9 */ /* 0x000fc80000000a00 */
[----:B------:R-:W-:Y:S02]  /*2d60*/  IADD3 R3, R11, R7, RZ ;  /* 0x000000070b037210 */ /* 0x000fe40007ffe0ff */
[----:B------:R-:W-:-:S04]  /*2d70*/  LEA R14, P3, R10, UR52, 0x2 ;  /* 0x000000340a0e7c11 */ /* 0x000fc8000f8610ff */
[----:B------:R-:W-:Y:S02]  /*2d80*/  LEA.HI.X R15, R10, UR53, R3, 0x2, P3 ;  /* 0x000000350a0f7c11 */ /* 0x000fe400098f1403 */
[----:B--2---:R-:W-:Y:S02]  /*2d90*/  LEA.HI.X R23, R8, UR51, R0, 0x2, P2 ;  /* 0x0000003308177c11 */ /* 0x004fe400090f1400 */
[----:B------:R-:W-:Y:S01]  /*2da0*/  CS2R R8, SRZ ;  /* 0x0000000000087805 */ /* 0x000fe2000001ff00 */
[----:B------:R-:W-:Y:S06]  /*2db0*/  @!P0 BRA `(.L_x_728) ;  /* 0x0000000000e88947 */ /* 0x000fec0003800000 */
[----:B------:R-:W-:Y:S01]  /*2dc0*/  LOP3.LUT R0, R4, UR56, RZ, 0xfc, !PT ;  /* 0x0000003804007c12 */ /* 0x000fe2000f8efcff */
[----:B------:R-:W-:Y:S03]  /*2dd0*/  BSSY B1, `(.L_x_729) ;  /* 0x000002b000017945 */ /* 0x000fe60003800000 */
[----:B------:R-:W-:-:S13]  /*2de0*/  ISETP.NE.U32.AND P0, PT, R0, RZ, PT ;  /* 0x000000ff0000720c */ /* 0x000fda0003f05070 */
[----:B------:R-:W-:Y:S05]  /*2df0*/  @!P0 BRA `(.L_x_730) ;  /* 0x0000000000488947 */ /* 0x000fea0003800000 */
[----:B------:R-:W-:Y:S01]  /*2e00*/  ULDC.64 UR50, c[0x0][0x8a0] ;  /* 0x0002280000327ab9 */ /* 0x000fe20000000a00 */
[----:B------:R-:W-:Y:S01]  /*2e10*/  IMAD.MOV.U32 R20, RZ, RZ, R5 ;  /* 0x000000ffff147224 */ /* 0x000fe200078e0005 */
[----:B------:R-:W-:Y:S01]  /*2e20*/  MOV R3, UR50 ;  /* 0x0000003200037c02 */ /* 0x000fe20008000f00 */
[----:B------:R-:W-:Y:S01]  /*2e30*/  IMAD.MOV.U32 R0, RZ, RZ, R4 ;  /* 0x000000ffff007224 */ /* 0x000fe200078e0004 */
[----:B------:R-:W-:Y:S02]  /*2e40*/  MOV R2, UR51 ;  /* 0x0000003300027c02 */ /* 0x000fe40008000f00 */
        /* <DEDUP_REMOVED lines=13> */
.L_x_730:
[----:B------:R-:W0:Y:S01]  /*2f20*/  I2F.U32.RP R0, UR12 ;  /* 0x0000000c00007d06 */ /* 0x000e220008209000 */
[----:B------:R-:W-:Y:S01]  /*2f30*/  ISETP.NE.U32.AND P2, PT, RZ, UR12, PT ;  /* 0x0000000cff007c0c */ /* 0x000fe2000bf45070 */
[----:B------:R-:W-:-:S06]  /*2f40*/  IMAD.MOV.U32 R11, RZ, RZ, RZ ;  /* 0x000000ffff0b7224 */ /* 0x000fcc00078e00ff */
[----:B0-----:R-:W0:Y:S02]  /*2f50*/  MUFU.RCP R0, R0 ;  /* 0x0000000000007308 */ /* 0x001e240000001000 */
        /* <DEDUP_REMOVED lines=18> */
.L_x_731:
[----:B------:R-:W-:Y:S05]  /*3080*/  BSYNC B1 ;  /* 0x0000000000017941 */ /* 0x000fea0003800000 */
.L_x_729:
[----:B------:R-:W-:Y:S02]  /*3090*/  ULDC.64 UR50, c[0x0][0x968] ;  /* 0x00025a0000327ab9 */ /* 0x000fe40000000a00 */
[----:B------:R-:W-:-:S04]  /*30a0*/  IMAD R3, R3, UR50, RZ ;  /* 0x0000003203037c24 */ /* 0x000fc8000f8e02ff */
[C---:B------:R-:W-:Y:S02]  /*30b0*/  IMAD R7, R2.reuse, UR51, R3 ;  /* 0x0000003302077c24 */ /* 0x040fe4000f8e0203 */
[----:B------:R-:W-:Y:S01]  /*30c0*/  IMAD.WIDE.U32 R2, R2, UR50, RZ ;  /* 0x0000003202027c25 */ /* 0x000fe2000f8e00ff */
[----:B------:R-:W-:-:S04]  /*30d0*/  ULDC.64 UR50, c[0x0][0x960] ;  /* 0x0002580000327ab9 */ /* 0x000fc80000000a00 */
[----:B------:R-:W-:Y:S01]  /*30e0*/  IADD3 R3, R3, R7, RZ ;  /* 0x0000000703037210 */ /* 0x000fe20007ffe0ff */
[----:B------:R-:W-:-:S04]  /*30f0*/  IMAD R7, R11, UR50, RZ ;  /* 0x000000320b077c24 */ /* 0x000fc8000f8e02ff */
[C---:B------:R-:W-:Y:S02]  /*3100*/  IMAD R7, R10.reuse, UR51, R7 ;  /* 0x000000330a077c24 */ /* 0x040fe4000f8e0207 */
[----:B------:R-:W-:-:S05]  /*3110*/  IMAD.WIDE.U32 R2, R10, UR50, R2 ;  /* 0x000000320a027c25 */ /* 0x000fca000f8e0002 */
[----:B------:R-:W-:Y:S02]  /*3120*/  IADD3 R3, R3, R7, RZ ;  /* 0x0000000703037210 */ /* 0x000fe40007ffe0ff */
[----:B------:R-:W-:-:S04]  /*3130*/  LEA R6, P0, R2, UR30, 0x2 ;  /* 0x0000001e02067c11 */ /* 0x000fc8000f8010ff */
[----:B------:R-:W-:-:S05]  /*3140*/  LEA.HI.X R7, R2, UR31, R3, 0x2, P0 ;  /* 0x0000001f02077c11 */ /* 0x000fca00080f1403 */
[----:B------:R0:W5:Y:S04]  /*3150*/  LDG.E R8, desc[UR60][R6.64] ;  /* 0x0000003c06087981 */ /* 0x000168000c1e1900 */
.L_x_728:
[----:B------:R-:W-:-:S04]  /*3160*/  ISETP.NE.U32.AND P0, PT, RZ, UR32, PT ;  /* 0x00000020ff007c0c */ /* 0x000fc8000bf05070 */
[----:B------:R-:W-:-:S13]  /*3170*/  ISETP.NE.AND.EX P0, PT, RZ, UR33, PT, P0 ;  /* 0x00000021ff007c0c */ /* 0x000fda000bf05300 */
[----:B------:R-:W-:Y:S05]  /*3180*/  @!P0 BRA `(.L_x_732) ;  /* 0x0000000000e88947 */ /* 0x000fea0003800000 */
        /* <DEDUP_REMOVED lines=9> */
[----:B0-----:R-:W-:-:S07]  /*3220*/  MOV R6, 0x3240 ;  /* 0x0000324000067802 */ /* 0x001fce0000000f00 */
[----:B-----5:R-:W-:Y:S05]  /*3230*/  CALL.REL.NOINC `($__internal_27_$__cuda_sm20_div_s64) ;  /* 0x00000004005c7944 */ /* 0x020fea0003c00000 */
[----:B------:R-:W-:Y:S01]  /*3240*/  IADD3 R9, P0, RZ, -R10, RZ ;  /* 0x8000000aff097210 */ /* 0x000fe20007f1e0ff */
[----:B------:R-:W-:Y:S01]  /*3250*/  ULDC.64 UR50, c[0x0][0xa40] ;  /* 0x0002900000327ab9 */ /* 0x000fe20000000a00 */
[----:B------:R-:W-:Y:S01]  /*3260*/  IMAD.MOV.U32 R3, RZ, RZ, R4 ;  /* 0x000000ffff037224 */ /* 0x000fe200078e0004 */
[-C--:B------:R-:W-:Y:S02]  /*3270*/  MOV R11, R0.reuse ;  /* 0x00000000000b7202 */ /* 0x080fe40000000f00 */
[----:B------:R-:W-:-:S05]  /*3280*/  IADD3.X R2, RZ, ~R0, RZ, P0, !PT ;  /* 0x80000000ff027210 */ /* 0x000fca00007fe4ff */
[----:B------:R-:W-:-:S04]  /*3290*/  IMAD R2, R2, UR50, RZ ;  /* 0x0000003202027c24 */ /* 0x000fc8000f8e02ff */
[----:B------:R-:W-:Y:S01]  /*32a0*/  IMAD R7, R9, UR51, R2 ;  /* 0x0000003309077c24 */ /* 0x000fe2000f8e0202 */
[----:B------:R-:W-:-:S05]  /*32b0*/  MOV R2, R5 ;  /* 0x0000000500027202 */ /* 0x000fca0000000f00 */
[----:B------:R-:W-:-:S05]  /*32c0*/  IMAD.WIDE.U32 R2, R9, UR50, R2 ;  /* 0x0000003209027c25 */ /* 0x000fca000f8e0002 */
[----:B------:R-:W-:Y:S01]  /*32d0*/  IADD3 R3, R3, R7, RZ ;  /* 0x0000000703037210 */ /* 0x000fe20007ffe0ff */
[----:B------:R-:W-:Y:S06]  /*32e0*/  BRA `(.L_x_735) ;  /* 0x0000000000587947 */ /* 0x000fec0003800000 */
.L_x_734:
[----:B------:R-:W1:Y:S01]  /*32f0*/  I2F.U32.RP R0, UR13 ;  /* 0x0000000d00007d06 */ /* 0x000e620008209000 */
[----:B------:R-:W-:Y:S01]  /*3300*/  ISETP.NE.U32.AND P2, PT, RZ, UR13, PT ;  /* 0x0000000dff007c0c */ /* 0x000fe2000bf45070 */
[----:B------:R-:W-:-:S06]  /*3310*/  IMAD.MOV.U32 R11, RZ, RZ, RZ ;  /* 0x000000ffff0b7224 */ /* 0x000fcc00078e00ff */
[----:B-1----:R-:W1:Y:S02]  /*3320*/  MUFU.RCP R0, R0 ;  /* 0x0000000000007308 */ /* 0x002e640000001000 */
[----:B-1----:R-:W-:-:S06]  /*3330*/  VIADD R2, R0, 0xffffffe ;  /* 0x0ffffffe00027836 */ /* 0x002fcc0000000000 */
[----:B------:R1:W0:Y:S02]  /*3340*/  F2I.FTZ.U32.TRUNC.NTZ R3, R2 ;  /* 0x0000000200037305 */ /* 0x000224000021f000 */
[----:B-1----:R-:W-:Y:S01]  /*3350*/  HFMA2.MMA R2, -RZ, RZ, 0, 0 ;  /* 0x00000000ff027435 */ /* 0x002fe200000001ff */
[----:B0-----:R-:W-:-:S05]  /*3360*/  IADD3 R7, RZ, -R3, RZ ;  /* 0x80000003ff077210 */ /* 0x001fca0007ffe0ff */
        /* <DEDUP_REMOVED lines=14> */
.L_x_735:
[----:B------:R-:W-:Y:S05]  /*3450*/  BSYNC B1 ;  /* 0x0000000000017941 */ /* 0x000fea0003800000 */
.L_x_733:
        /* <DEDUP_REMOVED lines=13> */
.L_x_732:
[----:B------:R-:W2:Y:S04]  /*3530*/  LDL.LU R0, [R1+0x14] ;  /* 0x0000140001007983 */ /* 0x000ea80000300800 */
[----:B01----:R-:W3:Y:S04]  /*3540*/  LDL.LU R7, [R1+0x18] ;  /* 0x0000180001077983 */ /* 0x003ee80000300800 */
[----:B------:R-:W4:Y:S04]  /*3550*/  LDL.LU R11, [R1+0x4] ;  /* 0x00000400010b7983 */ /* 0x000f280000300800 */
[----:B------:R-:W3:Y:S04]  /*3560*/  LDL.LU R10, [R1] ;  /* 0x00000000010a7983 */ /* 0x000ee80000300800 */
[----:B------:R-:W4:Y:S01]  /*3570*/  LDL.LU.64 R12, [R1+0x8] ;  /* 0x00000800010c7983 */ /* 0x000f220000300a00 */
[----:B------:R-:W-:Y:S01]  /*3580*/  ULDC UR50, c[0x0][0x0] ;  /* 0x0000000000327ab9 */ /* 0x000fe20000000800 */
[CC--:B-----5:R-:W-:Y:S01]  /*3590*/  FMUL.FTZ R6, R24.reuse, R8.reuse ;  /* 0x0000000818067220 */ /* 0x0e0fe20000410000 */
[----:B--2---:R0:W1:Y:S02]  /*35a0*/  MUFU.TANH R3, R0 ;  /* 0x0000000000037308 */ /* 0x0040640000002400 */
[----:B0-----:R-:W0:Y:S01]  /*35b0*/  LDC R0, c[0x0][0xc] ;  /* 0x00000300ff007b82 */ /* 0x001e220000000800 */
[C---:B-1----:R-:W-:Y:S01]  /*35c0*/  FFMA.FTZ R2, -R3.reuse, R3, 1 ;  /* 0x3f80000003027423 */ /* 0x042fe20000010103 */
[----:B------:R-:W-:Y:S01]  /*35d0*/  FMUL.FTZ R8, R3, R8 ;  /* 0x0000000803087220 */ /* 0x000fe20000410000 */
[----:B------:R-:W-:-:S02]  /*35e0*/  FADD.FTZ R3, -R24, 1 ;  /* 0x3f80000018037421 */ /* 0x000fc40000010100 */
[----:B------:R-:W-:Y:S01]  /*35f0*/  FFMA.FTZ R2, R2, R6, R9 ;  /* 0x0000000602027223 */ /* 0x000fe20000010009 */
[----:B---3--:R-:W-:Y:S01]  /*3600*/  FADD.FTZ R9, -R10, 1 ;  /* 0x3f8000000a097421 */ /* 0x008fe20000010100 */
[----:B------:R-:W-:Y:S01]  /*3610*/  FMUL.FTZ R3, R8, R3 ;  /* 0x0000000308037220 */ /* 0x000fe20000410000 */
[----:B------:R-:W-:Y:S01]  /*3620*/  FADD.FTZ R8, -R25, 1 ;  /* 0x3f80000019087421 */ /* 0x000fe20000010100 */
[-C--:B----4-:R-:W-:Y:S01]  /*3630*/  FMUL.FTZ R6, R11, R2.reuse ;  /* 0x000000020b067220 */ /* 0x090fe20000410000 */
[----:B------:R-:W-:Y:S01]  /*3640*/  FMUL.FTZ R7, R7, R2 ;  /* 0x0000000207077220 */ /* 0x000fe20000410000 */
[----:B------:R-:W-:Y:S01]  /*3650*/  FFMA.FTZ R11, -R11, R11, 1 ;  /* 0x3f8000000b0b7423 */ /* 0x000fe2000001010b */
[----:B------:R-:W-:Y:S01]  /*3660*/  FMUL.FTZ R3, R24, R3 ;  /* 0x0000000318037220 */ /* 0x000fe20000410000 */
[----:B------:R-:W-:Y:S01]  /*3670*/  FMUL.FTZ R9, R6, R9 ;  /* 0x0000000906097220 */ /* 0x000fe20000410000 */
[----:B------:R-:W-:Y:S01]  /*3680*/  FMUL.FTZ R8, R7, R8 ;  /* 0x0000000807087220 */ /* 0x000fe20000410000 */
[-C--:B------:R-:W-:Y:S01]  /*3690*/  FMUL.FTZ R6, R10, R2.reuse ;  /* 0x000000020a067220 */ /* 0x080fe20000410000 */
[----:B------:R-:W-:Y:S01]  /*36a0*/  FMUL.FTZ R7, R25, R2 ;  /* 0x0000000219077220 */ /* 0x000fe20000410000 */
[----:B0-----:R-:W-:-:S02]  /*36b0*/  IMAD R0, R0, UR50, RZ ;  /* 0x0000003200007c24 */ /* 0x001fc4000f8e02ff */
[----:B------:R-:W-:Y:S01]  /*36c0*/  FMUL.FTZ R9, R10, R9 ;  /* 0x000000090a097220 */ /* 0x000fe20000410000 */
[----:B------:R-:W-:Y:S01]  /*36d0*/  FMUL.FTZ R25, R25, R8 ;  /* 0x0000000819197220 */ /* 0x000fe20000410000 */
[----:B------:R-:W-:Y:S01]  /*36e0*/  FMUL.FTZ R11, R6, R11 ;  /* 0x0000000b060b7220 */ /* 0x000fe20000410000 */
[----:B------:R-:W-:Y:S02]  /*36f0*/  IADD3 R5, P0, R0, R5, RZ ;  /* 0x0000000500057210 */ /* 0x000fe40007f1e0ff */
[----:B------:R0:W-:Y:S04]  /*3700*/  STG.E desc[UR60][R12.64], R9 ;  /* 0x000000090c007986 */ /* 0x0001e8000c10193c */
[----:B------:R0:W-:Y:S01]  /*3710*/  STG.E desc[UR60][R28.64], R25 ;  /* 0x000000191c007986 */ /* 0x0001e2000c10193c */
[----:B------:R-:W-:Y:S01]  /*3720*/  IMAD.X R4, RZ, RZ, R4, P0 ;  /* 0x000000ffff047224 */ /* 0x000fe200000e0604 */
[----:B------:R-:W-:-:S02]  /*3730*/  ISETP.GE.U32.AND P0, PT, R5, UR34, PT ;  /* 0x0000002205007c0c */ /* 0x000fc4000bf06070 */
[----:B------:R0:W-:Y:S02]  /*3740*/  STG.E desc[UR60][R26.64], R11 ;  /* 0x0000000b1a007986 */ /* 0x0001e4000c10193c */
[----:B------:R-:W-:Y:S02]  /*3750*/  ISETP.GE.AND.EX P0, PT, R4, UR35, PT, P0 ;  /* 0x0000002304007c0c */ /* 0x000fe4000bf06300 */
[----:B------:R0:W-:Y:S04]  /*3760*/  STG.E desc[UR60][R22.64], R3 ;  /* 0x0000000316007986 */ /* 0x0001e8000c10193c */
[----:B------:R0:W-:Y:S07]  /*3770*/  STG.E desc[UR60][R14.64], R7 ;  /* 0x000000070e007986 */ /* 0x0001ee000c10193c */
[----:B------:R-:W-:Y:S05]  /*3780*/  @!P0 BRA `(.L_x_736) ;  /* 0xffffffc800d88947 */ /* 0x000fea000383ffff */
[----:B------:R-:W-:Y:S05]  /*3790*/  BSYNC B0 ;  /* 0x0000000000007941 */ /* 0x000fea0003800000 */
.L_x_691:
[----:B------:R-:W-:Y:S05]  /*37a0*/  EXIT ;  /* 0x000000000000794d */ /* 0x000fea0003800000 */
        .weak           $__internal_27_$__cuda_sm20_div_s64
        .type           $__internal_27_$__cuda_sm20_div_s64,@function
        .size           $__internal_27_$__cuda_sm20_div_s64,(.L_x_1311 - $__internal_27_$__cuda_sm20_div_s64)
$__internal_27_$__cuda_sm20_div_s64:
        /* <DEDUP_REMOVED lines=35> */
[----:B------:R-:W-:-:S04]  /*39e0*/  IADD3 R16, P3, RZ, -R20, RZ ;  /* 0x80000014ff107210 */ /* 0x000fc80007f7e0ff */
[----:B------:R-:W-:Y:S01]  /*39f0*/  IADD3 R7, P1, R7, R17, RZ ;  /* 0x0000001107077210 */ /* 0x000fe20007f3e0ff */
[----:B------:R-:W-:Y:S01]  /*3a00*/  IMAD.MOV.U32 R17, RZ, RZ, RZ ;  /* 0x000000ffff117224 */ /* 0x000fe200078e00ff */
[----:B------:R-:W-:Y:S02]  /*3a10*/  SEL R20, R16, R20, !P2 ;  /* 0x0000001410147207 */ /* 0x000fe40005000000 */
[----:B------:R-:W-:Y:S02]  /*3a20*/  IADD3.X R18, RZ, ~R0, RZ, P3, !PT ;  /* 0x80000000ff127210 */ /* 0x000fe40001ffe4ff */
[----:B------:R-:W-:Y:S01]  /*3a30*/  IADD3.X R19, RZ, RZ, R19, P1, P0 ;  /* 0x000000ffff137210 */ /* 0x000fe20000fe0413 */
[----:B------:R-:W-:Y:S01]  /*3a40*/  IMAD.HI.U32 R16, R7, R20, RZ ;  /* 0x0000001407107227 */ /* 0x000fe200078e00ff */
[-C--:B------:R-:W-:Y:S02]  /*3a50*/  SEL R18, R18, R0.reuse, !P2 ;  /* 0x0000000012127207 */ /* 0x080fe40005000000 */
[----:B------:R-:W-:-:S03]  /*3a60*/  LOP3.LUT R0, R2, R0, RZ, 0x3c, !PT ;  /* 0x0000000002007212 */ /* 0x000fc600078e3cff */
[----:B------:R-:W-:-:S04]  /*3a70*/  IMAD.WIDE.U32 R16, R7, R18, R16 ;  /* 0x0000001207107225 */ /* 0x000fc800078e0010 */
[C---:B------:R-:W-:Y:S02]  /*3a80*/  IMAD R7, R19.reuse, R18, RZ ;  /* 0x0000001213077224 */ /* 0x040fe400078e02ff */
[----:B------:R-:W-:-:S04]  /*3a90*/  IMAD.HI.U32 R16, P0, R19, R20, R16 ;  /* 0x0000001413107227 */ /* 0x000fc80007800010 */
[----:B------:R-:W-:Y:S01]  /*3aa0*/  IMAD.HI.U32 R19, R19, R18, RZ ;  /* 0x0000001213137227 */ /* 0x000fe200078e00ff */
[----:B------:R-:W-:-:S05]  /*3ab0*/  IADD3 R7, P1, R7, R16, RZ ;  /* 0x0000001007077210 */ /* 0x000fca0007f3e0ff */
[----:B------:R-:W-:-:S04]  /*3ac0*/  IMAD.WIDE.U32 R16, R7, R10, RZ ;  /* 0x0000000a07107225 */ /* 0x000fc800078e00ff */
[----:B------:R-:W-:Y:S01]  /*3ad0*/  IMAD R21, R7, R11, R17 ;  /* 0x0000000b07157224 */ /* 0x000fe200078e0211 */
[----:B------:R-:W-:Y:S02]  /*3ae0*/  IADD3.X R17, R19, RZ, RZ, P0, !PT ;  /* 0x000000ff13117210 */ /* 0x000fe400007fe4ff */
[----:B------:R-:W-:Y:S02]  /*3af0*/  IADD3 R16, P2, -R16, R20, RZ ;  /* 0x0000001410107210 */ /* 0x000fe40007f5e1ff */
[----:B------:R-:W-:Y:S02]  /*3b00*/  IADD3.X R17, RZ, R17, RZ, P1, !PT ;  /* 0x00000011ff117210 */ /* 0x000fe40000ffe4ff */
[----:B------:R-:W-:-:S03]  /*3b10*/  ISETP.GE.U32.AND P0, PT, R16, R10, PT ;  /* 0x0000000a1000720c */ /* 0x000fc60003f06070 */
[----:B------:R-:W-:-:S04]  /*3b20*/  IMAD R19, R17, R10, R21 ;  /* 0x0000000a11137224 */ /* 0x000fc800078e0215 */
[----:B------:R-:W-:Y:S01]  /*3b30*/  IMAD.X R18, R18, 0x1, ~R19, P2 ;  /* 0x0000000112127824 */ /* 0x000fe200010e0e13 */
[----:B------:R-:W-:-:S04]  /*3b40*/  IADD3 R19, P2, R16, -R10, RZ ;  /* 0x8000000a10137210 */ /* 0x000fc80007f5e0ff */
[----:B------:R-:W-:-:S04]  /*3b50*/  ISETP.GE.U32.AND.EX P0, PT, R18, R11, PT, P0 ;  /* 0x0000000b1200720c */ /* 0x000fc80003f06100 */
[----:B------:R-:W-:-:S04]  /*3b60*/  SEL R16, R19, R16, P0 ;  /* 0x0000001013107207 */ /* 0x000fc80000000000 */
[----:B------:R-:W-:Y:S02]  /*3b70*/  ISETP.GE.U32.AND P1, PT, R16, R10, PT ;  /* 0x0000000a1000720c */ /* 0x000fe40003f26070 */
[----:B------:R-:W-:-:S04]  /*3b80*/  IADD3.X R10, R18, ~R11, RZ, P2, !PT ;  /* 0x8000000b120a7210 */ /* 0x000fc800017fe4ff */
        /* <DEDUP_REMOVED lines=8> */
[----:B------:R-:W-:Y:S01]  /*3c10*/  ISETP.NE.U32.AND P0, PT, R3, RZ, PT ;  /* 0x000000ff0300720c */ /* 0x000fe20003f05070 */
[----:B------:R-:W-:-:S03]  /*3c20*/  IMAD.X R7, RZ, RZ, R10, P2 ;  /* 0x000000ffff077224 */ /* 0x000fc600010e060a */
[----:B------:R-:W-:Y:S02]  /*3c30*/  ISETP.NE.AND.EX P0, PT, R2, RZ, PT, P0 ;  /* 0x000000ff0200720c */ /* 0x000fe40003f05300 */
[----:B------:R-:W-:Y:S02]  /*3c40*/  SEL R7, R7, R10, P1 ;  /* 0x0000000a07077207 */ /* 0x000fe40000800000 */
[----:B------:R-:W-:Y:S02]  /*3c50*/  IADD3 R10, P2, RZ, -R11, RZ ;  /* 0x8000000bff0a7210 */ /* 0x000fe40007f5e0ff */
[----:B------:R-:W-:Y:S02]  /*3c60*/  ISETP.GE.AND P1, PT, R0, RZ, PT ;  /* 0x000000ff0000720c */ /* 0x000fe40003f26270 */
[----:B------:R-:W-:Y:S02]  /*3c70*/  IADD3.X R0, RZ, ~R7, RZ, P2, !PT ;  /* 0x80000007ff007210 */ /* 0x000fe400017fe4ff */
[----:B------:R-:W-:-:S02]  /*3c80*/  SEL R10, R10, R11, !P1 ;  /* 0x0000000b0a0a7207 */ /* 0x000fc40004800000 */
[----:B------:R-:W-:Y:S01]  /*3c90*/  SEL R0, R0, R7, !P1 ;  /* 0x0000000700007207 */ /* 0x000fe20004800000 */
[----:B------:R-:W-:Y:S01]  /*3ca0*/  HFMA2.MMA R7, -RZ, RZ, 0, 0 ;  /* 0x00000000ff077435 */ /* 0x000fe200000001ff */
[----:B------:R-:W-:Y:S02]  /*3cb0*/  SEL R10, R10, 0xffffffff, P0 ;  /* 0xffffffff0a0a7807 */ /* 0x000fe40000000000 */
[----:B------:R-:W-:-:S03]  /*3cc0*/  SEL R0, R0, 0xffffffff, P0 ;  /* 0xffffffff00007807 */ /* 0x000fc60000000000 */
[----:B------:R-:W-:Y:S05]  /*3cd0*/  RET.REL.NODEC R6 `(_ZN2at6native38_GLOBAL__N__9a469cfd_6_RNN_cu_eca79a6d6kernel18lstm_cell_backwardIfflLi2EEEvNS_4cuda6detail10TensorInfoIT_T1_EES9_S9_S9_S9_S9_S9_S8_S8_) ;  /* 0xffffffc006c87950 */ /* 0x000fea0003c3ffff */
.L_x_737:
        /* <DEDUP_REMOVED lines=10> */
.L_x_1311:


//--------------------- .text._ZN2at6native38_GLOBAL__N__9a469cfd_6_RNN_cu_eca79a6d6kernel18lstm_cell_backwardIfflLi1EEEvNS_4cuda6detail10TensorInfoIT_T1_EES9_S9_S9_S9_S9_S9_S8_S8_ --------------------------
	.section	.text._ZN2at6native38_GLOBAL__N__9a469cfd_6_RNN_cu_eca79a6d6kernel18lstm_cell_backwardIfflLi1EEEvNS_4cuda6detail10TensorInfoIT_T1_EES9_S9_S9_S9_S9_S9_S8_S8_,"ax",@progbits
	.align	128
.text._ZN2at6native38_GLOBAL__N__9a469cfd_6_RNN_cu_eca79a6d6kernel18lstm_cell_backwardIfflLi1EEEvNS_4cuda6detail10TensorInfoIT_T1_EES9_S9_S9_S9_S9_S9_S8_S8_:
        .type           _ZN2at6native38_GLOBAL__N__9a469cfd_6_RNN_cu_eca79a6d6kernel18lstm_cell_backwardIfflLi1EEEvNS_4cuda6detail10TensorInfoIT_T1_EES9_S9_S9_S9_S9_S9_S8_S8_,@function
        .size           _ZN2at6native38_GLOBAL__N__9a469cfd_6_RNN_cu_eca79a6d6kernel18lstm_cell_backwardIfflLi1EEEvNS_4cuda6detail10TensorInfoIT_T1_EES9_S9_S9_S9_S9_S9_S8_S8_,(.L_x_1313 - _ZN2at6native38_GLOBAL__N__9a469cfd_6_RNN_cu_eca79a6d6kernel18lstm_cell_backwardIfflLi1EEEvNS_4cuda6detail10TensorInfoIT_T1_EES9_S9_S9_S9_S9_S9_S8_S8_)
        .other          _ZN2at6native38_GLOBAL__N__9a469cfd_6_RNN_cu_eca79a6d6kernel18lstm_cell_backwardIfflLi1EEEvNS_4cuda6detail10TensorInfoIT_T1_EES9_S9_S9_S9_S9_S9_S8_S8_,@"STO_CUDA_ENTRY STV_DEFAULT"
_ZN2at6native38_GLOBAL__N__9a469cfd_6_RNN_cu_eca79a6d6kernel18lstm_cell_backwardIfflLi1EEEvNS_4cuda6detail10TensorInfoIT_T1_EES9_S9_S9_S9_S9_S9_S8_S8_:
        /* <DEDUP_REMOVED lines=10> */
[----:B------:R-:W-:Y:S01]  /*00a0*/  MOV R2, R6 ;  /* 0x0000000600027202 */ /* 0x000fe20000000f00 */
[----:B------:R-:W-:Y:S01]  /*00b0*/  ULDC UR5, c[0x0][0xc] ;  /* 0x0000030000057ab9 */ /* 0x000fe20000000800 */
[----:B------:R-:W-:Y:S01]  /*00c0*/  BSSY B0, `(.L_x_738) ;  /* 0x000001e000007945 */ /* 0x000fe20003800000 */
[----:B------:R-:W-:Y:S01]  /*00d0*/  UIMAD UR4, UR4, UR5, URZ ;  /* 0x00000005040472a4 */ /* 0x000fe2000f8e023f */
[----:B------:R-:W-:-:S04]  /*00e0*/  LOP3.LUT R4, RZ, R2, RZ, 0x33, !PT ;  /* 0x00000002ff047212 */ /* 0x000fc800078e33ff */
[----:B------:R-:W-:Y:S02]  /*00f0*/  IADD3 R4, P0, R4, UR6, RZ ;  /* 0x0000000604047c10 */ /* 0x000fe4000ff1e0ff */
[----:B------:R-:W-:-:S04]  /*0100*/  LOP3.LUT R5, RZ, R3, RZ, 0x33, !PT ;  /* 0x00000003ff057212 */ /* 0x000fc800078e33ff */
[----:B------:R-:W-:-:S04]  /*0110*/  IADD3.X R5, R5, UR7, RZ, P0, !PT ;  /* 0x0000000705057c10 */ /* 0x000fc800087fe4ff */
[----:B------:R-:W-:-:S13]  /*0120*/  ISETP.NE.U32.AND P0, PT, R5, RZ, PT ;  /* 0x000000ff0500720c */ /* 0x000fda0003f05070 */
[----:B------:R-:W-:Y:S05]  /*0130*/  @!P0 BRA `(.L_x_739) ;  /* 0x0000000000108947 */ /* 0x000fea0003800000 */
[----:B------:R-:W-:-:S07]  /*0140*/  MOV R0, 0x160 ;  /* 0x0000016000007802 */ /* 0x000fce0000000f00 */
[----:B------:R-:W-:Y:S05]  /*0150*/  CALL.REL.NOINC `($__internal_29_$__cuda_sm20_div_u64) ;  /* 0x00000040003c7944 */ /* 0x000fea0003c00000 */
[----:B------:R-:W-:Y:S01]  /*0160*/  IMAD.MOV.U32 R0, RZ, RZ, R7 ;  /* 0x000000ffff007224 */ /* 0x000fe200078e0007 */
[----:B------:R-:W-:Y:S06]  /*0170*/  BRA `(.L_x_740) ;  /* 0x0000000000487947 */ /* 0x000fec0003800000 */
.L_x_739:
[----:B------:R-:W0:Y:S01]  /*0180*/  I2F.U32.RP R0, UR4 ;  /* 0x0000000400007d06 */ /* 0x000e220008209000 */
[----:B------:R-:W-:Y:S02]  /*0190*/  IADD3 R7, RZ, -UR4, RZ ;  /* 0x80000004ff077c10 */ /* 0x000fe4000fffe0ff */
[----:B------:R-:W-:-:S05]  /*01a0*/  ISETP.NE.U32.AND P2, PT, RZ, UR4, PT ;  /* 0x00000004ff007c0c */ /* 0x000fca000bf45070 */
[----:B0-----:R-:W0:Y:S02]  /*01b0*/  MUFU.RCP R0, R0 ;  /* 0x0000000000007308 */ /* 0x001e240000001000 */
[----:B0-----:R-:W-:-:S06]  /*01c0*/  IADD3 R8, R0, 0xffffffe, RZ ;  /* 0x0ffffffe00087810 */ /* 0x001fcc0007ffe0ff */
[----:B------:R0:W1:Y:S02]  /*01d0*/  F2I.FTZ.U32.TRUNC.NTZ R9, R8 ;  /* 0x0000000800097305 */ /* 0x000064000021f000 */
[----:B0-----:R-:W-:Y:S02]  /*01e0*/  IMAD.MOV.U32 R8, RZ, RZ, RZ ;  /* 0x000000ffff087224 */ /* 0x001fe400078e00ff */
[----:B-1----:R-:W-:-:S04]  /*01f0*/  IMAD R7, R7, R9, RZ ;  /* 0x0000000907077224 */ /* 0x002fc800078e02ff */
        /* <DEDUP_REMOVED lines=9> */
[----:B------:R-:W-:-:S07]  /*0290*/  @!P2 LOP3.LUT R0, RZ, UR4, RZ, 0x33, !PT ;  /* 0x00000004ff00ac12 */ /* 0x000fce000f8e33ff */
.L_x_740:
[----:B------:R-:W-:Y:S05]  /*02a0*/  BSYNC B0 ;  /* 0x0000000000007941 */ /* 0x000fea0003800000 */
.L_x_738:
[----:B------:R-:W-:Y:S01]  /*02b0*/  ULDC.64 UR10, c[0x0][0x890] ;  /* 0x00022400000a7ab9 */ /* 0x000fe20000000a00 */
[----:B------:R-:W-:Y:S01]  /*02c0*/  ULDC.64 UR6, c[0x0][0xb00] ;  /* 0x0002c00000067ab9 */ /* 0x000fe20000000a00 */
[----:B------:R-:W-:Y:S01]  /*02d0*/  ISETP.NE.U32.AND P0, PT, RZ, UR10, PT ;  /* 0x0000000aff007c0c */ /* 0x000fe2000bf05070 */
[----:B------:R-:W-:Y:S01]  /*02e0*/  ULDC.64 UR8, c[0x0][0xca0] ;  /* 0x0003280000087ab9 */ /* 0x000fe20000000a00 */
[C---:B------:R-:W-:Y:S01]  /*02f0*/  IMAD R7, R3.reuse, UR6, RZ ;  /* 0x0000000603077c24 */ /* 0x040fe2000f8e02ff */
[----:B------:R-:W-:Y:S01]  /*0300*/  ULDC.64 UR14, c[0x0][0x208] ;  /* 0x00008200000e7ab9 */ /* 0x000fe20000000a00 */
[----:B------:R-:W-:Y:S01]  /*0310*/  IMAD R11, R3, UR8, RZ ;  /* 0x00000008030b7c24 */ /* 0x000fe2000f8e02ff */
[----:B------:R-:W-:Y:S01]  /*0320*/  ISETP.NE.AND.EX P0, PT, RZ, UR11, PT, P0 ;  /* 0x0000000bff007c0c */ /* 0x000fe2000bf05300 */
[----:B------:R-:W-:Y:S01]  /*0330*/  IMAD.WIDE.U32 R8, R2, UR6, RZ ;  /* 0x0000000602087c25 */ /* 0x000fe2000f8e00ff */
[----:B------:R-:W-:Y:S01]  /*0340*/  ULDC.64 UR12, c[0x0][0xd70] ;  /* 0x00035c00000c7ab9 */ /* 0x000fe20000000a00 */
[----:B------:R-:W-:-:S02]  /*0350*/  LOP3.LUT R0, R0, 0x1, RZ, 0xc0, !PT ;  /* 0x0000000100007812 */ /* 0x000fc400078ec0ff */
[C---:B------:R-:W-:Y:S01]  /*0360*/  IMAD R7, R2.reuse, UR7, R7 ;  /* 0x0000000702077c24 */ /* 0x040fe2000f8e0207 */
[----:B------:R-:W-:Y:S01]  /*0370*/  ULDC.64 UR6, c[0x0][0xa30] ;  /* 0x00028c0000067ab9 */ /* 0x000fe20000000a00 */
[----:B------:R-:W-:Y:S01]  /*0380*/  IMAD.WIDE.U32 R14, R2, UR8, RZ ;  /* 0x00000008020e7c25 */ /* 0x000fe2000f8e00ff */
[----:B------:R-:W-:Y:S02]  /*0390*/  LEA R10, P1, R8, UR6, 0x2 ;  /* 0x00000006080a7c11 */ /* 0x000fe4000f8210ff */
[----:B------:R-:W-:Y:S01]  /*03a0*/  IADD3 R9, R9, R7, RZ ;  /* 0x0000000709097210 */ /* 0x000fe20007ffe0ff */
[----:B------:R-:W-:Y:S01]  /*03b0*/  IMAD R11, R2, UR9, R11 ;  /* 0x00000009020b7c24 */ /* 0x000fe2000f8e020b */
[----:B------:R-:W-:Y:S02]  /*03c0*/  ULDC.64 UR8, c[0x0][0xbd0] ;  /* 0x0002f40000087ab9 */ /* 0x000fe40000000a00 */
[----:B------:R-:W-:Y:S01]  /*03d0*/  LEA R12, P2, R14, UR8, 0x2 ;  /* 0x000000080e0c7c11 */ /* 0x000fe2000f8410ff */
[----:B------:R-:W-:Y:S01]  /*03e0*/  IMAD.IADD R7, R15, 0x1, R11 ;  /* 0x000000010f077824 */ /* 0x000fe200078e020b */
[----:B------:R-:W-:-:S04]  /*03f0*/  LEA.HI.X R11, R8, UR7, R9, 0x2, P1 ;  /* 0x00000007080b7c11 */ /* 0x000fc800088f1409 */
[----:B------:R-:W-:Y:S01]  /*0400*/  LEA.HI.X R13, R14, UR9, R7, 0x2, P2 ;  /* 0x000000090e0d7c11 */ /* 0x000fe200090f1407 */
[----:B------:R-:W-:Y:S06]  /*0410*/  @!P0 BRA `(.L_x_741) ;  /* 0x0000001c00448947 */ /* 0x000fec0003800000 */
[----:B------:R-:W-:Y:S01]  /*0420*/  ISETP.NE.U32.AND P0, PT, R0, RZ, PT ;  /* 0x000000ff0000720c */ /* 0x000fe20003f05070 */
[----:B------:R-:W-:Y:S03]  /*0430*/  BSSY B0, `(.L_x_742) ;  /* 0x0000093000007945 */ /* 0x000fe60003800000 */
[----:B------:R-:W-:-:S13]  /*0440*/  ISETP.NE.AND.EX P0, PT, RZ, RZ, PT, P0 ;  /* 0x000000ffff00720c */ /* 0x000fda0003f05300 */
[----:B------:R-:W-:Y:S05]  /*0450*/  @P0 BRA `(.L_x_743) ;  /* 0x0000000800400947 */ /* 0x000fea0003800000 */
[----:B------:R-:W-:Y:S02]  /*0460*/  ULDC UR5, c[0x0][0xd74] ;  /* 0x00035d0000057ab9 */ /* 0x000fe40000000800 */
[----:B------:R-:W-:-:S04]  /*0470*/  MOV R0, UR5 ;  /* 0x0000000500007c02 */ /* 0x000fc80008000f00 */
[----:B------:R-:W-:-:S13]  /*0480*/  ISETP.NE.U32.AND P0, PT, R0, RZ, PT ;  /* 0x000000ff0000720c */ /* 0x000fda0003f05070 */
[----:B------:R-:W-:Y:S05]  /*0490*/  @!P0 BRA `(.L_x_744) ;  /* 0x0000000000348947 */ /* 0x000fea0003800000 */
[----:B------:R-:W-:-:S07]  /*04a0*/  MOV R0, 0x4c0 ;  /* 0x000004c000007802 */ /* 0x000fce0000000f00 */
[----:B------:R-:W-:Y:S05]  /*04b0*/  CALL.REL.NOINC `($__internal_28_$__cuda_sm20_div_s64) ;  /* 0x0000003800147944 */ /* 0x000fea0003c00000 */
[----:B------:R-:W-:Y:S01]  /*04c0*/  IADD3 R17, P0, RZ, -R14, RZ ;  /* 0x8000000eff117210 */ /* 0x000fe20007f1e0ff */
[----:B------:R-:W-:Y:S02]  /*04d0*/  ULDC.64 UR6, c[0x0][0xd70] ;  /* 0x00035c0000067ab9 */ /* 0x000fe40000000a00 */
[----:B------:R-:W-:Y:S02]  /*04e0*/  MOV R7, UR6 ;  /* 0x0000000600077c02 */ /* 0x000fe40008000f00 */
[----:B------:R-:W-:Y:S01]  /*04f0*/  IMAD.X R8, RZ, RZ, ~R15, P0 ;  /* 0x000000ffff087224 */ /* 0x000fe200000e0e0f */
[----:B------:R-:W-:Y:S02]  /*0500*/  MOV R0, UR7 ;  /* 0x0000000700007c02 */ /* 0x000fe40008000f00 */
[----:B------:R-:W-:-:S04]  /*0510*/  IMAD.WIDE.U32 R2, R17, R7, R2 ;  /* 0x0000000711027225 */ /* 0x000fc800078e0002 */
[----:B------:R-:W-:-:S04]  /*0520*/  IMAD R9, R8, R7, RZ ;  /* 0x0000000708097224 */ /* 0x000fc800078e02ff */
[----:B------:R-:W-:Y:S01]  /*0530*/  IMAD R17, R17, R0, R9 ;  /* 0x0000000011117224 */ /* 0x000fe200078e0209 */
[----:B------:R-:W-:-:S03]  /*0540*/  MOV R9, R2 ;  /* 0x0000000200097202 */ /* 0x000fc60000000f00 */
[----:B------:R-:W-:Y:S01]  /*0550*/  IMAD.IADD R16, R3, 0x1, R17 ;  /* 0x0000000103107824 */ /* 0x000fe200078e0211 */
[----:B------:R-:W-:Y:S06]  /*0560*/  BRA `(.L_x_745) ;  /* 0x0000000000607947 */ /* 0x000fec0003800000 */
.L_x_744:
[----:B------:R-:W-:Y:S02]  /*0570*/  ULDC UR5, c[0x0][0xd70] ;  /* 0x00035c0000057ab9 */ /* 0x000fe40000000800 */
[----:B------:R-:W-:-:S04]  /*0580*/  MOV R7, UR5 ;  /* 0x0000000500077c02 */ /* 0x000fc80008000f00 */
        /* <DEDUP_REMOVED lines=16> */
[----:B------:R-:W-:Y:S02]  /*0690*/  ISETP.GE.U32.AND P1, PT, R16, R7, PT ;  /* 0x000000071000720c */ /* 0x000fe40003f26070 */
[----:B------:R-:W-:-:S11]  /*06a0*/  MOV R16, RZ ;  /* 0x000000ff00107202 */ /* 0x000fd60000000f00 */
[----:B------:R-:W-:Y:S02]  /*06b0*/  @P1 IADD3 R14, R14, 0x1, RZ ;  /* 0x000000010e0e1810 */ /* 0x000fe40007ffe0ff */
[----:B------:R-:W-:-:S05]  /*06c0*/  @!P2 LOP3.LUT R14, RZ, R7, RZ, 0x33, !PT ;  /* 0x00000007ff0ea212 */ /* 0x000fca00078e33ff */
[----:B------:R-:W-:-:S04]  /*06d0*/  IMAD.MOV R9, RZ, RZ, -R14 ;  /* 0x000000ffff097224 */ /* 0x000fc800078e0a0e */
[----:B------:R-:W-:-:S07]  /*06e0*/  IMAD R9, R7, R9, R2 ;  /* 0x0000000907097224 */ /* 0x000fce00078e0202 */
.L_x_745:
[-C--:B------:R-:W-:Y:S01]  /*06f0*/  IMAD R15, R15, R7.reuse, RZ ;  /* 0x000000070f0f7224 */ /* 0x080fe200078e02ff */
[----:B------:R-:W-:Y:S01]  /*0700*/  ULDC.64 UR6, c[0x0][0x2e0] ;  /* 0x0000b80000067ab9 */ /* 0x000fe20000000a00 */
[C---:B------:R-:W-:Y:S01]  /*0710*/  IMAD.WIDE.U32 R2, R14.reuse, R7, RZ ;  /* 0x000000070e027225 */ /* 0x040fe200078e00ff */
[----:B------:R-:W-:Y:S01]  /*0720*/  ULDC.64 UR8, c[0x0][0x7c0] ;  /* 0x0001f00000087ab9 */ /* 0x000fe20000000a00 */
[----:B------:R-:W-:Y:S02]  /*0730*/  ULDC.64 UR10, c[0x0][0x6f0] ;  /* 0x0001bc00000a7ab9 */ /* 0x000fe40000000a00 */
[----:B------:R-:W-:Y:S01]  /*0740*/  IMAD R15, R14, R0, R15 ;  /* 0x000000000e0f7224 */ /* 0x000fe200078e020f */
[----:B------:R-:W-:Y:S01]  /*0750*/  LEA R22, P0, R2, R9, 0x2 ;  /* 0x0000000902167211 */ /* 0x000fe200078010ff */
[----:B------:R-:W-:-:S04]  /*0760*/  IMAD.WIDE.U32 R8, R6, UR8, RZ ;  /* 0x0000000806087c25 */ /* 0x000fc8000f8e00ff */
[----:B------:R-:W-:Y:S02]  /*0770*/  IMAD.IADD R23, R3, 0x1, R15 ;  /* 0x0000000103177824 */ /* 0x000fe400078e020f */
[C---:B------:R-:W-:Y:S02]  /*0780*/  IMAD R15, R7.reuse, UR7, RZ ;  /* 0x00000007070f7c24 */ /* 0x040fe4000f8e02ff */
[----:B------:R-:W-:Y:S01]  /*0790*/  IMAD R9, R6, UR9, R9 ;  /* 0x0000000906097c24 */ /* 0x000fe2000f8e0209 */
[----:B------:R-:W-:Y:S01]  /*07a0*/  LEA.HI.X R23, R2, R16, R23, 0x2, P0 ;  /* 0x0000001002177211 */ /* 0x000fe200000f1417 */
[----:B------:R-:W-:Y:S01]  /*07b0*/  IMAD.WIDE.U32 R2, R7, UR6, RZ ;  /* 0x0000000607027c25 */ /* 0x000fe2000f8e00ff */
[----:B------:R-:W-:Y:S01]  /*07c0*/  LEA R18, P0, R8, UR10, 0x2 ;  /* 0x0000000a08127c11 */ /* 0x000fe2000f8010ff */
[----:B------:R-:W-:Y:S02]  /*07d0*/  ULDC.64 UR8, c[0x0][0x960] ;  /* 0x0002580000087ab9 */ /* 0x000fe40000000a00 */
[----:B------:R-:W-:Y:S01]  /*07e0*/  IMAD R15, R0, UR6, R15 ;  /* 0x00000006000f7c24 */ /* 0x000fe2000f8e020f */
[----:B------:R-:W-:Y:S01]  /*07f0*/  LEA.HI.X R19, R8, UR11, R9, 0x2, P0 ;  /* 0x0000000b08137c11 */ /* 0x000fe200080f1409 */
[----:B------:R-:W-:Y:S01]  /*0800*/  IMAD.WIDE.U32 R8, R22, UR6, RZ ;  /* 0x0000000616087c25 */ /* 0x000fe2000f8e00ff */
[----:B------:R-:W-:-:S02]  /*0810*/  ULDC.64 UR10, c[0x0][0xa30] ;  /* 0x00028c00000a7ab9 */ /* 0x000fc40000000a00 */
[----:B------:R-:W-:Y:S01]  /*0820*/  IADD3 R21, R3, R15, RZ ;  /* 0x0000000f03157210 */ /* 0x000fe20007ffe0ff */
[----:B------:R-:W-:Y:S01]  /*0830*/  IMAD R3, R23, UR6, RZ ;  /* 0x0000000617037c24 */ /* 0x000fe2000f8e02ff */
[C---:B------:R-:W-:Y:S01]  /*0840*/  SHF.L.U32 R15, R2.reuse, 0x2, RZ ;  /* 0x00000002020f7819 */ /* 0x040fe200000006ff */
[----:B------:R0:W2:Y:S01]  /*0850*/  LDG.E R25, desc[UR14][R18.64] ;  /* 0x0000000e12197981 */ /* 0x0000a2000c1e1900 */
[----:B------:R-:W-:Y:S01]  /*0860*/  SHF.L.U64.HI R21, R2, 0x2, R21 ;  /* 0x0000000202157819 */ /* 0x000fe20000010215 */
[----:B------:R-:W-:Y:S01]  /*0870*/  IMAD R3, R22, UR7, R3 ;  /* 0x0000000716037c24 */ /* 0x000fe2000f8e0203 */
[----:B------:R-:W-:Y:S02]  /*0880*/  ULDC.64 UR6, c[0x0][0x210] ;  /* 0x0000840000067ab9 */ /* 0x000fe40000000a00 */
[----:B------:R-:W-:Y:S01]  /*0890*/  LEA R2, P1, R8, UR6, 0x2 ;  /* 0x0000000608027c11 */ /* 0x000fe2000f8210ff */
[----:B------:R-:W-:-:S05]  /*08a0*/  IMAD.IADD R3, R9, 0x1, R3 ;  /* 0x0000000109037824 */ /* 0x000fca00078e0203 */
[----:B------:R-:W-:Y:S01]  /*08b0*/  LEA.HI.X R3, R8, UR7, R3, 0x2, P1 ;  /* 0x0000000708037c11 */ /* 0x000fe200088f1403 */
[C---:B------:R-:W-:Y:S01]  /*08c0*/  IMAD.WIDE.U32 R16, R6.reuse, UR8, RZ ;  /* 0x0000000806107c25 */ /* 0x040fe2000f8e00ff */
[----:B------:R-:W-:Y:S01]  /*08d0*/  IADD3 R8, P1, R15, R2, RZ ;  /* 0x000000020f087210 */ /* 0x000fe20007f3e0ff */
[----:B------:R-:W-:Y:S01]  /*08e0*/  ULDC.64 UR6, c[0x0][0x890] ;  /* 0x0002240000067ab9 */ /* 0x000fe20000000a00 */
[----:B------:R-:W-:Y:S01]  /*08f0*/  ISETP.NE.U32.AND P0, PT, RZ, UR10, PT ;  /* 0x0000000aff007c0c */ /* 0x000fe2000bf05070 */
[----:B------:R-:W-:Y:S01]  /*0900*/  IMAD R17, R6, UR9, R17 ;  /* 0x0000000906117c24 */ /* 0x000fe2000f8e0211 */
[----:B------:R-:W-:Y:S01]  /*0910*/  IADD3 R14, P2, R8, R15, RZ ;  /* 0x0000000f080e7210 */ /* 0x000fe20007f5e0ff */
[----:B------:R-:W-:Y:S01]  /*0920*/  ULDC.64 UR8, c[0x0][0x550] ;  /* 0x0001540000087ab9 */ /* 0x000fe20000000a00 */
[----:B------:R-:W-:Y:S01]  /*0930*/  IADD3.X R9, R21, R3, RZ, P1, !PT ;  /* 0x0000000315097210 */ /* 0x000fe20000ffe4ff */
[----:B------:R-:W3:Y:S01]  /*0940*/  LDG.E R2, desc[UR14][R2.64] ;  /* 0x0000000e02027981 */ /* 0x000ee2000c1e1900 */
[----:B------:R-:W-:-:S02]  /*0950*/  IADD3 R20, P1, R14, R15, RZ ;  /* 0x0000000f0e147210 */ /* 0x000fc40007f3e0ff */
[C---:B0-----:R-:W-:Y:S01]  /*0960*/  LEA R18, P3, R16.reuse, UR6, 0x2 ;  /* 0x0000000610127c11 */ /* 0x041fe2000f8610ff */
[----:B------:R-:W-:Y:S01]  /*0970*/  IMAD.X R15, R9, 0x1, R21, P2 ;  /* 0x00000001090f7824 */ /* 0x000fe200010e0615 */
[----:B------:R-:W-:Y:S01]  /*0980*/  ISETP.NE.AND.EX P0, PT, RZ, UR11, PT, P0 ;  /* 0x0000000bff007c0c */ /* 0x000fe2000bf05300 */
[----:B------:R-:W4:Y:S01]  /*0990*/  LDG.E R28, desc[UR14][R8.64] ;  /* 0x0000000e081c7981 */ /* 0x000f22000c1e1900 */
[----:B------:R-:W-:Y:S01]  /*09a0*/  LEA.HI.X R19, R16, UR7, R17, 0x2, P3 ;  /* 0x0000000710137c11 */ /* 0x000fe200098f1411 */
[----:B------:R-:W-:Y:S01]  /*09b0*/  ULDC.64 UR6, c[0x0][0x620] ;  /* 0x0001880000067ab9 */ /* 0x000fe20000000a00 */
[----:B------:R-:W-:Y:S02]  /*09c0*/  IADD3.X R21, R15, R21, RZ, P1, !PT ;  /* 0x000000150f157210 */ /* 0x000fe40000ffe4ff */
[----:B------:R-:W-:Y:S01]  /*09d0*/  MOV R24, RZ ;  /* 0x000000ff00187202 */ /* 0x000fe20000000f00 */
[----:B------:R-:W5:Y:S01]  /*09e0*/  LDG.E R18, desc[UR14][R18.64] ;  /* 0x0000000e12127981 */ /* 0x000f62000c1e1900 */
[----:B------:R-:W-:-:S03]  /*09f0*/  IMAD.WIDE.U32 R16, R6, UR6, RZ ;  /* 0x0000000606107c25 */ /* 0x000fc6000f8e00ff */
[----:B------:R-:W4:Y:S01]  /*0a00*/  LDG.E R21, desc[UR14][R20.64] ;  /* 0x0000000e14157981 */ /* 0x000f22000c1e1900 */
[----:B------:R-:W-:Y:S01]  /*0a10*/  IMAD R17, R6, UR7, R17 ;  /* 0x0000000706117c24 */ /* 0x000fe2000f8e0211 */
[----:B------:R-:W-:Y:S02]  /*0a20*/  ULDC.64 UR6, c[0x0][0x480] ;  /* 0x0001200000067ab9 */ /* 0x000fe40000000a00 */
[----:B------:R0:W4:Y:S01]  /*0a30*/  @P0 LDG.E R24, desc[UR14][R10.64] ;  /* 0x0000000e0a180981 */ /* 0x000122000c1e1900 */
[----:B------:R-:W-:-:S03]  /*0a40*/  LEA R26, P0, R16, UR8, 0x2 ;  /* 0x00000008101a7c11 */ /* 0x000fc6000f8010ff */
[----:B------:R3:W4:Y:S01]  /*0a50*/  LDG.E R14, desc[UR14][R14.64] ;  /* 0x0000000e0e0e7981 */ /* 0x000722000c1e1900 */
[----:B------:R-:W-:-:S05]  /*0a60*/  LEA.HI.X R27, R16, UR9, R17, 0x2, P0 ;  /* 0x00000009101b7c11 */ /* 0x000fca00080f1411 */
[----:B------:R1:W4:Y:S01]  /*0a70*/  LDG.E R26, desc[UR14][R26.64] ;  /* 0x0000000e1a1a7981 */ /* 0x000322000c1e1900 */
[----:B------:R-:W-:Y:S02]  /*0a80*/  IMAD R17, R7, UR7, RZ ;  /* 0x0000000707117c24 */ /* 0x000fe4000f8e02ff */
[----:B------:R-:W-:Y:S02]  /*0a90*/  IMAD R23, R23, UR6, RZ ;  /* 0x0000000617177c24 */ /* 0x000fe4000f8e02ff */
[----:B0-----:R-:W-:-:S04]  /*0aa0*/  IMAD.WIDE.U32 R10, R7, UR6, RZ ;  /* 0x00000006070a7c25 */ /* 0x001fc8000f8e00ff */
[----:B------:R-:W-:Y:S02]  /*0ab0*/  IMAD R7, R0, UR6, R17 ;  /* 0x0000000600077c24 */ /* 0x000fe4000f8e0211 */
[----:B------:R-:W-:-:S04]  /*0ac0*/  IMAD.WIDE.U32 R16, R22, UR6, RZ ;  /* 0x0000000616107c25 */ /* 0x000fc8000f8e00ff */
[----:B------:R-:W-:Y:S01]  /*0ad0*/  IMAD R23, R22, UR7, R23 ;  /* 0x0000000716177c24 */ /* 0x000fe2000f8e0217 */
[----:B------:R-:W-:Y:S01]  /*0ae0*/  ULDC.64 UR6, c[0x0][0x3b0] ;  /* 0x0000ec0000067ab9 */ /* 0x000fe20000000a00 */
[----:B------:R-:W-:Y:S01]  /*0af0*/  IMAD.IADD R7, R11, 0x1, R7 ;  /* 0x000000010b077824 */ /* 0x000fe200078e0207 */
[----:B------:R-:W-:Y:S02]  /*0b00*/  SHF.L.U32 R3, R10, 0x2, RZ ;  /* 0x000000020a037819 */ /* 0x000fe400000006ff */
[----:B------:R-:W-:Y:S02]  /*0b10*/  IADD3 R11, R17, R23, RZ ;  /* 0x00000017110b7210 */ /* 0x000fe40007ffe0ff */
[----:B------:R-:W-:Y:S02]  /*0b20*/  LEA R8, P0, R16, UR6, 0x2 ;  /* 0x0000000610087c11 */ /* 0x000fe4000f8010ff */
[----:B------:R-:W-:Y:S01]  /*0b30*/  SHF.L.U64.HI R7, R10, 0x2, R7 ;  /* 0x000000020a077819 */ /* 0x000fe20000010207 */
[----:B--2---:R-:W0:Y:S02]  /*0b40*/  MUFU.TANH R25, R25 ;  /* 0x0000001900197308 */ /* 0x004e240000002400 */
[-C--:B0-----:R-:W-:Y:S01]  /*0b50*/  FFMA.FTZ R9, -R25, R25.reuse, 1 ;  /* 0x3f80000019097423 */ /* 0x081fe20000010119 */
[----:B---3--:R-:W-:Y:S01]  /*0b60*/  FADD.FTZ R15, -R2, 1 ;  /* 0x3f800000020f7421 */ /* 0x008fe20000010100 */
[----:B-----5:R-:W-:Y:S01]  /*0b70*/  FMUL.FTZ R25, R18, R25 ;  /* 0x0000001912197220 */ /* 0x020fe20000410000 */
[C---:B----4-:R-:W-:Y:S01]  /*0b80*/  FMUL.FTZ R18, R21.reuse, R18 ;  /* 0x0000001215127220 */ /* 0x050fe20000410000 */
[----:B------:R-:W-:-:S03]  /*0b90*/  FADD.FTZ R0, -R21, 1 ;  /* 0x3f80000015007421 */ /* 0x000fc60000010100 */
[----:B------:R-:W-:Y:S01]  /*0ba0*/  FFMA.FTZ R17, R9, R18, R24 ;  /* 0x0000001209117223 */ /* 0x000fe20000010018 */
[----:B------:R-:W-:Y:S01]  /*0bb0*/  FMUL.FTZ R10, R25, R0 ;  /* 0x00000000190a7220 */ /* 0x000fe20000410000 */
[----:B------:R-:W-:Y:S02]  /*0bc0*/  LEA.HI.X R9, R16, UR7, R11, 0x2, P0 ;  /* 0x0000000710097c11 */ /* 0x000fe400080f140b */
[CC--:B------:R-:W-:Y:S01]  /*0bd0*/  FMUL.FTZ R0, R14.reuse, R17.reuse ;  /* 0x000000110e007220 */ /* 0x0c0fe20000410000 */
[----:B------:R-:W-:Y:S01]  /*0be0*/  FFMA.FTZ R14, -R14, R14, 1 ;  /* 0x3f8000000e0e7423 */ /* 0x000fe2000001010e */
[----:B------:R-:W-:Y:S01]  /*0bf0*/  FMUL.FTZ R11, R2, R17 ;  /* 0x00000011020b7220 */ /* 0x000fe20000410000 */
[----:B------:R-:W-:Y:S01]  /*0c00*/  FMUL.FTZ R21, R21, R10 ;  /* 0x0000000a15157220 */ /* 0x000fe20000410000 */
[----:B------:R-:W-:Y:S01]  /*0c10*/  IADD3 R10, P0, R3, R8, RZ ;  /* 0x00000008030a7210 */ /* 0x000fe20007f1e0ff */
[----:B------:R-:W-:Y:S01]  /*0c20*/  FMUL.FTZ R15, R0, R15 ;  /* 0x0000000f000f7220 */ /* 0x000fe20000410000 */
[----:B-1----:R-:W-:Y:S01]  /*0c30*/  FMUL.FTZ R27, R11, R14 ;  /* 0x0000000e0b1b7220 */ /* 0x002fe20000410000 */
[----:B------:R-:W-:Y:S01]  /*0c40*/  FADD.FTZ R19, -R28, 1 ;  /* 0x3f8000001c137421 */ /* 0x000fe20000010100 */
[----:B------:R-:W-:Y:S01]  /*0c50*/  FMUL.FTZ R26, R26, R17 ;  /* 0x000000111a1a7220 */ /* 0x000fe20000410000 */
[----:B------:R-:W-:-:S02]  /*0c60*/  IADD3 R14, P1, R10, R3, RZ ;  /* 0x000000030a0e7210 */ /* 0x000fc40007f3e0ff */
[----:B------:R-:W-:Y:S01]  /*0c70*/  IADD3.X R11, R7, R9, RZ, P0, !PT ;  /* 0x00000009070b7210 */ /* 0x000fe200007fe4ff */
[----:B------:R-:W-:Y:S01]  /*0c80*/  FMUL.FTZ R23, R2, R15 ;  /* 0x0000000f02177220 */ /* 0x000fe20000410000 */
[----:B------:R-:W-:Y:S01]  /*0c90*/  FMUL.FTZ R25, R26, R19 ;  /* 0x000000131a197220 */ /* 0x000fe20000410000 */
[----:B------:R-:W-:Y:S02]  /*0ca0*/  IADD3 R16, P0, R14, R3, RZ ;  /* 0x000000030e107210 */ /* 0x000fe40007f1e0ff */
[----:B------:R-:W-:Y:S02]  /*0cb0*/  IMAD.X R15, R11, 0x1, R7, P1 ;  /* 0x000000010b0f7824 */ /* 0x000fe400008e0607 */
[C---:B------:R-:W-:Y:S01]  /*0cc0*/  FMUL.FTZ R25, R28.reuse, R25 ;  /* 0x000000191c197220 */ /* 0x040fe20000410000 */
[----:B------:R-:W-:Y:S01]  /*0cd0*/  FMUL.FTZ R19, R28, R17 ;  /* 0x000000111c137220 */ /* 0x000fe20000410000 */
[----:B------:R0:W-:Y:S01]  /*0ce0*/  STG.E desc[UR14][R8.64], R23 ;  /* 0x0000001708007986 */ /* 0x0001e2000c10190e */
[----:B------:R-:W-:-:S03]  /*0cf0*/  IADD3.X R17, R15, R7, RZ, P0, !PT ;  /* 0x000000070f117210 */ /* 0x000fc600007fe4ff */
[----:B------:R0:W-:Y:S04]  /*0d00*/  STG.E desc[UR14][R10.64], R25 ;  /* 0x000000190a007986 */ /* 0x0001e8000c10190e */
[----:B------:R0:W-:Y:S04]  /*0d10*/  STG.E desc[UR14][R14.64], R27 ;  /* 0x0000001b0e007986 */ /* 0x0001e8000c10190e */
[----:B------:R0:W-:Y:S04]  /*0d20*/  STG.E desc[UR14][R16.64], R21 ;  /* 0x0000001510007986 */ /* 0x0001e8000c10190e */
[----:B------:R0:W-:Y:S01]  /*0d30*/  STG.E desc[UR14][R12.64], R19 ;  /* 0x000000130c007986 */ /* 0x0001e2000c10190e */
[----:B------:R-:W-:-:S04]  /*0d40*/  IADD3 R2, P0, R6, UR4, RZ ;  /* 0x0000000406027c10 */ /* 0x000fc8000ff1e0ff */
[----:B------:R-:W-:-:S09]  /*0d50*/  IADD3.X R3, RZ, RZ, RZ, P0, !PT ;  /* 0x000000ffff037210 */ /* 0x000fd200007fe4ff */
.L_x_743:
[----:B------:R-:W-:Y:S05]  /*0d60*/  BSYNC B0 ;  /* 0x0000000000007941 */ /* 0x000fea0003800000 */
.L_x_742:
[----:B------:R-:W-:Y:S01]  /*0d70*/  ISETP.GE.U32.AND P0, PT, R4, UR4, PT ;  /* 0x0000000404007c0c */ /* 0x000fe2000bf06070 */
[----:B------:R-:W-:Y:S01]  /*0d80*/  ULDC UR40, c[0x0][0xd74] ;  /* 0x00035d0000287ab9 */ /* 0x000fe20000000800 */
[----:B------:R-:W-:Y:S01]  /*0d90*/  ULDC UR41, c[0x0][0xd70] ;  /* 0x00035c0000297ab9 */ /* 0x000fe20000000800 */
        /* <DEDUP_REMOVED lines=16> */
[----:B------:R-:W-:Y:S05]  /*0ea0*/  @!P0 EXIT ;  /* 0x000000000000894d */ /* 0x000fea0003800000 */
[----:B------:R-:W-:Y:S01]  /*0eb0*/  BSSY B0, `(.L_x_746) ;  /* 0x0000126000007945 */ /* 0x000fe20003800000 */
.L_x_753:
[----:B------:R-:W-:Y:S01]  /*0ec0*/  IMAD.U32 R0, RZ, RZ, UR40 ;  /* 0x00000028ff007e24 */ /* 0x000fe2000f8e00ff */
[----:B------:R-:W-:Y:S04]  /*0ed0*/  BSSY B1, `(.L_x_747) ;  /* 0x0000027000017945 */ /* 0x000fe80003800000 */
[----:B------:R-:W-:-:S04]  /*0ee0*/  LOP3.LUT R4, R3, R0, RZ, 0xfc, !PT ;  /* 0x0000000003047212 */ /* 0x000fc800078efcff */
[----:B------:R-:W-:-:S13]  /*0ef0*/  ISETP.NE.U32.AND P0, PT, R4, RZ, PT ;  /* 0x000000ff0400720c */ /* 0x000fda0003f05070 */
[----:B------:R-:W-:Y:S05]  /*0f00*/  @!P0 BRA `(.L_x_748) ;  /* 0x0000000000308947 */ /* 0x000fea0003800000 */
[----:B------:R-:W-:-:S07]  /*0f10*/  MOV R0, 0xf30 ;  /* 0x00000f3000007802 */ /* 0x000fce0000000f00 */
[----:B0-----:R-:W-:Y:S05]  /*0f20*/  CALL.REL.NOINC `($__internal_28_$__cuda_sm20_div_s64) ;  /* 0x0000002c00787944 */ /* 0x001fea0003c00000 */
[----:B------:R-:W-:Y:S01]  /*0f30*/  IADD3 R7, P0, RZ, -R14, RZ ;  /* 0x8000000eff077210 */ /* 0x000fe20007f1e0ff */
[----:B------:R-:W-:Y:S01]  /*0f40*/  IMAD.U32 R0, RZ, RZ, UR43 ;  /* 0x0000002bff007e24 */ /* 0x000fe2000f8e00ff */
[----:B------:R-:W-:Y:S02]  /*0f50*/  MOV R9, UR42 ;  /* 0x0000002a00097c02 */ /* 0x000fe40008000f00 */
[----:B------:R-:W-:-:S05]  /*0f60*/  IADD3.X R4, RZ, ~R15, RZ, P0, !PT ;  /* 0x8000000fff047210 */ /* 0x000fca00007fe4ff */
[-C--:B------:R-:W-:Y:S02]  /*0f70*/  IMAD R6, R4, R9.reuse, RZ ;  /* 0x0000000904067224 */ /* 0x080fe400078e02ff */
[----:B------:R-:W-:-:S04]  /*0f80*/  IMAD.WIDE.U32 R4, R7, R9, R2 ;  /* 0x0000000907047225 */ /* 0x000fc800078e0002 */
[----:B------:R-:W-:Y:S01]  /*0f90*/  IMAD R11, R7, R0, R6 ;  /* 0x00000000070b7224 */ /* 0x000fe200078e0206 */
[----:B------:R-:W-:-:S04]  /*0fa0*/  MOV R7, R4 ;  /* 0x0000000400077202 */ /* 0x000fc80000000f00 */
[----:B------:R-:W-:Y:S01]  /*0fb0*/  IADD3 R8, R11, R5, RZ ;  /* 0x000000050b087210 */ /* 0x000fe20007ffe0ff */
[----:B------:R-:W-:Y:S06]  /*0fc0*/  BRA `(.L_x_749) ;  /* 0x00000000005c7947 */ /* 0x000fec0003800000 */
.L_x_748:
[----:B0-----:R-:W-:Y:S01]  /*0fd0*/  IMAD.U32 R9, RZ, RZ, UR41 ;  /* 0x00000029ff097e24 */ /* 0x001fe2000f8e00ff */
[----:B------:R-:W-:Y:S01]  /*0fe0*/  HFMA2.MMA R15, -RZ, RZ, 0, 0 ;  /* 0x00000000ff0f7435 */ /* 0x000fe200000001ff */
[----:B------:R-:W-:Y:S02]  /*0ff0*/  IMAD.MOV.U32 R8, RZ, RZ, RZ ;  /* 0x000000ffff087224 */ /* 0x000fe400078e00ff */
[----:B------:R-:W0:Y:S01]  /*1000*/  I2F.U32.RP R6, R9 ;  /* 0x0000000900067306 */ /* 0x000e220000209000 */
[----:B------:R-:W-:-:S07]  /*1010*/  ISETP.NE.U32.AND P2, PT, R9, RZ, PT ;  /* 0x000000ff0900720c */ /* 0x000fce0003f45070 */
[----:B0-----:R-:W0:Y:S02]  /*1020*/  MUFU.RCP R6, R6 ;  /* 0x0000000600067308 */ /* 0x001e240000001000 */
[----:B0-----:R-:W-:-:S06]  /*1030*/  IADD3 R5, R6, 0xffffffe, RZ ;  /* 0x0ffffffe06057810 */ /* 0x001fcc0007ffe0ff */
[----:B------:R-:W0:Y:S02]  /*1040*/  F2I.FTZ.U32.TRUNC.NTZ R5, R5 ;  /* 0x0000000500057305 */ /* 0x000e24000021f000 */
[----:B0-----:R-:W-:-:S05]  /*1050*/  IMAD R4, R5, R9, RZ ;  /* 0x0000000905047224 */ /* 0x001fca00078e02ff */
[----:B------:R-:W-:Y:S01]  /*1060*/  IADD3 R7, -R4, RZ, RZ ;  /* 0x000000ff04077210 */ /* 0x000fe20007ffe1ff */
[----:B------:R-:W-:-:S04]  /*1070*/  IMAD.MOV.U32 R4, RZ, RZ, RZ ;  /* 0x000000ffff047224 */ /* 0x000fc800078e00ff */
        /* <DEDUP_REMOVED lines=12> */
.L_x_749:
[----:B------:R-:W-:Y:S05]  /*1140*/  BSYNC B1 ;  /* 0x0000000000017941 */ /* 0x000fea0003800000 */
.L_x_747:
[----:B------:R-:W-:Y:S01]  /*1150*/  ISETP.NE.U32.AND P0, PT, RZ, UR32, PT ;  /* 0x00000020ff007c0c */ /* 0x000fe2000bf05070 */
[-C--:B------:R-:W-:Y:S02]  /*1160*/  IMAD R5, R15, R9.reuse, RZ ;  /* 0x000000090f057224 */ /* 0x080fe400078e02ff */
[----:B------:R-:W-:Y:S01]  /*1170*/  IMAD.WIDE.U32 R24, R14, R9, RZ ;  /* 0x000000090e187225 */ /* 0x000fe200078e00ff */
[----:B------:R-:W-:-:S03]  /*1180*/  ISETP.NE.AND.EX P0, PT, RZ, UR33, PT, P0 ;  /* 0x00000021ff007c0c */ /* 0x000fc6000bf05300 */
[----:B------:R-:W-:Y:S01]  /*1190*/  IMAD R15, R14, R0, R5 ;  /* 0x000000000e0f7224 */ /* 0x000fe200078e0205 */
[----:B------:R-:W-:Y:S01]  /*11a0*/  LEA R6, P1, R24, R7, 0x2 ;  /* 0x0000000718067211 */ /* 0x000fe200078210ff */
[----:B------:R-:W-:Y:S02]  /*11b0*/  IMAD R11, R3, UR24, RZ ;  /* 0x00000018030b7c24 */ /* 0x000fe4000f8e02ff */
[----:B------:R-:W-:Y:S01]  /*11c0*/  IMAD.WIDE.U32 R4, R2, UR24, RZ ;  /* 0x0000001802047c25 */ /* 0x000fe2000f8e00ff */
[----:B------:R-:W-:-:S03]  /*11d0*/  IADD3 R7, R25, R15, RZ ;  /* 0x0000000f19077210 */ /* 0x000fc60007ffe0ff */
[----:B------:R-:W-:Y:S01]  /*11e0*/  IMAD R11, R2, UR25, R11 ;  /* 0x00000019020b7c24 */ /* 0x000fe2000f8e020b */
[----:B------:R-:W-:Y:S01]  /*11f0*/  LEA.HI.X R24, R24, R8, R7, 0x2, P1 ;  /* 0x0000000818187211 */ /* 0x000fe200008f1407 */
[----:B------:R-:W0:Y:S01]  /*1200*/  @P0 LDC.64 R12, c[0x0][0xb00] ;  /* 0x0002c000ff0c0b82 */ /* 0x000e220000000a00 */
[C---:B------:R-:W-:Y:S01]  /*1210*/  LEA R26, P1, R4.reuse, UR26, 0x2 ;  /* 0x0000001a041a7c11 */ /* 0x040fe2000f8210ff */
[----:B------:R-:W-:Y:S02]  /*1220*/  IMAD.IADD R5, R5, 0x1, R11 ;  /* 0x0000000105057824 */ /* 0x000fe400078e020b */
[C---:B------:R-:W-:Y:S02]  /*1230*/  IMAD R7, R9.reuse, UR9, RZ ;  /* 0x0000000909077c24 */ /* 0x040fe4000f8e02ff */
[----:B------:R-:W-:Y:S01]  /*1240*/  IMAD.WIDE.U32 R16, R9, UR8, RZ ;  /* 0x0000000809107c25 */ /* 0x000fe2000f8e00ff */
[----:B------:R-:W-:-:S03]  /*1250*/  LEA.HI.X R27, R4, UR27, R5, 0x2, P1 ;  /* 0x0000001b041b7c11 */ /* 0x000fc600088f1405 */
[----:B------:R-:W-:Y:S02]  /*1260*/  IMAD R5, R24, UR8, RZ ;  /* 0x0000000818057c24 */ /* 0x000fe4000f8e02ff */
[----:B------:R-:W-:Y:S01]  /*1270*/  IMAD R7, R0, UR8, R7 ;  /* 0x0000000800077c24 */ /* 0x000fe2000f8e0207 */
[----:B------:R-:W2:Y:S01]  /*1280*/  LDG.E R26, desc[UR14][R26.64] ;  /* 0x0000000e1a1a7981 */ /* 0x000ea2000c1e1900 */
[----:B------:R-:W-:-:S03]  /*1290*/  IMAD.WIDE.U32 R10, R6, UR8, RZ ;  /* 0x00000008060a7c25 */ /* 0x000fc6000f8e00ff */
[----:B------:R-:W-:Y:S01]  /*12a0*/  IADD3 R17, R17, R7, RZ ;  /* 0x0000000711117210 */ /* 0x000fe20007ffe0ff */
[----:B------:R-:W-:Y:S01]  /*12b0*/  IMAD R5, R6, UR9, R5 ;  /* 0x0000000906057c24 */ /* 0x000fe2000f8e0205 */
[----:B------:R-:W-:Y:S01]  /*12c0*/  LEA R18, P1, R10, UR10, 0x2 ;  /* 0x0000000a0a127c11 */ /* 0x000fe2000f8210ff */
[----:B------:R-:W-:Y:S02]  /*12d0*/  IMAD R19, R3, UR34, RZ ;  /* 0x0000002203137c24 */ /* 0x000fe4000f8e02ff */
[----:B------:R-:W-:Y:S01]  /*12e0*/  IMAD.SHL.U32 R4, R16, 0x4, RZ ;  /* 0x0000000410047824 */ /* 0x000fe200078e00ff */
[----:B------:R-:W-:Y:S01]  /*12f0*/  IADD3 R7, R11, R5, RZ ;  /* 0x000000050b077210 */ /* 0x000fe20007ffe0ff */
[----:B------:R-:W-:Y:S01]  /*1300*/  IMAD.WIDE.U32 R14, R2, UR34, RZ ;  /* 0x00000022020e7c25 */ /* 0x000fe2000f8e00ff */
[----:B------:R-:W-:-:S03]  /*1310*/  SHF.L.U64.HI R5, R16, 0x2, R17 ;  /* 0x0000000210057819 */ /* 0x000fc60000010211 */
[----:B------:R-:W-:Y:S01]  /*1320*/  IMAD R11, R2, UR35, R19 ;  /* 0x00000023020b7c24 */ /* 0x000fe2000f8e0213 */
[----:B------:R-:W-:Y:S02]  /*1330*/  LEA.HI.X R19, R10, UR11, R7, 0x2, P1 ;  /* 0x0000000b0a137c11 */ /* 0x000fe400088f1407 */
[-C--:B------:R-:W-:Y:S02]  /*1340*/  IADD3 R16, P1, R18, R4.reuse, RZ ;  /* 0x0000000412107210 */ /* 0x080fe40007f3e0ff */
[----:B------:R-:W-:Y:S01]  /*1350*/  LEA R22, P3, R14, UR36, 0x2 ;  /* 0x000000240e167c11 */ /* 0x000fe2000f8610ff */
[----:B------:R-:W-:Y:S01]  /*1360*/  IMAD R25, R3, UR20, RZ ;  /* 0x0000001403197c24 */ /* 0x000fe2000f8e02ff */
[----:B------:R-:W-:Y:S01]  /*1370*/  IADD3 R7, R15, R11, RZ ;  /* 0x0000000b0f077210 */ /* 0x000fe20007ffe0ff */
[----:B------:R-:W-:Y:S01]  /*1380*/  IMAD.MOV.U32 R21, RZ, RZ, RZ ;  /* 0x000000ffff157224 */ /* 0x000fe200078e00ff */
[----:B------:R-:W-:Y:S01]  /*1390*/  IADD3 R10, P2, R16, R4, RZ ;  /* 0x00000004100a7210 */ /* 0x000fe20007f5e0ff */
[----:B------:R-:W3:Y:S01]  /*13a0*/  LDG.E R8, desc[UR14][R18.64] ;  /* 0x0000000e12087981 */ /* 0x000ee2000c1e1900 */
[----:B------:R-:W-:-:S02]  /*13b0*/  IADD3.X R17, R19, R5, RZ, P1, !PT ;  /* 0x0000000513117210 */ /* 0x000fc40000ffe4ff */
[----:B------:R-:W-:Y:S01]  /*13c0*/  LEA.HI.X R23, R14, UR37, R7, 0x2, P3 ;  /* 0x000000250e177c11 */ /* 0x000fe200098f1407 */
[----:B0-----:R-:W-:Y:S01]  /*13d0*/  @P0 IMAD R7, R3, R12, RZ ;  /* 0x0000000c03070224 */ /* 0x001fe200078e02ff */
[----:B------:R-:W-:Y:S01]  /*13e0*/  IADD3 R28, P1, R10, R4, RZ ;  /* 0x000000040a1c7210 */ /* 0x000fe20007f3e0ff */
[----:B------:R-:W-:Y:S01]  /*13f0*/  IMAD.X R11, R17, 0x1, R5, P2 ;  /* 0x00000001110b7824 */ /* 0x000fe200010e0605 */
[----:B------:R-:W4:Y:S01]  /*1400*/  LDG.E R27, desc[UR14][R16.64] ;  /* 0x0000000e101b7981 */ /* 0x000f22000c1e1900 */
[----:B------:R-:W-:-:S04]  /*1410*/  @P0 IMAD.WIDE.U32 R14, R2, R12, RZ ;  /* 0x0000000c020e0225 */ /* 0x000fc800078e00ff */
[----:B------:R-:W-:Y:S01]  /*1420*/  @P0 IMAD R13, R2, R13, R7 ;  /* 0x0000000d020d0224 */ /* 0x000fe200078e0207 */
[----:B------:R-:W-:Y:S01]  /*1430*/  IADD3.X R29, R11, R5, RZ, P1, !PT ;  /* 0x000000050b1d7210 */ /* 0x000fe20000ffe4ff */
[----:B------:R0:W5:Y:S01]  /*1440*/  LDG.E R7, desc[UR14][R22.64] ;  /* 0x0000000e16077981 */ /* 0x000162000c1e1900 */
[----:B------:R-:W-:Y:S02]  /*1450*/  @P0 LEA R12, P1, R14, UR32, 0x2 ;  /* 0x000000200e0c0c11 */ /* 0x000fe4000f8210ff */
[----:B------:R-:W-:Y:S01]  /*1460*/  @P0 IADD3 R13, R15, R13, RZ ;  /* 0x0000000d0f0d0210 */ /* 0x000fe20007ffe0ff */
[----:B------:R-:W-:Y:S01]  /*1470*/  IMAD R25, R2, UR21, R25 ;  /* 0x0000001502197c24 */ /* 0x000fe2000f8e0219 */
[----:B------:R1:W3:Y:S02]  /*1480*/  LDG.E R20, desc[UR14][R28.64] ;  /* 0x0000000e1c147981 */ /* 0x0002e4000c1e1900 */
[----:B------:R-:W-:Y:S01]  /*1490*/  @P0 LEA.HI.X R13, R14, UR33, R13, 0x2, P1 ;  /* 0x000000210e0d0c11 */ /* 0x000fe200088f140d */
[----:B------:R-:W-:-:S04]  /*14a0*/  IMAD.WIDE.U32 R14, R2, UR20, RZ ;  /* 0x00000014020e7c25 */ /* 0x000fc8000f8e00ff */
[----:B------:R1:W4:Y:S01]  /*14b0*/  @P0 LDG.E R21, desc[UR14][R12.64] ;  /* 0x0000000e0c150981 */ /* 0x000322000c1e1900 */
[C---:B0-----:R-:W-:Y:S02]  /*14c0*/  LEA R22, P1, R14.reuse, UR22, 0x2 ;  /* 0x000000160e167c11 */ /* 0x041fe4000f8210ff */
[----:B------:R-:W-:Y:S02]  /*14d0*/  IADD3 R15, R15, R25, RZ ;  /* 0x000000190f0f7210 */ /* 0x000fe40007ffe0ff */
[----:B------:R0:W4:Y:S02]  /*14e0*/  LDG.E R25, desc[UR14][R10.64] ;  /* 0x0000000e0a197981 */ /* 0x000124000c1e1900 */
[----:B------:R-:W-:-:S05]  /*14f0*/  LEA.HI.X R23, R14, UR23, R15, 0x2, P1 ;  /* 0x000000170e177c11 */ /* 0x000fca00088f140f */
[----:B------:R4:W4:Y:S01]  /*1500*/  LDG.E R22, desc[UR14][R22.64] ;  /* 0x0000000e16167981 */ /* 0x000922000c1e1900 */
[----:B-1----:R-:W-:Y:S02]  /*1510*/  IMAD R29, R3, UR28, RZ ;  /* 0x0000001c031d7c24 */ /* 0x002fe4000f8e02ff */
[----:B------:R-:W-:-:S04]  /*1520*/  IMAD.WIDE.U32 R14, R2, UR28, RZ ;  /* 0x0000001c020e7c25 */ /* 0x000fc8000f8e00ff */
[----:B------:R-:W-:Y:S02]  /*1530*/  IMAD R13, R2, UR29, R29 ;  /* 0x0000001d020d7c24 */ /* 0x000fe4000f8e021d */
[----:B------:R-:W-:Y:S02]  /*1540*/  IMAD R28, R9, UR17, RZ ;  /* 0x00000011091c7c24 */ /* 0x000fe4000f8e02ff */
[----:B------:R-:W-:Y:S02]  /*1550*/  IMAD.IADD R13, R15, 0x1, R13 ;  /* 0x000000010f0d7824 */ /* 0x000fe400078e020d */
[----:B------:R-:W-:Y:S02]  /*1560*/  IMAD R15, R24, UR16, RZ ;  /* 0x00000010180f7c24 */ /* 0x000fe4000f8e02ff */
[----:B------:R-:W-:-:S04]  /*1570*/  IMAD.WIDE.U32 R18, R9, UR16, RZ ;  /* 0x0000001009127c25 */ /* 0x000fc8000f8e00ff */
[----:B------:R-:W-:Y:S01]  /*1580*/  IMAD R28, R0, UR16, R28 ;  /* 0x00000010001c7c24 */ /* 0x000fe2000f8e021c */
[----:B------:R-:W-:Y:S01]  /*1590*/  LEA R12, P1, R14, UR30, 0x2 ;  /* 0x0000001e0e0c7c11 */ /* 0x000fe2000f8210ff */
[----:B------:R-:W-:-:S04]  /*15a0*/  IMAD.WIDE.U32 R16, R6, UR16, RZ ;  /* 0x0000001006107c25 */ /* 0x000fc8000f8e00ff */
[----:B------:R-:W-:Y:S01]  /*15b0*/  IMAD R15, R6, UR17, R15 ;  /* 0x00000011060f7c24 */ /* 0x000fe2000f8e020f */
[----:B0-----:R-:W-:Y:S02]  /*15c0*/  IADD3 R11, R19, R28, RZ ;  /* 0x0000001c130b7210 */ /* 0x001fe40007ffe0ff */
[----:B------:R-:W-:Y:S02]  /*15d0*/  LEA.HI.X R13, R14, UR31, R13, 0x2, P1 ;  /* 0x0000001f0e0d7c11 */ /* 0x000fe400088f140d */
[----:B------:R-:W-:Y:S02]  /*15e0*/  SHF.L.U64.HI R10, R18, 0x2, R11 ;  /* 0x00000002120a7819 */ /* 0x000fe4000001020b */
[----:B------:R-:W-:Y:S02]  /*15f0*/  LEA R14, P1, R16, UR18, 0x2 ;  /* 0x00000012100e7c11 */ /* 0x000fe4000f8210ff */
[----:B------:R-:W-:Y:S02]  /*1600*/  IADD3 R15, R17, R15, RZ ;  /* 0x0000000f110f7210 */ /* 0x000fe40007ffe0ff */
[----:B------:R-:W-:-:S02]  /*1610*/  SHF.L.U32 R11, R18, 0x2, RZ ;  /* 0x00000002120b7819 */ /* 0x000fc400000006ff */
[----:B------:R-:W-:Y:S02]  /*1620*/  LEA.HI.X R15, R16, UR19, R15, 0x2, P1 ;  /* 0x00000013100f7c11 */ /* 0x000fe400088f140f */
[----:B------:R-:W-:Y:S01]  /*1630*/  IADD3 R16, P1, R14, R11, RZ ;  /* 0x0000000b0e107210 */ /* 0x000fe20007f3e0ff */
[----:B------:R-:W-:Y:S01]  /*1640*/  BSSY B1, `(.L_x_750) ;  /* 0x0000047000017945 */ /* 0x000fe20003800000 */
[----:B--2---:R-:W0:Y:S02]  /*1650*/  MUFU.TANH R26, R26 ;  /* 0x0000001a001a7308 */ /* 0x004e240000002400 */
[-C--:B0-----:R-:W-:Y:S01]  /*1660*/  FFMA.FTZ R6, -R26, R26.reuse, 1 ;  /* 0x3f8000001a067423 */ /* 0x081fe2000001011a */
[----:B-----5:R-:W-:Y:S01]  /*1670*/  FMUL.FTZ R26, R7, R26 ;  /* 0x0000001a071a7220 */ /* 0x020fe20000410000 */
[C---:B---3--:R-:W-:Y:S01]  /*1680*/  FMUL.FTZ R7, R20.reuse, R7 ;  /* 0x0000000714077220 */ /* 0x048fe20000410000 */
[----:B------:R-:W-:-:S03]  /*1690*/  FADD.FTZ R17, -R20, 1 ;  /* 0x3f80000014117421 */ /* 0x000fc60000010100 */
[----:B----4-:R-:W-:Y:S01]  /*16a0*/  FFMA.FTZ R21, R6, R7, R21 ;  /* 0x0000000706157223 */ /* 0x010fe20000010015 */
[----:B------:R-:W-:-:S03]  /*16b0*/  FMUL.FTZ R17, R26, R17 ;  /* 0x000000111a117220 */ /* 0x000fc60000410000 */
[C---:B------:R-:W-:Y:S01]  /*16c0*/  FMUL.FTZ R6, R25.reuse, R21 ;  /* 0x0000001519067220 */ /* 0x040fe20000410000 */
[----:B------:R-:W-:Y:S01]  /*16d0*/  FFMA.FTZ R18, -R25, R25, 1 ;  /* 0x3f80000019127423 */ /* 0x000fe20000010119 */
[----:B------:R-:W-:Y:S01]  /*16e0*/  FMUL.FTZ R25, R8, R21 ;  /* 0x0000001508197220 */ /* 0x000fe20000410000 */
[----:B------:R-:W-:Y:S01]  /*16f0*/  FMUL.FTZ R23, R20, R17 ;  /* 0x0000001114177220 */ /* 0x000fe20000410000 */
[----:B------:R-:W-:Y:S01]  /*1700*/  FADD.FTZ R19, -R27, 1 ;  /* 0x3f8000001b137421 */ /* 0x000fe20000010100 */
[----:B------:R-:W-:Y:S02]  /*1710*/  IMAD.X R17, R15, 0x1, R10, P1 ;  /* 0x000000010f117824 */ /* 0x000fe400008e060a */
[----:B------:R-:W-:Y:S01]  /*1720*/  FMUL.FTZ R25, R25, R18 ;  /* 0x0000001219197220 */ /* 0x000fe20000410000 */
[----:B------:R-:W-:Y:S01]  /*1730*/  FMUL.FTZ R22, R22, R21 ;  /* 0x0000001516167220 */ /* 0x000fe20000410000 */
[----:B------:R-:W-:Y:S01]  /*1740*/  IADD3 R18, P2, R16, R11, RZ ;  /* 0x0000000b10127210 */ /* 0x000fe20007f5e0ff */
[----:B------:R-:W-:-:S02]  /*1750*/  FADD.FTZ R7, -R8, 1 ;  /* 0x3f80000008077421 */ /* 0x000fc40000010100 */
[----:B------:R-:W-:Y:S01]  /*1760*/  FMUL.FTZ R22, R22, R19 ;  /* 0x0000001316167220 */ /* 0x000fe20000410000 */
[----:B------:R-:W-:Y:S01]  /*1770*/  IADD3 R20, P1, R18, R11, RZ ;  /* 0x0000000b12147210 */ /* 0x000fe20007f3e0ff */
[----:B------:R-:W-:Y:S01]  /*1780*/  FMUL.FTZ R7, R6, R7 ;  /* 0x0000000706077220 */ /* 0x000fe20000410000 */
[----:B------:R-:W-:Y:S01]  /*1790*/  IADD3.X R19, R17, R10, RZ, P2, !PT ;  /* 0x0000000a11137210 */ /* 0x000fe200017fe4ff */
[C---:B------:R-:W-:Y:S01]  /*17a0*/  FMUL.FTZ R29, R27.reuse, R21 ;  /* 0x000000151b1d7220 */ /* 0x040fe20000410000 */
[----:B------:R-:W-:Y:S01]  /*17b0*/  FMUL.FTZ R27, R27, R22 ;  /* 0x000000161b1b7220 */ /* 0x000fe20000410000 */
[----:B------:R-:W-:Y:S01]  /*17c0*/  FMUL.FTZ R8, R8, R7 ;  /* 0x0000000708087220 */ /* 0x000fe20000410000 */
[----:B------:R-:W-:Y:S02]  /*17d0*/  IADD3.X R21, R19, R10, RZ, P1, !PT ;  /* 0x0000000a13157210 */ /* 0x000fe40000ffe4ff */
[----:B------:R-:W-:Y:S02]  /*17e0*/  IADD3 R6, P1, R2, UR4, RZ ;  /* 0x0000000402067c10 */ /* 0x000fe4000ff3e0ff */
[----:B------:R0:W-:Y:S03]  /*17f0*/  STG.E desc[UR14][R14.64], R8 ;  /* 0x000000080e007986 */ /* 0x0001e6000c10190e */
[----:B------:R-:W-:Y:S01]  /*1800*/  IMAD.X R7, RZ, RZ, R3, P1 ;  /* 0x000000ffff077224 */ /* 0x000fe200008e0603 */
[----:B------:R0:W-:Y:S04]  /*1810*/  STG.E desc[UR14][R16.64], R27 ;  /* 0x0000001b10007986 */ /* 0x0001e8000c10190e */
[----:B------:R0:W-:Y:S01]  /*1820*/  STG.E desc[UR14][R18.64], R25 ;  /* 0x0000001912007986 */ /* 0x0001e2000c10190e */
[----:B------:R-:W-:-:S03]  /*1830*/  LOP3.LUT R2, R7, R0, RZ, 0xfc, !PT ;  /* 0x0000000007027212 */ /* 0x000fc600078efcff */
[----:B------:R0:W-:Y:S04]  /*1840*/  STG.E desc[UR14][R20.64], R23 ;  /* 0x0000001714007986 */ /* 0x0001e8000c10190e */
[----:B------:R0:W-:Y:S01]  /*1850*/  STG.E desc[UR14][R12.64], R29 ;  /* 0x0000001d0c007986 */ /* 0x0001e2000c10190e */
[----:B------:R-:W-:-:S13]  /*1860*/  ISETP.NE.U32.AND P1, PT, R2, RZ, PT ;  /* 0x000000ff0200720c */ /* 0x000fda0003f25070 */
[----:B0-----:R-:W-:Y:S05]  /*1870*/  @!P1 BRA `(.L_x_751) ;  /* 0x0000000000349947 */ /* 0x001fea0003800000 */
[----:B------:R-:W-:Y:S02]  /*1880*/  MOV R2, R6 ;  /* 0x0000000600027202 */ /* 0x000fe40000000f00 */
[----:B------:R-:W-:Y:S02]  /*1890*/  MOV R3, R7 ;  /* 0x0000000700037202 */ /* 0x000fe40000000f00 */
[----:B------:R-:W-:-:S07]  /*18a0*/  MOV R0, 0x18c0 ;  /* 0x000018c000007802 */ /* 0x000fce0000000f00 */
[----:B------:R-:W-:Y:S05]  /*18b0*/  CALL.REL.NOINC `($__internal_28_$__cuda_sm20_div_s64) ;  /* 0x0000002400147944 */ /* 0x000fea0003c00000 */
[----:B------:R-:W-:Y:S01]  /*18c0*/  IADD3 R13, P1, RZ, -R14, RZ ;  /* 0x8000000eff0d7210 */ /* 0x000fe20007f3e0ff */
[----:B------:R-:W-:Y:S01]  /*18d0*/  IMAD.U32 R9, RZ, RZ, UR42 ;  /* 0x0000002aff097e24 */ /* 0x000fe2000f8e00ff */
[----:B------:R-:W-:Y:S02]  /*18e0*/  MOV R0, UR43 ;  /* 0x0000002b00007c02 */ /* 0x000fe40008000f00 */
[----:B------:R-:W-:-:S05]  /*18f0*/  IADD3.X R2, RZ, ~R15, RZ, P1, !PT ;  /* 0x8000000fff027210 */ /* 0x000fca0000ffe4ff */
[-C--:B------:R-:W-:Y:S02]  /*1900*/  IMAD R8, R2, R9.reuse, RZ ;  /* 0x0000000902087224 */ /* 0x080fe400078e02ff */
[----:B------:R-:W-:-:S04]  /*1910*/  IMAD.WIDE.U32 R2, R13, R9, R6 ;  /* 0x000000090d027225 */ /* 0x000fc800078e0006 */
[----:B------:R-:W-:-:S04]  /*1920*/  IMAD R13, R13, R0, R8 ;  /* 0x000000000d0d7224 */ /* 0x000fc800078e0208 */
[----:B------:R-:W-:Y:S01]  /*1930*/  IMAD.IADD R12, R13, 0x1, R3 ;  /* 0x000000010d0c7824 */ /* 0x000fe200078e0203 */
[----:B------:R-:W-:Y:S06]  /*1940*/  BRA `(.L_x_752) ;  /* 0x0000000000587947 */ /* 0x000fec0003800000 */
.L_x_751:
[----:B------:R-:W0:Y:S01]  /*1950*/  I2F.U32.RP R8, R9 ;  /* 0x0000000900087306 */ /* 0x000e220000209000 */
[----:B------:R-:W-:Y:S01]  /*1960*/  ISETP.NE.U32.AND P3, PT, R9, RZ, PT ;  /* 0x000000ff0900720c */ /* 0x000fe20003f65070 */
[----:B------:R-:W-:Y:S01]  /*1970*/  HFMA2.MMA R15, -RZ, RZ, 0, 0 ;  /* 0x00000000ff0f7435 */ /* 0x000fe200000001ff */
[----:B------:R-:W-:-:S05]  /*1980*/  IMAD.MOV.U32 R12, RZ, RZ, RZ ;  /* 0x000000ffff0c7224 */ /* 0x000fca00078e00ff */
[----:B0-----:R-:W0:Y:S02]  /*1990*/  MUFU.RCP R8, R8 ;  /* 0x0000000800087308 */ /* 0x001e240000001000 */
[----:B0-----:R-:W-:-:S06]  /*19a0*/  IADD3 R3, R8, 0xffffffe, RZ ;  /* 0x0ffffffe08037810 */ /* 0x001fcc0007ffe0ff */
        /* <DEDUP_REMOVED lines=16> */
.L_x_752:
[----:B------:R-:W-:Y:S05]  /*1ab0*/  BSYNC B1 ;  /* 0x0000000000017941 */ /* 0x000fea0003800000 */
.L_x_750:
[-C--:B------:R-:W-:Y:S01]  /*1ac0*/  IMAD R3, R15, R9.reuse, RZ ;  /* 0x000000090f037224 */ /* 0x080fe200078e02ff */
[----:B------:R-:W0:Y:S01]  /*1ad0*/  @P0 LDC.64 R22, c[0x0][0xb00] ;  /* 0x0002c000ff160b82 */ /* 0x000e220000000a00 */
[----:B------:R-:W-:-:S04]  /*1ae0*/  IMAD.WIDE.U32 R8, R14, R9, RZ ;  /* 0x000000090e087225 */ /* 0x000fc800078e00ff */
[----:B------:R-:W-:Y:S01]  /*1af0*/  IMAD R3, R14, R0, R3 ;  /* 0x000000000e037224 */ /* 0x000fe200078e0203 */
[----:B------:R-:W-:Y:S01]  /*1b00*/  LEA R2, P1, R8, R2, 0x2 ;  /* 0x0000000208027211 */ /* 0x000fe200078210ff */
[C---:B------:R-:W-:Y:S01]  /*1b10*/  IMAD R13, R7.reuse, UR24, RZ ;  /* 0x00000018070d7c24 */ /* 0x040fe2000f8e02ff */
[----:B------:R-:W1:Y:S01]  /*1b20*/  @P0 LDC.64 R20, c[0x0][0xa30] ;  /* 0x00028c00ff140b82 */ /* 0x000e620000000a00 */
[----:B------:R-:W-:Y:S01]  /*1b30*/  IMAD R17, R7, UR34, RZ ;  /* 0x0000002207117c24 */ /* 0x000fe2000f8e02ff */
[----:B------:R-:W-:Y:S01]  /*1b40*/  IADD3 R3, R9, R3, RZ ;  /* 0x0000000309037210 */ /* 0x000fe20007ffe0ff */
[----:B------:R-:W-:-:S03]  /*1b50*/  IMAD.WIDE.U32 R18, R2, UR8, RZ ;  /* 0x0000000802127c25 */ /* 0x000fc6000f8e00ff */
[----:B------:R-:W-:Y:S01]  /*1b60*/  LEA.HI.X R0, R8, R12, R3, 0x2, P1 ;  /* 0x0000000c08007211 */ /* 0x000fe200008f1403 */
[----:B------:R-:W-:-:S04]  /*1b70*/  IMAD.WIDE.U32 R8, R6, UR24, RZ ;  /* 0x0000001806087c25 */ /* 0x000fc8000f8e00ff */
[----:B------:R-:W-:Y:S01]  /*1b80*/  IMAD R3, R6, UR25, R13 ;  /* 0x0000001906037c24 */ /* 0x000fe2000f8e020d */
[----:B------:R-:W-:Y:S01]  /*1b90*/  LEA R24, P1, R8, UR26, 0x2 ;  /* 0x0000001a08187c11 */ /* 0x000fe2000f8210ff */
[----:B------:R-:W-:Y:S02]  /*1ba0*/  IMAD R15, R0, UR8, RZ ;  /* 0x00000008000f7c24 */ /* 0x000fe4000f8e02ff */
[----:B------:R-:W-:Y:S02]  /*1bb0*/  IMAD.IADD R3, R9, 0x1, R3 ;  /* 0x0000000109037824 */ /* 0x000fe400078e0203 */
[----:B------:R-:W-:Y:S02]  /*1bc0*/  IMAD R9, R2, UR9, R15 ;  /* 0x0000000902097c24 */ /* 0x000fe4000f8e020f */
[----:B------:R-:W-:Y:S01]  /*1bd0*/  IMAD.WIDE.U32 R12, R6, UR34, RZ ;  /* 0x00000022060c7c25 */ /* 0x000fe2000f8e00ff */
[----:B------:R-:W-:Y:S02]  /*1be0*/  LEA.HI.X R25, R8, UR27, R3, 0x2, P1 ;  /* 0x0000001b08197c11 */ /* 0x000fe400088f1403 */
[----:B------:R-:W-:Y:S01]  /*1bf0*/  LEA R8, P1, R18, UR10, 0x2 ;  /* 0x0000000a12087c11 */ /* 0x000fe2000f8210ff */
[----:B------:R-:W-:Y:S01]  /*1c00*/  IMAD R17, R6, UR35, R17 ;  /* 0x0000002306117c24 */ /* 0x000fe2000f8e0211 */
[----:B------:R-:W-:Y:S01]  /*1c10*/  IADD3 R9, R19, R9, RZ ;  /* 0x0000000913097210 */ /* 0x000fe20007ffe0ff */
[----:B------:R2:W3:Y:S01]  /*1c20*/  LDG.E R3, desc[UR14][R24.64] ;  /* 0x0000000e18037981 */ /* 0x0004e2000c1e1900 */
[----:B------:R-:W-:-:S02]  /*1c30*/  LEA R16, P3, R12, UR36, 0x2 ;  /* 0x000000240c107c11 */ /* 0x000fc4000f8610ff */
[----:B------:R-:W-:Y:S02]  /*1c40*/  IADD3 R13, R13, R17, RZ ;  /* 0x000000110d0d7210 */ /* 0x000fe40007ffe0ff */
[----:B------:R-:W-:Y:S02]  /*1c50*/  IADD3 R14, P2, R8, R4, RZ ;  /* 0x00000004080e7210 */ /* 0x000fe40007f5e0ff */
[----:B------:R-:W-:Y:S02]  /*1c60*/  LEA.HI.X R9, R18, UR11, R9, 0x2, P1 ;  /* 0x0000000b12097c11 */ /* 0x000fe400088f1409 */
[----:B------:R-:W-:Y:S01]  /*1c70*/  LEA.HI.X R17, R12, UR37, R13, 0x2, P3 ;  /* 0x000000250c117c11 */ /* 0x000fe200098f140d */
[----:B0-----:R-:W-:Y:S01]  /*1c80*/  @P0 IMAD R13, R7, R22, RZ ;  /* 0x00000016070d0224 */ /* 0x001fe200078e02ff */
[----:B------:R-:W-:Y:S01]  /*1c90*/  IADD3 R12, P1, R14, R4, RZ ;  /* 0x000000040e0c7210 */ /* 0x000fe20007f3e0ff */
[----:B------:R-:W-:Y:S01]  /*1ca0*/  IMAD.X R15, R9, 0x1, R5, P2 ;  /* 0x00000001090f7824 */ /* 0x000fe200010e0605 */
[----:B--2---:R-:W-:Y:S01]  /*1cb0*/  MOV R24, RZ ;  /* 0x000000ff00187202 */ /* 0x004fe20000000f00 */
[----:B------:R-:W-:Y:S01]  /*1cc0*/  @P0 IMAD.WIDE.U32 R18, R6, R22, RZ ;  /* 0x0000001606120225 */ /* 0x000fe200078e00ff */
[----:B------:R-:W-:Y:S01]  /*1cd0*/  IADD3 R4, P2, R12, R4, RZ ;  /* 0x000000040c047210 */ /* 0x000fe20007f5e0ff */
[----:B------:R-:W2:Y:S02]  /*1ce0*/  LDG.E R16, desc[UR14][R16.64] ;  /* 0x0000000e10107981 */ /* 0x000ea4000c1e1900 */
[----:B------:R-:W-:Y:S01]  /*1cf0*/  @P0 IMAD R23, R6, R23, R13 ;  /* 0x0000001706170224 */ /* 0x000fe200078e020d */
[----:B------:R-:W-:Y:S01]  /*1d00*/  IADD3.X R13, R15, R5, RZ, P1, !PT ;  /* 0x000000050f0d7210 */ /* 0x000fe20000ffe4ff */
[----:B------:R-:W4:Y:S01]  /*1d10*/  LDG.E R8, desc[UR14][R8.64] ;  /* 0x0000000e08087981 */ /* 0x000f22000c1e1900 */
[----:B-1----:R-:W-:-:S02]  /*1d20*/  @P0 LEA R20, P1, R18, R20, 0x2 ;  /* 0x0000001412140211 */ /* 0x002fc400078210ff */
[----:B------:R-:W-:Y:S01]  /*1d30*/  @P0 IADD3 R19, R19, R23, RZ ;  /* 0x0000001713130210 */ /* 0x000fe20007ffe0ff */
[----:B------:R-:W-:Y:S01]  /*1d40*/  IMAD.X R5, R13, 0x1, R5, P2 ;  /* 0x000000010d057824 */ /* 0x000fe200010e0605 */
[----:B------:R-:W5:Y:S01]  /*1d50*/  LDG.E R25, desc[UR14][R12.64] ;  /* 0x0000000e0c197981 */ /* 0x000f62000c1e1900 */
[----:B------:R-:W-:Y:S01]  /*1d60*/  IMAD R23, R7, UR20, RZ ;  /* 0x0000001407177c24 */ /* 0x000fe2000f8e02ff */
[----:B------:R-:W-:Y:S01]  /*1d70*/  @P0 LEA.HI.X R21, R18, R21, R19, 0x2, P1 ;  /* 0x0000001512150211 */ /* 0x000fe200008f1413 */
[C---:B------:R-:W-:Y:S01]  /*1d80*/  IMAD.WIDE.U32 R18, R6.reuse, UR20, RZ ;  /* 0x0000001406127c25 */ /* 0x040fe2000f8e00ff */
[----:B------:R-:W5:Y:S03]  /*1d90*/  LDG.E R17, desc[UR14][R14.64] ;  /* 0x0000000e0e117981 */ /* 0x000f66000c1e1900 */
[----:B------:R-:W-:Y:S01]  /*1da0*/  IMAD R23, R6, UR21, R23 ;  /* 0x0000001506177c24 */ /* 0x000fe2000f8e0217 */
[----:B------:R-:W5:Y:S04]  /*1db0*/  LDG.E R5, desc[UR14][R4.64] ;  /* 0x0000000e04057981 */ /* 0x000f68000c1e1900 */
[----:B------:R0:W5:Y:S01]  /*1dc0*/  @P0 LDG.E R24, desc[UR14][R20.64] ;  /* 0x0000000e14180981 */ /* 0x000162000c1e1900 */
[----:B------:R-:W-:-:S02]  /*1dd0*/  LEA R22, P0, R18, UR22, 0x2 ;  /* 0x0000001612167c11 */ /* 0x000fc4000f8010ff */
[----:B------:R-:W-:-:S04]  /*1de0*/  IADD3 R19, R19, R23, RZ ;  /* 0x0000001713137210 */ /* 0x000fc80007ffe0ff */
[----:B------:R-:W-:-:S05]  /*1df0*/  LEA.HI.X R23, R18, UR23, R19, 0x2, P0 ;  /* 0x0000001712177c11 */ /* 0x000fca00080f1413 */
[----:B------:R-:W5:Y:S01]  /*1e00*/  LDG.E R22, desc[UR14][R22.64] ;  /* 0x0000000e16167981 */ /* 0x000f62000c1e1900 */
[----:B0-----:R-:W-:-:S04]  /*1e10*/  IMAD R21, R7, UR28, RZ ;  /* 0x0000001c07157c24 */ /* 0x001fc8000f8e02ff */
[----:B------:R-:W-:Y:S02]  /*1e20*/  IMAD R27, R6, UR29, R21 ;  /* 0x0000001d061b7c24 */ /* 0x000fe4000f8e0215 */
[----:B------:R-:W-:-:S04]  /*1e30*/  IMAD R21, R0, UR16, RZ ;  /* 0x0000001000157c24 */ /* 0x000fc8000f8e02ff */
[C---:B------:R-:W-:Y:S02]  /*1e40*/  IMAD R15, R2.reuse, UR17, R21 ;  /* 0x00000011020f7c24 */ /* 0x040fe4000f8e0215 */
[----:B------:R-:W-:-:S04]  /*1e50*/  IMAD.WIDE.U32 R20, R2, UR16, RZ ;  /* 0x0000001002147c25 */ /* 0x000fc8000f8e00ff */
[----:B------:R-:W-:Y:S01]  /*1e60*/  IMAD.WIDE.U32 R18, R6, UR28, RZ ;  /* 0x0000001c06127c25 */ /* 0x000fe2000f8e00ff */
[----:B------:R-:W-:Y:S02]  /*1e70*/  LEA R14, P0, R20, UR18, 0x2 ;  /* 0x00000012140e7c11 */ /* 0x000fe4000f8010ff */
[----:B------:R-:W-:Y:S02]  /*1e80*/  IADD3 R15, R21, R15, RZ ;  /* 0x0000000f150f7210 */ /* 0x000fe40007ffe0ff */
[----:B------:R-:W-:Y:S02]  /*1e90*/  LEA R12, P1, R18, UR30, 0x2 ;  /* 0x0000001e120c7c11 */ /* 0x000fe4000f8210ff */
[----:B------:R-:W-:Y:S02]  /*1ea0*/  LEA.HI.X R15, R20, UR19, R15, 0x2, P0 ;  /* 0x00000013140f7c11 */ /* 0x000fe400080f140f */
[----:B------:R-:W-:Y:S01]  /*1eb0*/  IADD3 R4, P0, R14, R11, RZ ;  /* 0x0000000b0e047210 */ /* 0x000fe20007f1e0ff */
[----:B---3--:R-:W2:Y:S02]  /*1ec0*/  MUFU.TANH R3, R3 ;  /* 0x0000000300037308 */ /* 0x008ea40000002400 */
[-C--:B--2---:R-:W-:Y:S01]  /*1ed0*/  FMUL.FTZ R0, R16, R3.reuse ;  /* 0x0000000310007220 */ /* 0x084fe20000410000 */
[----:B------:R-:W-:Y:S01]  /*1ee0*/  FFMA.FTZ R9, -R3, R3, 1 ;  /* 0x3f80000003097423 */ /* 0x000fe20000010103 */
[----:B----4-:R-:W-:Y:S01]  /*1ef0*/  FADD.FTZ R3, -R8, 1 ;  /* 0x3f80000008037421 */ /* 0x010fe20000010100 */
[C---:B-----5:R-:W-:Y:S01]  /*1f00*/  FMUL.FTZ R16, R5.reuse, R16 ;  /* 0x0000001005107220 */ /* 0x060fe20000410000 */
[----:B------:R-:W-:-:S03]  /*1f10*/  FADD.FTZ R13, -R5, 1 ;  /* 0x3f800000050d7421 */ /* 0x000fc60000010100 */
[----:B------:R-:W-:Y:S01]  /*1f20*/  FFMA.FTZ R24, R9, R16, R24 ;  /* 0x0000001009187223 */ /* 0x000fe20000010018 */
[----:B------:R-:W-:-:S03]  /*1f30*/  FMUL.FTZ R0, R0, R13 ;  /* 0x0000000d00007220 */ /* 0x000fc60000410000 */
[----:B------:R-:W-:Y:S01]  /*1f40*/  FMUL.FTZ R2, R25, R24 ;  /* 0x0000001819027220 */ /* 0x000fe20000410000 */
[----:B------:R-:W-:Y:S02]  /*1f50*/  IMAD.IADD R9, R19, 0x1, R27 ;  /* 0x0000000113097824 */ /* 0x000fe400078e021b */
[----:B------:R-:W-:Y:S01]  /*1f60*/  FMUL.FTZ R0, R5, R0 ;  /* 0x0000000005007220 */ /* 0x000fe20000410000 */
[----:B------:R-:W-:Y:S01]  /*1f70*/  FADD.FTZ R5, -R17, 1 ;  /* 0x3f80000011057421 */ /* 0x000fe20000010100 */
[----:B------:R-:W-:Y:S01]  /*1f80*/  FMUL.FTZ R3, R2, R3 ;  /* 0x0000000302037220 */ /* 0x000fe20000410000 */
[-C--:B------:R-:W-:Y:S01]  /*1f90*/  FMUL.FTZ R22, R22, R24.reuse ;  /* 0x0000001816167220 */ /* 0x080fe20000410000 */
[----:B------:R-:W-:Y:S01]  /*1fa0*/  LEA.HI.X R13, R18, UR31, R9, 0x2, P1 ;  /* 0x0000001f120d7c11 */ /* 0x000fe200088f1409 */
[C---:B------:R-:W-:Y:S01]  /*1fb0*/  FMUL.FTZ R2, R8.reuse, R24 ;  /* 0x0000001808027220 */ /* 0x040fe20000410000 */
[----:B------:R-:W-:Y:S01]  /*1fc0*/  FMUL.FTZ R21, R8, R3 ;  /* 0x0000000308157220 */ /* 0x000fe20000410000 */
[----:B------:R-:W-:Y:S01]  /*1fd0*/  FMUL.FTZ R22, R22, R5 ;  /* 0x0000000516167220 */ /* 0x000fe20000410000 */
[----:B------:R-:W-:-:S02]  /*1fe0*/  IADD3 R8, P1, R4, R11, RZ ;  /* 0x0000000b04087210 */ /* 0x000fc40007f3e0ff */
[----:B------:R-:W-:Y:S01]  /*1ff0*/  IADD3.X R5, R15, R10, RZ, P0, !PT ;  /* 0x0000000a0f057210 */ /* 0x000fe200007fe4ff */
[----:B------:R-:W-:Y:S01]  /*2000*/  FFMA.FTZ R25, -R25, R25, 1 ;  /* 0x3f80000019197423 */ /* 0x000fe20000010119 */
[----:B------:R-:W-:-:S03]  /*2010*/  IADD3 R16, P0, R8, R11, RZ ;  /* 0x0000000b08107210 */ /* 0x000fc60007f1e0ff */
[----:B------:R-:W-:Y:S02]  /*2020*/  IMAD.X R9, R5, 0x1, R10, P1 ;  /* 0x0000000105097824 */ /* 0x000fe400008e060a */
[C---:B------:R-:W-:Y:S01]  /*2030*/  FMUL.FTZ R23, R17.reuse, R22 ;  /* 0x0000001611177220 */ /* 0x040fe20000410000 */
[----:B------:R-:W-:Y:S01]  /*2040*/  FMUL.FTZ R25, R2, R25 ;  /* 0x0000001902197220 */ /* 0x000fe20000410000 */
[----:B------:R-:W-:Y:S01]  /*2050*/  FMUL.FTZ R19, R17, R24 ;  /* 0x0000001811137220 */ /* 0x000fe20000410000 */
[----:B------:R-:W-:Y:S01]  /*2060*/  IADD3.X R17, R9, R10, RZ, P0, !PT ;  /* 0x0000000a09117210 */ /* 0x000fe200007fe4ff */
[----:B------:R1:W-:Y:S01]  /*2070*/  STG.E desc[UR14][R14.64], R21 ;  /* 0x000000150e007986 */ /* 0x0003e2000c10190e */
[----:B------:R-:W-:-:S03]  /*2080*/  IADD3 R2, P0, R6, UR4, RZ ;  /* 0x0000000406027c10 */ /* 0x000fc6000ff1e0ff */
[----:B------:R1:W-:Y:S01]  /*2090*/  STG.E desc[UR14][R4.64], R23 ;  /* 0x0000001704007986 */ /* 0x0003e2000c10190e */
[----:B------:R-:W-:-:S03]  /*20a0*/  IADD3.X R3, RZ, R7, RZ, P0, !PT ;  /* 0x00000007ff037210 */ /* 0x000fc600007fe4ff */
[----:B------:R1:W-:Y:S01]  /*20b0*/  STG.E desc[UR14][R8.64], R25 ;  /* 0x0000001908007986 */ /* 0x0003e2000c10190e */
[----:B------:R-:W-:-:S03]  /*20c0*/  ISETP.GE.U32.AND P0, PT, R2, UR38, PT ;  /* 0x0000002602007c0c */ /* 0x000fc6000bf06070 */
[----:B------:R1:W-:Y:S04]  /*20d0*/  STG.E desc[UR14][R16.64], R0 ;  /* 0x0000000010007986 */ /* 0x0003e8000c10190e */
[----:B------:R1:W-:Y:S01]  /*20e0*/  STG.E desc[UR14][R12.64], R19 ;  /* 0x000000130c007986 */ /* 0x0003e2000c10190e */
[----:B------:R-:W-:-:S13]  /*20f0*/  ISETP.GE.AND.EX P0, PT, R3, UR39, PT, P0 ;  /* 0x0000002703007c0c */ /* 0x000fda000bf06300 */
[----:B-1----:R-:W-:Y:S05]  /*2100*/  @!P0 BRA `(.L_x_753) ;  /* 0xffffffec006c8947 */ /* 0x002fea000383ffff */
[----:B------:R-:W-:Y:S05]  /*2110*/  BSYNC B0 ;  /* 0x0000000000007941 */ /* 0x000fea0003800000 */
.L_x_746:
[----:B------:R-:W-:Y:S05]  /*2120*/  EXIT ;  /* 0x000000000000794d */ /* 0x000fea0003800000 */
.L_x_741:
[----:B------:R-:W-:Y:S01]  /*2130*/  ISETP.NE.U32.AND P0, PT, R0, RZ, PT ;  /* 0x000000ff0000720c */ /* 0x000fe20003f05070 */
[----:B------:R-:W-:Y:S03]  /*2140*/  BSSY B0, `(.L_x_754) ;  /* 0x000008f000007945 */ /* 0x000fe60003800000 */
[----:B------:R-:W-:-:S13]  /*2150*/  ISETP.NE.AND.EX P0, PT, RZ, RZ, PT, P0 ;  /* 0x000000ffff00720c */ /* 0x000fda0003f05300 */
[----:B------:R-:W-:Y:S05]  /*2160*/  @P0 BRA `(.L_x_755) ;  /* 0x0000000800300947 */ /* 0x000fea0003800000 */
[----:B------:R-:W-:Y:S02]  /*2170*/  ULDC UR5, c[0x0][0xd74] ;  /* 0x00035d0000057ab9 */ /* 0x000fe40000000800 */
[----:B------:R-:W-:-:S05]  /*2180*/  IMAD.U32 R0, RZ, RZ, UR5 ;  /* 0x00000005ff007e24 */ /* 0x000fca000f8e00ff */
[----:B------:R-:W-:-:S13]  /*2190*/  ISETP.NE.U32.AND P0, PT, R0, RZ, PT ;  /* 0x000000ff0000720c */ /* 0x000fda0003f05070 */
[----:B------:R-:W-:Y:S05]  /*21a0*/  @!P0 BRA `(.L_x_756) ;  /* 0x00000000003c8947 */ /* 0x000fea0003800000 */
[----:B------:R-:W-:-:S07]  /*21b0*/  MOV R0, 0x21d0 ;  /* 0x000021d000007802 */ /* 0x000fce0000000f00 */
[----:B------:R-:W-:Y:S05]  /*21c0*/  CALL.REL.NOINC `($__internal_28_$__cuda_sm20_div_s64) ;  /* 0x0000001800d07944 */ /* 0x000fea0003c00000 */
[----:B------:R-:W-:Y:S01]  /*21d0*/  IADD3 R9, P0, RZ, -R14, RZ ;  /* 0x8000000eff097210 */ /* 0x000fe20007f1e0ff */
[----:B------:R-:W-:Y:S02]  /*21e0*/  ULDC.64 UR6, c[0x0][0xd70] ;  /* 0x00035c0000067ab9 */ /* 0x000fe40000000a00 */
[----:B------:R-:W-:Y:S01]  /*21f0*/  MOV R7, UR6 ;  /* 0x0000000600077c02 */ /* 0x000fe20008000f00 */
[----:B------:R-:W-:Y:S01]  /*2200*/  IMAD.U32 R0, RZ, RZ, UR7 ;  /* 0x00000007ff007e24 */ /* 0x000fe2000f8e00ff */
[----:B------:R-:W-:-:S03]  /*2210*/  IADD3.X R8, RZ, ~R15, RZ, P0, !PT ;  /* 0x8000000fff087210 */ /* 0x000fc600007fe4ff */
[----:B------:R-:W-:-:S04]  /*2220*/  IMAD.WIDE.U32 R2, R9, R7, R2 ;  /* 0x0000000709027225 */ /* 0x000fc800078e0002 */
[----:B------:R-:W-:Y:S01]  /*2230*/  IMAD R8, R8, R7, RZ ;  /* 0x0000000708087224 */ /* 0x000fe200078e02ff */
[----:B------:R-:W-:Y:S01]  /*2240*/  MOV R17, R2 ;  /* 0x0000000200117202 */ /* 0x000fe20000000f00 */
[----:B------:R-:W-:Y:S02]  /*2250*/  IMAD.MOV.U32 R2, RZ, RZ, R14 ;  /* 0x000000ffff027224 */ /* 0x000fe400078e000e */
[----:B------:R-:W-:-:S05]  /*2260*/  IMAD R9, R9, R0, R8 ;  /* 0x0000000009097224 */ /* 0x000fca00078e0208 */
[----:B------:R-:W-:Y:S02]  /*2270*/  IADD3 R25, R3, R9, RZ ;  /* 0x0000000903197210 */ /* 0x000fe40007ffe0ff */
[----:B------:R-:W-:Y:S01]  /*2280*/  MOV R3, R15 ;  /* 0x0000000f00037202 */ /* 0x000fe20000000f00 */
[----:B------:R-:W-:Y:S06]  /*2290*/  BRA `(.L_x_757) ;  /* 0x0000000000647947 */ /* 0x000fec0003800000 */
.L_x_756:
[----:B------:R-:W-:Y:S01]  /*22a0*/  ULDC UR5, c[0x0][0xd70] ;  /* 0x00035c0000057ab9 */ /* 0x000fe20000000800 */
[----:B------:R-:W-:Y:S02]  /*22b0*/  MOV R25, RZ ;  /* 0x000000ff00197202 */ /* 0x000fe40000000f00 */
[----:B------:R-:W-:-:S04]  /*22c0*/  MOV R7, UR5 ;  /* 0x0000000500077c02 */ /* 0x000fc80008000f00 */
[----:B------:R-:W0:Y:S01]  /*22d0*/  I2F.U32.RP R3, R7 ;  /* 0x0000000700037306 */ /* 0x000e220000209000 */
[----:B------:R-:W-:-:S07]  /*22e0*/  ISETP.NE.U32.AND P2, PT, R7, RZ, PT ;  /* 0x000000ff0700720c */ /* 0x000fce0003f45070 */
[----:B0-----:R-:W0:Y:S02]  /*22f0*/  MUFU.RCP R3, R3 ;  /* 0x0000000300037308 */ /* 0x001e240000001000 */
[----:B0-----:R-:W-:Y:S01]  /*2300*/  VIADD R8, R3, 0xffffffe ;  /* 0x0ffffffe03087836 */ /* 0x001fe20000000000 */
[----:B------:R-:W-:-:S05]  /*2310*/  HFMA2.MMA R3, -RZ, RZ, 0, 0 ;  /* 0x00000000ff037435 */ /* 0x000fca00000001ff */
[----:B------:R0:W1:Y:S02]  /*2320*/  F2I.FTZ.U32.TRUNC.NTZ R9, R8 ;  /* 0x0000000800097305 */ /* 0x000064000021f000 */
[----:B0-----:R-:W-:Y:S01]  /*2330*/  HFMA2.MMA R8, -RZ, RZ, 0, 0 ;  /* 0x00000000ff087435 */ /* 0x001fe200000001ff */
[----:B-1----:R-:W-:-:S05]  /*2340*/  IMAD R14, R9, R7, RZ ;  /* 0x00000007090e7224 */ /* 0x002fca00078e02ff */
[----:B------:R-:W-:-:S05]  /*2350*/  IADD3 R15, -R14, RZ, RZ ;  /* 0x000000ff0e0f7210 */ /* 0x000fca0007ffe1ff */
[----:B------:R-:W-:-:S06]  /*2360*/  IMAD.HI.U32 R15, R9, R15, R8 ;  /* 0x0000000f090f7227 */ /* 0x000fcc00078e0008 */
[----:B------:R-:W-:-:S04]  /*2370*/  IMAD.HI.U32 R15, R15, R2, RZ ;  /* 0x000000020f0f7227 */ /* 0x000fc800078e00ff */
[----:B------:R-:W-:-:S04]  /*2380*/  IMAD.MOV R9, RZ, RZ, -R15 ;  /* 0x000000ffff097224 */ /* 0x000fc800078e0a0f */
[----:B------:R-:W-:-:S05]  /*2390*/  IMAD R14, R7, R9, R2 ;  /* 0x00000009070e7224 */ /* 0x000fca00078e0202 */
[----:B------:R-:W-:-:S13]  /*23a0*/  ISETP.GE.U32.AND P0, PT, R14, R7, PT ;  /* 0x000000070e00720c */ /* 0x000fda0003f06070 */
[-C--:B------:R-:W-:Y:S02]  /*23b0*/  @P0 IADD3 R14, R14, -R7.reuse, RZ ;  /* 0x800000070e0e0210 */ /* 0x080fe40007ffe0ff */
[----:B------:R-:W-:Y:S02]  /*23c0*/  @P0 IADD3 R15, R15, 0x1, RZ ;  /* 0x000000010f0f0810 */ /* 0x000fe40007ffe0ff */
[----:B------:R-:W-:-:S13]  /*23d0*/  ISETP.GE.U32.AND P1, PT, R14, R7, PT ;  /* 0x000000070e00720c */ /* 0x000fda0003f26070 */
[----:B------:R-:W-:Y:S01]  /*23e0*/  @P1 VIADD R15, R15, 0x1 ;  /* 0x000000010f0f1836 */ /* 0x000fe20000000000 */
[----:B------:R-:W-:-:S04]  /*23f0*/  @!P2 LOP3.LUT R15, RZ, R7, RZ, 0x33, !PT ;  /* 0x00000007ff0fa212 */ /* 0x000fc800078e33ff */
[----:B------:R-:W-:-:S05]  /*2400*/  IADD3 R17, -R15, RZ, RZ ;  /* 0x000000ff0f117210 */ /* 0x000fca0007ffe1ff */
[----:B------:R-:W-:Y:S02]  /*2410*/  IMAD R17, R7, R17, R2 ;  /* 0x0000001107117224 */ /* 0x000fe400078e0202 */
[----:B------:R-:W-:-:S07]  /*2420*/  IMAD.MOV.U32 R2, RZ, RZ, R15 ;  /* 0x000000ffff027224 */ /* 0x000fce00078e000f */
.L_x_757:
[----:B------:R-:W-:Y:S01]  /*2430*/  ULDC.64 UR6, c[0x0][0x7c0] ;  /* 0x0001f00000067ab9 */ /* 0x000fe20000000a00 */
[----:B------:R-:W-:Y:S01]  /*2440*/  IMAD R3, R3, R7, RZ ;  /* 0x0000000703037224 */ /* 0x000fe200078e02ff */
[----:B------:R-:W-:Y:S01]  /*2450*/  ULDC.64 UR8, c[0x0][0x6f0] ;  /* 0x0001bc0000087ab9 */ /* 0x000fe20000000a00 */
[----:B------:R-:W-:-:S04]  /*2460*/  IMAD.WIDE.U32 R8, R6, UR6, RZ ;  /* 0x0000000606087c25 */ /* 0x000fc8000f8e00ff */
[----:B------:R-:W-:Y:S01]  /*2470*/  IMAD.WIDE.U32 R14, R2, R7, RZ ;  /* 0x00000007020e7225 */ /* 0x000fe200078e00ff */
[----:B------:R-:W-:-:S03]  /*2480*/  LEA R16, P1, R8, UR8, 0x2 ;  /* 0x0000000808107c11 */ /* 0x000fc6000f8210ff */
[----:B------:R-:W-:Y:S01]  /*2490*/  IMAD R3, R2, R0, R3 ;  /* 0x0000000002037224 */ /* 0x000fe200078e0203 */
[----:B------:R-:W-:Y:S01]  /*24a0*/  LEA R22, P0, R14, R17, 0x2 ;  /* 0x000000110e167211 */ /* 0x000fe200078010ff */
[----:B------:R-:W-:Y:S01]  /*24b0*/  IMAD R21, R6, UR7, R9 ;  /* 0x0000000706157c24 */ /* 0x000fe2000f8e0209 */
[----:B------:R-:W-:Y:S02]  /*24c0*/  ULDC.64 UR6, c[0x0][0x2e0] ;  /* 0x0000b80000067ab9 */ /* 0x000fe40000000a00 */
[----:B------:R-:W-:Y:S01]  /*24d0*/  IMAD R19, R7, UR7, RZ ;  /* 0x0000000707137c24 */ /* 0x000fe2000f8e02ff */
[----:B------:R-:W-:Y:S01]  /*24e0*/  IADD3 R9, R15, R3, RZ ;  /* 0x000000030f097210 */ /* 0x000fe20007ffe0ff */
[----:B------:R-:W-:Y:S01]  /*24f0*/  IMAD.WIDE.U32 R2, R7, UR6, RZ ;  /* 0x0000000607027c25 */ /* 0x000fe2000f8e00ff */
[----:B------:R-:W-:Y:S01]  /*2500*/  LEA.HI.X R17, R8, UR9, R21, 0x2, P1 ;  /* 0x0000000908117c11 */ /* 0x000fe200088f1415 */
[----:B------:R-:W-:Y:S01]  /*2510*/  ULDC.64 UR8, c[0x0][0xa30] ;  /* 0x00028c0000087ab9 */ /* 0x000fe20000000a00 */
[----:B------:R-:W-:Y:S01]  /*2520*/  LEA.HI.X R25, R14, R25, R9, 0x2, P0 ;  /* 0x000000190e197211 */ /* 0x000fe200000f1409 */
[----:B------:R-:W-:Y:S01]  /*2530*/  IMAD R19, R0, UR6, R19 ;  /* 0x0000000600137c24 */ /* 0x000fe2000f8e0213 */
[----:B------:R-:W-:Y:S01]  /*2540*/  SHF.L.U32 R21, R2, 0x2, RZ ;  /* 0x0000000202157819 */ /* 0x000fe200000006ff */
[----:B------:R-:W-:Y:S01]  /*2550*/  IMAD.WIDE.U32 R8, R22, UR6, RZ ;  /* 0x0000000616087c25 */ /* 0x000fe2000f8e00ff */
[----:B------:R0:W2:Y:S03]  /*2560*/  LDG.E R24, desc[UR14][R16.64] ;  /* 0x0000000e10187981 */ /* 0x0000a6000c1e1900 */
[----:B------:R-:W-:-:S02]  /*2570*/  IMAD.IADD R19, R3, 0x1, R19 ;  /* 0x0000000103137824 */ /* 0x000fc400078e0213 */
[----:B------:R-:W-:-:S03]  /*2580*/  IMAD R3, R25, UR6, RZ ;  /* 0x0000000619037c24 */ /* 0x000fc6000f8e02ff */
[----:B------:R-:W-:Y:S01]  /*2590*/  SHF.L.U64.HI R19, R2, 0x2, R19 ;  /* 0x0000000202137819 */ /* 0x000fe20000010213 */
[----:B------:R-:W-:Y:S01]  /*25a0*/  IMAD R3, R22, UR7, R3 ;  /* 0x0000000716037c24 */ /* 0x000fe2000f8e0203 */
[----:B------:R-:W-:Y:S02]  /*25b0*/  ULDC.64 UR6, c[0x0][0x210] ;  /* 0x0000840000067ab9 */ /* 0x000fe40000000a00 */
[----:B------:R-:W-:Y:S02]  /*25c0*/  LEA R14, P1, R8, UR6, 0x2 ;  /* 0x00000006080e7c11 */ /* 0x000fe4000f8210ff */
[----:B------:R-:W-:Y:S02]  /*25d0*/  IADD3 R3, R9, R3, RZ ;  /* 0x0000000309037210 */ /* 0x000fe40007ffe0ff */
[----:B------:R-:W-:Y:S02]  /*25e0*/  IADD3 R2, P2, R14, R21, RZ ;  /* 0x000000150e027210 */ /* 0x000fe40007f5e0ff */
[----:B------:R-:W-:Y:S01]  /*25f0*/  LEA.HI.X R15, R8, UR7, R3, 0x2, P1 ;  /* 0x00000007080f7c11 */ /* 0x000fe200088f1403 */
[----:B------:R-:W-:Y:S01]  /*2600*/  ULDC.64 UR6, c[0x0][0x620] ;  /* 0x0001880000067ab9 */ /* 0x000fe20000000a00 */
[----:B------:R-:W-:-:S02]  /*2610*/  ISETP.NE.U32.AND P0, PT, RZ, UR8, PT ;  /* 0x00000008ff007c0c */ /* 0x000fc4000bf05070 */
[-C--:B------:R-:W-:Y:S01]  /*2620*/  IADD3 R8, P1, R2, R21.reuse, RZ ;  /* 0x0000001502087210 */ /* 0x080fe20007f3e0ff */
[--C-:B------:R-:W-:Y:S01]  /*2630*/  IMAD.X R3, R15, 0x1, R19.reuse, P2 ;  /* 0x000000010f037824 */ /* 0x100fe200010e0613 */
[----:B------:R-:W-:Y:S02]  /*2640*/  ISETP.NE.AND.EX P0, PT, RZ, UR9, PT, P0 ;  /* 0x00000009ff007c0c */ /* 0x000fe4000bf05300 */
[----:B------:R-:W-:Y:S01]  /*2650*/  MOV R23, RZ ;  /* 0x000000ff00177202 */ /* 0x000fe20000000f00 */
[----:B0-----:R-:W-:Y:S01]  /*2660*/  IMAD.WIDE.U32 R16, R6, UR6, RZ ;  /* 0x0000000606107c25 */ /* 0x001fe2000f8e00ff */
[----:B------:R-:W-:Y:S01]  /*2670*/  IADD3 R18, P2, R8, R21, RZ ;  /* 0x0000001508127210 */ /* 0x000fe20007f5e0ff */
[----:B------:R-:W-:Y:S01]  /*2680*/  ULDC.64 UR8, c[0x0][0x550] ;  /* 0x0001540000087ab9 */ /* 0x000fe20000000a00 */
[----:B------:R-:W-:Y:S01]  /*2690*/  IADD3.X R9, R3, R19, RZ, P1, !PT ;  /* 0x0000001303097210 */ /* 0x000fe20000ffe4ff */
[----:B------:R-:W3:Y:S04]  /*26a0*/  LDG.E R14, desc[UR14][R14.64] ;  /* 0x0000000e0e0e7981 */ /* 0x000ee8000c1e1900 */
[----:B------:R-:W-:Y:S01]  /*26b0*/  IMAD.X R19, R9, 0x1, R19, P2 ;  /* 0x0000000109137824 */ /* 0x000fe200010e0613 */
[----:B------:R-:W4:Y:S01]  /*26c0*/  LDG.E R26, desc[UR14][R8.64] ;  /* 0x0000000e081a7981 */ /* 0x000f22000c1e1900 */
[----:B------:R-:W-:Y:S01]  /*26d0*/  IMAD R17, R6, UR7, R17 ;  /* 0x0000000706117c24 */ /* 0x000fe2000f8e0211 */
[----:B------:R-:W-:-:S02]  /*26e0*/  ULDC.64 UR6, c[0x0][0x480] ;  /* 0x0001200000067ab9 */ /* 0x000fc40000000a00 */
[----:B------:R-:W5:Y:S04]  /*26f0*/  LDG.E R18, desc[UR14][R18.64] ;  /* 0x0000000e12127981 */ /* 0x000f68000c1e1900 */
[----:B------:R0:W3:Y:S01]  /*2700*/  @P0 LDG.E R23, desc[UR14][R10.64] ;  /* 0x0000000e0a170981 */ /* 0x0000e2000c1e1900 */
[----:B------:R-:W-:-:S03]  /*2710*/  LEA R20, P0, R16, UR8, 0x2 ;  /* 0x0000000810147c11 */ /* 0x000fc6000f8010ff */
[----:B------:R1:W4:Y:S01]  /*2720*/  LDG.E R2, desc[UR14][R2.64] ;  /* 0x0000000e02027981 */ /* 0x000322000c1e1900 */
[----:B------:R-:W-:-:S05]  /*2730*/  LEA.HI.X R21, R16, UR9, R17, 0x2, P0 ;  /* 0x0000000910157c11 */ /* 0x000fca00080f1411 */
[----:B------:R-:W4:Y:S01]  /*2740*/  LDG.E R20, desc[UR14][R20.64] ;  /* 0x0000000e14147981 */ /* 0x000f22000c1e1900 */
[----:B------:R-:W-:Y:S02]  /*2750*/  IMAD R17, R7, UR7, RZ ;  /* 0x0000000707117c24 */ /* 0x000fe4000f8e02ff */
[----:B------:R-:W-:Y:S02]  /*2760*/  IMAD R25, R25, UR6, RZ ;  /* 0x0000000619197c24 */ /* 0x000fe4000f8e02ff */
[----:B0-----:R-:W-:-:S04]  /*2770*/  IMAD.WIDE.U32 R10, R7, UR6, RZ ;  /* 0x00000006070a7c25 */ /* 0x001fc8000f8e00ff */
[----:B------:R-:W-:Y:S02]  /*2780*/  IMAD R7, R0, UR6, R17 ;  /* 0x0000000600077c24 */ /* 0x000fe4000f8e0211 */
[----:B------:R-:W-:-:S04]  /*2790*/  IMAD.WIDE.U32 R16, R22, UR6, RZ ;  /* 0x0000000616107c25 */ /* 0x000fc8000f8e00ff */
[----:B------:R-:W-:Y:S01]  /*27a0*/  IMAD R15, R22, UR7, R25 ;  /* 0x00000007160f7c24 */ /* 0x000fe2000f8e0219 */
[----:B------:R-:W-:Y:S01]  /*27b0*/  ULDC.64 UR6, c[0x0][0x3b0] ;  /* 0x0000ec0000067ab9 */ /* 0x000fe20000000a00 */
[----:B------:R-:W-:Y:S02]  /*27c0*/  IADD3 R7, R11, R7, RZ ;  /* 0x000000070b077210 */ /* 0x000fe40007ffe0ff */
[----:B------:R-:W-:Y:S01]  /*27d0*/  IMAD.IADD R15, R17, 0x1, R15 ;  /* 0x00000001110f7824 */ /* 0x000fe200078e020f */
[----:B------:R-:W-:Y:S02]  /*27e0*/  LEA R8, P0, R16, UR6, 0x2 ;  /* 0x0000000610087c11 */ /* 0x000fe4000f8010ff */
[C---:B-1----:R-:W-:Y:S02]  /*27f0*/  SHF.L.U32 R3, R10.reuse, 0x2, RZ ;  /* 0x000000020a037819 */ /* 0x042fe400000006ff */
[----:B------:R-:W-:Y:S01]  /*2800*/  SHF.L.U64.HI R7, R10, 0x2, R7 ;  /* 0x000000020a077819 */ /* 0x000fe20000010207 */
[----:B--2---:R-:W0:Y:S02]  /*2810*/  MUFU.TANH R24, R24 ;  /* 0x0000001800187308 */ /* 0x004e240000002400 */
[-C--:B0-----:R-:W-:Y:S01]  /*2820*/  FFMA.FTZ R0, -R24, R24.reuse, 1 ;  /* 0x3f80000018007423 */ /* 0x081fe20000010118 */
[----:B------:R-:W-:Y:S01]  /*2830*/  FMUL.FTZ R24, RZ, R24 ;  /* 0x00000018ff187220 */ /* 0x000fe20000410000 */
[----:B-----5:R-:W-:Y:S01]  /*2840*/  FMUL.FTZ R9, RZ, R18 ;  /* 0x00000012ff097220 */ /* 0x020fe20000410000 */
[----:B------:R-:W-:-:S03]  /*2850*/  FADD.FTZ R11, -R18, 1 ;  /* 0x3f800000120b7421 */ /* 0x000fc60000010100 */
[----:B---3--:R-:W-:Y:S01]  /*2860*/  FFMA.FTZ R23, R0, R9, R23 ;  /* 0x0000000900177223 */ /* 0x008fe20000010017 */
[----:B------:R-:W-:Y:S01]  /*2870*/  LEA.HI.X R9, R16, UR7, R15, 0x2, P0 ;  /* 0x0000000710097c11 */ /* 0x000fe200080f140f */
[----:B------:R-:W-:Y:S01]  /*2880*/  FMUL.FTZ R19, R24, R11 ;  /* 0x0000000b18137220 */ /* 0x000fe20000410000 */
[----:B------:R-:W-:Y:S01]  /*2890*/  FADD.FTZ R15, -R14, 1 ;  /* 0x3f8000000e0f7421 */ /* 0x000fe20000010100 */
[CC--:B----4-:R-:W-:Y:S01]  /*28a0*/  FMUL.FTZ R0, R26.reuse, R23.reuse ;  /* 0x000000171a007220 */ /* 0x0d0fe20000410000 */
[----:B------:R-:W-:Y:S01]  /*28b0*/  FFMA.FTZ R26, -R26, R26, 1 ;  /* 0x3f8000001a1a7423 */ /* 0x000fe2000001011a */
[----:B------:R-:W-:Y:S01]  /*28c0*/  FMUL.FTZ R11, R14, R23 ;  /* 0x000000170e0b7220 */ /* 0x000fe20000410000 */
[----:B------:R-:W-:Y:S01]  /*28d0*/  IADD3 R10, P0, R8, R3, RZ ;  /* 0x00000003080a7210 */ /* 0x000fe20007f1e0ff */
[----:B------:R-:W-:Y:S01]  /*28e0*/  FMUL.FTZ R15, R0, R15 ;  /* 0x0000000f000f7220 */ /* 0x000fe20000410000 */
[----:B------:R-:W-:Y:S01]  /*28f0*/  FADD.FTZ R17, -R2, 1 ;  /* 0x3f80000002117421 */ /* 0x000fe20000010100 */
[----:B------:R-:W-:Y:S01]  /*2900*/  FMUL.FTZ R27, R11, R26 ;  /* 0x0000001a0b1b7220 */ /* 0x000fe20000410000 */
[----:B------:R-:W-:Y:S01]  /*2910*/  FMUL.FTZ R20, R20, R23 ;  /* 0x0000001714147220 */ /* 0x000fe20000410000 */
[----:B------:R-:W-:-:S02]  /*2920*/  IADD3 R16, P1, R10, R3, RZ ;  /* 0x000000030a107210 */ /* 0x000fc40007f3e0ff */
[----:B------:R-:W-:Y:S01]  /*2930*/  IADD3.X R11, R9, R7, RZ, P0, !PT ;  /* 0x00000007090b7210 */ /* 0x000fe200007fe4ff */
[----:B------:R-:W-:Y:S01]  /*2940*/  FMUL.FTZ R21, R14, R15 ;  /* 0x0000000f0e157220 */ /* 0x000fe20000410000 */
[----:B------:R-:W-:Y:S01]  /*2950*/  FMUL.FTZ R15, R20, R17 ;  /* 0x00000011140f7220 */ /* 0x000fe20000410000 */
[----:B------:R-:W-:Y:S02]  /*2960*/  IADD3 R14, P0, R16, R3, RZ ;  /* 0x00000003100e7210 */ /* 0x000fe40007f1e0ff */
[----:B------:R-:W-:Y:S01]  /*2970*/  IADD3.X R17, R11, R7, RZ, P1, !PT ;  /* 0x000000070b117210 */ /* 0x000fe20000ffe4ff */
[----:B------:R-:W-:Y:S01]  /*2980*/  FMUL.FTZ R25, R2, R15 ;  /* 0x0000000f02197220 */ /* 0x000fe20000410000 */
[----:B------:R-:W-:Y:S01]  /*2990*/  FMUL.FTZ R19, R18, R19 ;  /* 0x0000001312137220 */ /* 0x000fe20000410000 */
[----:B------:R-:W-:Y:S02]  /*29a0*/  FMUL.FTZ R23, R2, R23 ;  /* 0x0000001702177220 */ /* 0x000fe40000410000 */
[----:B------:R-:W-:Y:S01]  /*29b0*/  IMAD.X R15, R17, 0x1, R7, P0 ;  /* 0x00000001110f7824 */ /* 0x000fe200000e0607 */
[----:B------:R0:W-:Y:S04]  /*29c0*/  STG.E desc[UR14][R8.64], R21 ;  /* 0x0000001508007986 */ /* 0x0001e8000c10190e */
[----:B------:R0:W-:Y:S04]  /*29d0*/  STG.E desc[UR14][R10.64], R25 ;  /* 0x000000190a007986 */ /* 0x0001e8000c10190e */
[----:B------:R0:W-:Y:S04]  /*29e0*/  STG.E desc[UR14][R16.64], R27 ;  /* 0x0000001b10007986 */ /* 0x0001e8000c10190e */
[----:B------:R0:W-:Y:S04]  /*29f0*/  STG.E desc[UR14][R14.64], R19 ;  /* 0x000000130e007986 */ /* 0x0001e8000c10190e */
[----:B------:R0:W-:Y:S01]  /*2a00*/  STG.E desc[UR14][R12.64], R23 ;  /* 0x000000170c007986 */ /* 0x0001e2000c10190e */
[----:B------:R-:W-:-:S04]  /*2a10*/  IADD3 R2, P0, R6, UR4, RZ ;  /* 0x0000000406027c10 */ /* 0x000fc8000ff1e0ff */
[----:B------:R-:W-:-:S09]  /*2a20*/  IADD3.X R3, RZ, RZ, RZ, P0, !PT ;  /* 0x000000ffff037210 */ /* 0x000fd200007fe4ff */
.L_x_755:
[----:B------:R-:W-:Y:S05]  /*2a30*/  BSYNC B0 ;  /* 0x0000000000007941 */ /* 0x000fea0003800000 */
.L_x_754:
[----:B------:R-:W-:-:S04]  /*2a40*/  ISETP.GE.U32.AND P0, PT, R4, UR4, PT ;  /* 0x0000000404007c0c */ /* 0x000fc8000bf06070 */
[----:B------:R-:W-:-:S13]  /*2a50*/  ISETP.GE.U32.AND.EX P0, PT, R5, RZ, PT, P0 ;  /* 0x000000ff0500720c */ /* 0x000fda0003f06100 */
[----:B------:R-:W-:Y:S05]  /*2a60*/  @!P0 EXIT ;  /* 0x000000000000894d */ /* 0x000fea0003800000 */
[----:B------:R-:W-:Y:S01]  /*2a70*/  ULDC.64 UR8, c[0x0][0x480] ;  /* 0x0001200000087ab9 */ /* 0x000fe20000000a00 */
[----:B------:R-:W-:Y:S01]  /*2a80*/  ULDC.64 UR10, c[0x0][0xd70] ;  /* 0x00035c00000a7ab9 */ /* 0x000fe20000000a00 */
[----:B------:R-:W-:Y:S01]  /*2a90*/  BSSY B0, `(.L_x_758) ;  /* 0x0000126000007945 */ /* 0x000fe20003800000 */
[----:B------:R-:W-:Y:S02]  /*2aa0*/  UIMAD UR9, UR9, UR10, URZ ;  /* 0x0000000a090972a4 */ /* 0x000fe4000f8e023f */
[----:B------:R-:W-:Y:S02]  /*2ab0*/  UIMAD.WIDE.U32 UR6, UR8, UR10, URZ ;  /* 0x0000000a080672a5 */ /* 0x000fe4000f8e003f */
[----:B------:R-:W-:Y:S01]  /*2ac0*/  UIMAD UR9, UR11, UR8, UR9 ;  /* 0x000000080b0972a4 */ /* 0x000fe2000f8e0209 */
[----:B------:R-:W-:Y:S01]  /*2ad0*/  ULDC UR38, c[0x0][0xd74] ;  /* 0x00035d0000267ab9 */ /* 0x000fe20000000800 */
[----:B------:R-:W-:Y:S02]  /*2ae0*/  ULDC UR39, c[0x0][0xd70] ;  /* 0x00035c0000277ab9 */ /* 0x000fe40000000800 */
[----:B------:R-:W-:Y:S01]  /*2af0*/  UIADD3 UR9, UR7, UR9, URZ ;  /* 0x0000000907097290 */ /* 0x000fe2000fffe03f */
[----:B------:R-:W-:Y:S01]  /*2b00*/  ULDC.64 UR40, c[0x0][0xd70] ;  /* 0x00035c0000287ab9 */ /* 0x000fe20000000a00 */
[----:B------:R-:W-:Y:S01]  /*2b10*/  ULDC.64 UR20, c[0x0][0x480] ;  /* 0x0001200000147ab9 */ /* 0x000fe20000000a00 */
[----:B------:R-:W-:Y:S01]  /*2b20*/  ULDC.64 UR16, c[0x0][0x2e0] ;  /* 0x0000b80000107ab9 */ /* 0x000fe20000000a00 */
[----:B------:R-:W-:Y:S01]  /*2b30*/  ULDC.64 UR18, c[0x0][0x210] ;  /* 0x0000840000127ab9 */ /* 0x000fe20000000a00 */
[----:B------:R-:W-:Y:S01]  /*2b40*/  ULDC.64 UR22, c[0x0][0x3b0] ;  /* 0x0000ec0000167ab9 */ /* 0x000fe20000000a00 */
[----:B------:R-:W-:Y:S01]  /*2b50*/  ULDC.64 UR24, c[0x0][0x620] ;  /* 0x0001880000187ab9 */ /* 0x000fe20000000a00 */
[----:B------:R-:W-:-:S02]  /*2b60*/  USHF.L.U32 UR8, UR6, 0x2, URZ ;  /* 0x0000000206087899 */ /* 0x000fc4000800063f */
        /* <DEDUP_REMOVED lines=8> */
.L_x_765:
[----:B------:R-:W-:Y:S01]  /*2bf0*/  MOV R0, UR38 ;  /* 0x0000002600007c02 */ /* 0x000fe20008000f00 */
[----:B------:R-:W-:Y:S03]  /*2c00*/  BSSY B1, `(.L_x_759) ;  /* 0x0000026000017945 */ /* 0x000fe60003800000 */
        /* <DEDUP_REMOVED lines=14> */
.L_x_760:
[----:B0-----:R-:W-:Y:S02]  /*2cf0*/  MOV R13, UR39 ;  /* 0x00000027000d7c02 */ /* 0x001fe40008000f00 */
[----:B------:R-:W-:Y:S02]  /*2d00*/  MOV R15, RZ ;  /* 0x000000ff000f7202 */ /* 0x000fe40000000f00 */
[----:B------:R-:W0:Y:S01]  /*2d10*/  I2F.U32.RP R6, R13 ;  /* 0x0000000d00067306 */ /* 0x000e220000209000 */
[----:B------:R-:W-:-:S07]  /*2d20*/  ISETP.NE.U32.AND P2, PT, R13, RZ, PT ;  /* 0x000000ff0d00720c */ /* 0x000fce0003f45070 */
[----:B0-----:R-:W0:Y:S02]  /*2d30*/  MUFU.RCP R6, R6 ;  /* 0x0000000600067308 */ /* 0x001e240000001000 */
[----:B0-----:R-:W-:Y:S01]  /*2d40*/  IADD3 R5, R6, 0xffffffe, RZ ;  /* 0x0ffffffe06057810 */ /* 0x001fe20007ffe0ff */
[----:B------:R-:W-:-:S05]  /*2d50*/  HFMA2.MMA R6, -RZ, RZ, 0, 0 ;  /* 0x00000000ff067435 */ /* 0x000fca00000001ff */
[----:B------:R-:W0:Y:S02]  /*2d60*/  F2I.FTZ.U32.TRUNC.NTZ R5, R5 ;  /* 0x0000000500057305 */ /* 0x000e24000021f000 */
[----:B0-----:R-:W-:-:S04]  /*2d70*/  IMAD R4, R5, R13, RZ ;  /* 0x0000000d05047224 */ /* 0x001fc800078e02ff */
[----:B------:R-:W-:Y:S01]  /*2d80*/  IMAD.MOV R7, RZ, RZ, -R4 ;  /* 0x000000ffff077224 */ /* 0x000fe200078e0a04 */
[----:B------:R-:W-:-:S05]  /*2d90*/  MOV R4, RZ ;  /* 0x000000ff00047202 */ /* 0x000fca0000000f00 */
        /* <DEDUP_REMOVED lines=12> */
.L_x_761:
[----:B------:R-:W-:Y:S05]  /*2e60*/  BSYNC B1 ;  /* 0x0000000000017941 */ /* 0x000fea0003800000 */
.L_x_759:
[----:B------:R-:W-:Y:S01]  /*2e70*/  ISETP.NE.U32.AND P0, PT, RZ, UR10, PT ;  /* 0x0000000aff007c0c */ /* 0x000fe2000bf05070 */
[-C--:B------:R-:W-:Y:S02]  /*2e80*/  IMAD R5, R15, R13.reuse, RZ ;  /* 0x0000000d0f057224 */ /* 0x080fe400078e02ff */
[----:B------:R-:W-:Y:S01]  /*2e90*/  IMAD.WIDE.U32 R22, R14, R13, RZ ;  /* 0x0000000d0e167225 */ /* 0x000fe200078e00ff */
[----:B------:R-:W-:-:S03]  /*2ea0*/  ISETP.NE.AND.EX P0, PT, RZ, UR11, PT, P0 ;  /* 0x0000000bff007c0c */ /* 0x000fc6000bf05300 */
[----:B------:R-:W-:Y:S01]  /*2eb0*/  IMAD R5, R14, R0, R5 ;  /* 0x000000000e057224 */ /* 0x000fe200078e0205 */
[----:B------:R-:W-:Y:S01]  /*2ec0*/  LEA R12, P1, R22, R4, 0x2 ;  /* 0x00000004160c7211 */ /* 0x000fe200078210ff */
[----:B------:R-:W-:Y:S02]  /*2ed0*/  IMAD R7, R3, UR28, RZ ;  /* 0x0000001c03077c24 */ /* 0x000fe4000f8e02ff */
[----:B------:R-:W-:Y:S02]  /*2ee0*/  IMAD.IADD R5, R23, 0x1, R5 ;  /* 0x0000000117057824 */ /* 0x000fe400078e0205 */
[----:B------:R-:W-:Y:S02]  /*2ef0*/  IMAD R9, R13, UR17, RZ ;  /* 0x000000110d097c24 */ /* 0x000fe4000f8e02ff */
[----:B------:R-:W-:Y:S01]  /*2f00*/  IMAD R17, R2, UR29, R7 ;  /* 0x0000001d02117c24 */ /* 0x000fe2000f8e0207 */
[----:B------:R-:W-:Y:S01]  /*2f10*/  LEA.HI.X R22, R22, R6, R5, 0x2, P1 ;  /* 0x0000000616167211 */ /* 0x000fe200008f1405 */
[----:B------:R-:W0:Y:S01]  /*2f20*/  @P0 LDC.64 R18, c[0x0][0xb00] ;  /* 0x0002c000ff120b82 */ /* 0x000e220000000a00 */
[----:B------:R-:W-:-:S04]  /*2f30*/  IMAD.WIDE.U32 R14, R2, UR28, RZ ;  /* 0x0000001c020e7c25 */ /* 0x000fc8000f8e00ff */
[----:B------:R-:W-:Y:S01]  /*2f40*/  IMAD R7, R22, UR16, RZ ;  /* 0x0000001016077c24 */ /* 0x000fe2000f8e02ff */
[----:B------:R-:W-:Y:S01]  /*2f50*/  LEA R20, P2, R14, UR30, 0x2 ;  /* 0x0000001e0e147c11 */ /* 0x000fe2000f8410ff */
[----:B------:R-:W-:-:S04]  /*2f60*/  IMAD.WIDE.U32 R4, R13, UR16, RZ ;  /* 0x000000100d047c25 */ /* 0x000fc8000f8e00ff */
[----:B------:R-:W-:Y:S01]  /*2f70*/  IMAD R21, R0, UR16, R9 ;  /* 0x0000001000157c24 */ /* 0x000fe2000f8e0209 */
[----:B------:R-:W-:Y:S01]  /*2f80*/  SHF.L.U32 R6, R4, 0x2, RZ ;  /* 0x0000000204067819 */ /* 0x000fe200000006ff */
[----:B------:R-:W-:-:S04]  /*2f90*/  IMAD.WIDE.U32 R8, R12, UR16, RZ ;  /* 0x000000100c087c25 */ /* 0x000fc8000f8e00ff */
[----:B------:R-:W-:Y:S01]  /*2fa0*/  IMAD R11, R12, UR17, R7 ;  /* 0x000000110c0b7c24 */ /* 0x000fe2000f8e0207 */
[----:B------:R-:W-:Y:S01]  /*2fb0*/  IADD3 R7, R15, R17, RZ ;  /* 0x000000110f077210 */ /* 0x000fe20007ffe0ff */
[----:B------:R-:W-:Y:S01]  /*2fc0*/  IMAD.IADD R15, R5, 0x1, R21 ;  /* 0x00000001050f7824 */ /* 0x000fe200078e0215 */
[----:B------:R-:W-:Y:S02]  /*2fd0*/  LEA R10, P1, R8, UR18, 0x2 ;  /* 0x00000012080a7c11 */ /* 0x000fe4000f8210ff */
[----:B------:R-:W-:Y:S02]  /*2fe0*/  IADD3 R5, R9, R11, RZ ;  /* 0x0000000b09057210 */ /* 0x000fe40007ffe0ff */
[----:B------:R-:W-:Y:S02]  /*2ff0*/  LEA.HI.X R21, R14, UR31, R7, 0x2, P2 ;  /* 0x0000001f0e157c11 */ /* 0x000fe400090f1407 */
[----:B------:R-:W-:Y:S02]  /*3000*/  SHF.L.U64.HI R7, R4, 0x2, R15 ;  /* 0x0000000204077819 */ /* 0x000fe4000001020f */
[----:B------:R-:W-:Y:S01]  /*3010*/  IADD3 R4, P2, R10, R6, RZ ;  /* 0x000000060a047210 */ /* 0x000fe20007f5e0ff */
[----:B------:R1:W2:Y:S01]  /*3020*/  LDG.E R23, desc[UR14][R20.64] ;  /* 0x0000000e14177981 */ /* 0x0002a2000c1e1900 */
[----:B------:R-:W-:Y:S01]  /*3030*/  LEA.HI.X R11, R8, UR19, R5, 0x2, P1 ;  /* 0x00000013080b7c11 */ /* 0x000fe200088f1405 */
[----:B0-----:R-:W-:Y:S01]  /*3040*/  @P0 IMAD R15, R3, R18, RZ ;  /* 0x00000012030f0224 */ /* 0x001fe200078e02ff */
[----:B------:R-:W-:-:S02]  /*3050*/  IADD3 R8, P1, R4, R6, RZ ;  /* 0x0000000604087210 */ /* 0x000fc40007f3e0ff */
[----:B------:R-:W-:Y:S01]  /*3060*/  IADD3.X R5, R11, R7, RZ, P2, !PT ;  /* 0x000000070b057210 */ /* 0x000fe200017fe4ff */
[----:B------:R-:W-:Y:S01]  /*3070*/  @P0 IMAD.WIDE.U32 R16, R2, R18, RZ ;  /* 0x0000001202100225 */ /* 0x000fe200078e00ff */
[----:B------:R-:W-:Y:S01]  /*3080*/  IADD3 R14, P2, R8, R6, RZ ;  /* 0x00000006080e7210 */ /* 0x000fe20007f5e0ff */
[----:B------:R-:W3:Y:S02]  /*3090*/  LDG.E R10, desc[UR14][R10.64] ;  /* 0x0000000e0a0a7981 */ /* 0x000ee4000c1e1900 */
[----:B------:R-:W-:Y:S02]  /*30a0*/  @P0 IMAD R19, R2, R19, R15 ;  /* 0x0000001302130224 */ /* 0x000fe400078e020f */
[----:B------:R-:W-:Y:S01]  /*30b0*/  IMAD.X R9, R5, 0x1, R7, P1 ;  /* 0x0000000105097824 */ /* 0x000fe200008e0607 */
[----:B------:R-:W-:Y:S01]  /*30c0*/  @P0 LEA R18, P1, R16, UR10, 0x2 ;  /* 0x0000000a10120c11 */ /* 0x000fe2000f8210ff */
[----:B------:R-:W-:Y:S01]  /*30d0*/  IMAD R25, R3, UR24, RZ ;  /* 0x0000001803197c24 */ /* 0x000fe2000f8e02ff */
[----:B------:R-:W-:Y:S01]  /*30e0*/  @P0 IADD3 R17, R17, R19, RZ ;  /* 0x0000001311110210 */ /* 0x000fe20007ffe0ff */
[----:B------:R-:W-:Y:S01]  /*30f0*/  IMAD.MOV.U32 R24, RZ, RZ, RZ ;  /* 0x000000ffff187224 */ /* 0x000fe200078e00ff */
[----:B------:R-:W-:Y:S01]  /*3100*/  IADD3.X R15, R9, R7, RZ, P2, !PT ;  /* 0x00000007090f7210 */ /* 0x000fe200017fe4ff */
[----:B------:R-:W-:Y:S01]  /*3110*/  IMAD R25, R2, UR25, R25 ;  /* 0x0000001902197c24 */ /* 0x000fe2000f8e0219 */
[----:B------:R-:W-:Y:S01]  /*3120*/  @P0 LEA.HI.X R19, R16, UR11, R17, 0x2, P1 ;  /* 0x0000000b10130c11 */ /* 0x000fe200088f1411 */
[----:B------:R-:W-:Y:S01]  /*3130*/  IMAD.WIDE.U32 R16, R2, UR24, RZ ;  /* 0x0000001802107c25 */ /* 0x000fe2000f8e00ff */
[----:B------:R-:W4:Y:S04]  /*3140*/  LDG.E R4, desc[UR14][R4.64] ;  /* 0x0000000e04047981 */ /* 0x000f28000c1e1900 */
[----:B------:R0:W5:Y:S01]  /*3150*/  LDG.E R14, desc[UR14][R14.64] ;  /* 0x0000000e0e0e7981 */ /* 0x000162000c1e1900 */
[----:B-1----:R-:W-:-:S02]  /*3160*/  LEA R20, P1, R16, UR26, 0x2 ;  /* 0x0000001a10147c11 */ /* 0x002fc4000f8210ff */
[----:B------:R-:W-:Y:S01]  /*3170*/  IADD3 R17, R17, R25, RZ ;  /* 0x0000001911117210 */ /* 0x000fe20007ffe0ff */
[----:B------:R1:W4:Y:S03]  /*3180*/  @P0 LDG.E R24, desc[UR14][R18.64] ;  /* 0x0000000e12180981 */ /* 0x000326000c1e1900 */
[----:B------:R-:W-:Y:S01]  /*3190*/  LEA.HI.X R21, R16, UR27, R17, 0x2, P1 ;  /* 0x0000001b10157c11 */ /* 0x000fe200088f1411 */
[----:B------:R1:W4:Y:S04]  /*31a0*/  LDG.E R25, desc[UR14][R8.64] ;  /* 0x0000000e08197981 */ /* 0x000328000c1e1900 */
[----:B------:R-:W4:Y:S01]  /*31b0*/  LDG.E R20, desc[UR14][R20.64] ;  /* 0x0000000e14147981 */ /* 0x000f22000c1e1900 */
[----:B------:R-:W-:-:S02]  /*31c0*/  IMAD R27, R3, UR32, RZ ;  /* 0x00000020031b7c24 */ /* 0x000fc4000f8e02ff */
[----:B0-----:R-:W-:Y:S02]  /*31d0*/  IMAD R15, R22, UR20, RZ ;  /* 0x00000014160f7c24 */ /* 0x001fe4000f8e02ff */
[----:B------:R-:W-:-:S04]  /*31e0*/  IMAD.WIDE.U32 R16, R2, UR32, RZ ;  /* 0x0000002002107c25 */ /* 0x000fc8000f8e00ff */
[----:B------:R-:W-:Y:S02]  /*31f0*/  IMAD R27, R2, UR33, R27 ;  /* 0x00000021021b7c24 */ /* 0x000fe4000f8e021b */
[----:B-1----:R-:W-:Y:S01]  /*3200*/  IMAD.WIDE.U32 R18, R12, UR20, RZ ;  /* 0x000000140c127c25 */ /* 0x002fe2000f8e00ff */
[----:B------:R-:W-:-:S03]  /*3210*/  LEA R8, P2, R16, UR34, 0x2 ;  /* 0x0000002210087c11 */ /* 0x000fc6000f8410ff */
[----:B------:R-:W-:Y:S01]  /*3220*/  IMAD R15, R12, UR21, R15 ;  /* 0x000000150c0f7c24 */ /* 0x000fe2000f8e020f */
[----:B------:R-:W-:Y:S02]  /*3230*/  IADD3 R9, R17, R27, RZ ;  /* 0x0000001b11097210 */ /* 0x000fe40007ffe0ff */
[----:B------:R-:W-:Y:S01]  /*3240*/  LEA R26, P1, R18, UR22, 0x2 ;  /* 0x00000016121a7c11 */ /* 0x000fe2000f8210ff */
[----:B------:R-:W-:Y:S01]  /*3250*/  IMAD.IADD R15, R19, 0x1, R15 ;  /* 0x00000001130f7824 */ /* 0x000fe200078e020f */
[----:B------:R-:W-:-:S04]  /*3260*/  LEA.HI.X R9, R16, UR35, R9, 0x2, P2 ;  /* 0x0000002310097c11 */ /* 0x000fc800090f1409 */
[----:B------:R-:W-:Y:S01]  /*3270*/  LEA.HI.X R27, R18, UR23, R15, 0x2, P1 ;  /* 0x00000017121b7c11 */ /* 0x000fe200088f140f */
[----:B------:R-:W-:Y:S01]  /*3280*/  BSSY B1, `(.L_x_762) ;  /* 0x0000048000017945 */ /* 0x000fe20003800000 */
[----:B--2---:R-:W0:Y:S01]  /*3290*/  MUFU.TANH R23, R23 ;  /* 0x0000001700177308 */ /* 0x004e220000002400 */
[----:B---3--:R-:W-:Y:S01]  /*32a0*/  FADD.FTZ R16, -R10, 1 ;  /* 0x3f8000000a107421 */ /* 0x008fe20000010100 */
[-C--:B0-----:R-:W-:Y:S01]  /*32b0*/  FFMA.FTZ R5, -R23, R23.reuse, 1 ;  /* 0x3f80000017057423 */ /* 0x081fe20000010117 */
[----:B------:R-:W-:Y:S01]  /*32c0*/  FMUL.FTZ R23, RZ, R23 ;  /* 0x00000017ff177220 */ /* 0x000fe20000410000 */
[----:B-----5:R-:W-:Y:S01]  /*32d0*/  FMUL.FTZ R11, RZ, R14 ;  /* 0x0000000eff0b7220 */ /* 0x020fe20000410000 */
[----:B------:R-:W-:-:S03]  /*32e0*/  FADD.FTZ R12, -R14, 1 ;  /* 0x3f8000000e0c7421 */ /* 0x000fc60000010100 */
[----:B----4-:R-:W-:Y:S01]  /*32f0*/  FFMA.FTZ R5, R5, R11, R24 ;  /* 0x0000000b05057223 */ /* 0x010fe20000010018 */
[----:B------:R-:W-:-:S03]  /*3300*/  FMUL.FTZ R19, R23, R12 ;  /* 0x0000000c17137220 */ /* 0x000fc60000410000 */
[----:B------:R-:W-:Y:S01]  /*3310*/  FMUL.FTZ R11, R25, R5 ;  /* 0x00000005190b7220 */ /* 0x000fe20000410000 */
[----:B------:R-:W-:Y:S01]  /*3320*/  FMUL.FTZ R19, R14, R19 ;  /* 0x000000130e137220 */ /* 0x000fe20000410000 */
[----:B------:R-:W-:Y:S01]  /*3330*/  IADD3 R14, P1, R26, UR8, RZ ;  /* 0x000000081a0e7c10 */ /* 0x000fe2000ff3e0ff */
[----:B------:R-:W-:Y:S01]  /*3340*/  FADD.FTZ R17, -R4, 1 ;  /* 0x3f80000004117421 */ /* 0x000fe20000010100 */
[----:B------:R-:W-:Y:S01]  /*3350*/  FMUL.FTZ R11, R11, R16 ;  /* 0x000000100b0b7220 */ /* 0x000fe20000410000 */
[----:B------:R-:W-:Y:S01]  /*3360*/  FMUL.FTZ R20, R20, R5 ;  /* 0x0000000514147220 */ /* 0x000fe20000410000 */
[----:B------:R-:W-:Y:S02]  /*3370*/  IADD3 R16, P2, R14, UR8, RZ ;  /* 0x000000080e107c10 */ /* 0x000fe4000ff5e0ff */
[----:B------:R-:W-:Y:S01]  /*3380*/  IADD3.X R15, R27, UR9, RZ, P1, !PT ;  /* 0x000000091b0f7c10 */ /* 0x000fe20008ffe4ff */
[----:B------:R-:W-:Y:S01]  /*3390*/  FFMA.FTZ R25, -R25, R25, 1 ;  /* 0x3f80000019197423 */ /* 0x000fe20000010119 */
[C---:B------:R-:W-:Y:S01]  /*33a0*/  FMUL.FTZ R12, R10.reuse, R5 ;  /* 0x000000050a0c7220 */ /* 0x040fe20000410000 */
[----:B------:R-:W-:Y:S01]  /*33b0*/  FMUL.FTZ R23, R10, R11 ;  /* 0x0000000b0a177220 */ /* 0x000fe20000410000 */
[----:B------:R-:W-:Y:S01]  /*33c0*/  FMUL.FTZ R11, R20, R17 ;  /* 0x00000011140b7220 */ /* 0x000fe20000410000 */
[----:B------:R-:W-:-:S02]  /*33d0*/  IADD3 R10, P1, R16, UR8, RZ ;  /* 0x00000008100a7c10 */ /* 0x000fc4000ff3e0ff */
[----:B------:R-:W-:Y:S01]  /*33e0*/  IADD3.X R17, R15, UR9, RZ, P2, !PT ;  /* 0x000000090f117c10 */ /* 0x000fe200097fe4ff */
[----:B------:R-:W-:Y:S01]  /*33f0*/  FMUL.FTZ R29, R12, R25 ;  /* 0x000000190c1d7220 */ /* 0x000fe20000410000 */
[C---:B------:R-:W-:Y:S01]  /*3400*/  FMUL.FTZ R25, R4.reuse, R11 ;  /* 0x0000000b04197220 */ /* 0x040fe20000410000 */
[----:B------:R-:W-:Y:S01]  /*3410*/  FMUL.FTZ R21, R4, R5 ;  /* 0x0000000504157220 */ /* 0x000fe20000410000 */
[----:B------:R-:W-:Y:S02]  /*3420*/  IADD3.X R11, R17, UR9, RZ, P1, !PT ;  /* 0x00000009110b7c10 */ /* 0x000fe40008ffe4ff */
[----:B------:R-:W-:Y:S01]  /*3430*/  IADD3 R4, P1, R2, UR4, RZ ;  /* 0x0000000402047c10 */ /* 0x000fe2000ff3e0ff */
[----:B------:R0:W-:Y:S03]  /*3440*/  STG.E desc[UR14][R26.64], R23 ;  /* 0x000000171a007986 */ /* 0x0001e6000c10190e */
[----:B------:R-:W-:Y:S01]  /*3450*/  IADD3.X R5, RZ, R3, RZ, P1, !PT ;  /* 0x00000003ff057210 */ /* 0x000fe20000ffe4ff */
[----:B------:R0:W-:Y:S04]  /*3460*/  STG.E desc[UR14][R14.64], R25 ;  /* 0x000000190e007986 */ /* 0x0001e8000c10190e */
[----:B------:R0:W-:Y:S01]  /*3470*/  STG.E desc[UR14][R16.64], R29 ;  /* 0x0000001d10007986 */ /* 0x0001e2000c10190e */
[----:B------:R-:W-:-:S03]  /*3480*/  LOP3.LUT R2, R5, R0, RZ, 0xfc, !PT ;  /* 0x0000000005027212 */ /* 0x000fc600078efcff */
[----:B------:R0:W-:Y:S04]  /*3490*/  STG.E desc[UR14][R10.64], R19 ;  /* 0x000000130a007986 */ /* 0x0001e8000c10190e */
[----:B------:R0:W-:Y:S01]  /*34a0*/  STG.E desc[UR14][R8.64], R21 ;  /* 0x0000001508007986 */ /* 0x0001e2000c10190e */
[----:B------:R-:W-:-:S13]  /*34b0*/  ISETP.NE.U32.AND P1, PT, R2, RZ, PT ;  /* 0x000000ff0200720c */ /* 0x000fda0003f25070 */
[----:B0-----:R-:W-:Y:S05]  /*34c0*/  @!P1 BRA `(.L_x_763) ;  /* 0x0000000000349947 */ /* 0x001fea0003800000 */
[----:B------:R-:W-:Y:S01]  /*34d0*/  MOV R2, R4 ;  /* 0x0000000400027202 */ /* 0x000fe20000000f00 */
[----:B------:R-:W-:Y:S01]  /*34e0*/  IMAD.MOV.U32 R3, RZ, RZ, R5 ;  /* 0x000000ffff037224 */ /* 0x000fe200078e0005 */
        /* <DEDUP_REMOVED lines=8> */
[----:B------:R-:W-:-:S05]  /*3570*/  IMAD R9, R9, R0, R8 ;  /* 0x0000000009097224 */ /* 0x000fca00078e0208 */
[----:B------:R-:W-:Y:S01]  /*3580*/  IADD3 R10, R9, R3, RZ ;  /* 0x00000003090a7210 */ /* 0x000fe20007ffe0ff */
[----:B------:R-:W-:Y:S06]  /*3590*/  BRA `(.L_x_764) ;  /* 0x0000000000587947 */ /* 0x000fec0003800000 */
.L_x_763:
[----:B------:R-:W0:Y:S01]  /*35a0*/  I2F.U32.RP R8, R13 ;  /* 0x0000000d00087306 */ /* 0x000e220000209000 */
[----:B------:R-:W-:Y:S01]  /*35b0*/  ISETP.NE.U32.AND P3, PT, R13, RZ, PT ;  /* 0x000000ff0d00720c */ /* 0x000fe20003f65070 */
[----:B------:R-:W-:Y:S01]  /*35c0*/  HFMA2.MMA R15, -RZ, RZ, 0, 0 ;  /* 0x00000000ff0f7435 */ /* 0x000fe200000001ff */
[----:B------:R-:W-:-:S05]  /*35d0*/  MOV R10, RZ ;  /* 0x000000ff000a7202 */ /* 0x000fca0000000f00 */
[----:B0-----:R-:W0:Y:S02]  /*35e0*/  MUFU.RCP R8, R8 ;  /* 0x0000000800087308 */ /* 0x001e240000001000 */
[----:B0-----:R-:W-:-:S06]  /*35f0*/  IADD3 R3, R8, 0xffffffe, RZ ;  /* 0x0ffffffe08037810 */ /* 0x001fcc0007ffe0ff */
[----:B------:R-:W0:Y:S02]  /*3600*/  F2I.FTZ.U32.TRUNC.NTZ R3, R3 ;  /* 0x0000000300037305 */ /* 0x000e24000021f000 */
[----:B0-----:R-:W-:-:S04]  /*3610*/  IMAD.MOV R2, RZ, RZ, -R3 ;  /* 0x000000ffff027224 */ /* 0x001fc800078e0a03 */
[----:B------:R-:W-:Y:S01]  /*3620*/  IMAD R9, R2, R13, RZ ;  /* 0x0000000d02097224 */ /* 0x000fe200078e02ff */
[----:B------:R-:W-:-:S10]  /*3630*/  HFMA2.MMA R2, -RZ, RZ, 0, 0 ;  /* 0x00000000ff027435 */ /* 0x000fd400000001ff */
        /* <DEDUP_REMOVED lines=12> */
.L_x_764:
[----:B------:R-:W-:Y:S05]  /*3700*/  BSYNC B1 ;  /* 0x0000000000017941 */ /* 0x000fea0003800000 */
.L_x_762:
[-C--:B------:R-:W-:Y:S01]  /*3710*/  IMAD R3, R15, R13.reuse, RZ ;  /* 0x0000000d0f037224 */ /* 0x080fe200078e02ff */
[----:B------:R-:W0:Y:S01]  /*3720*/  @P0 LDC.64 R16, c[0x0][0xb00] ;  /* 0x0002c000ff100b82 */ /* 0x000e220000000a00 */
[----:B------:R-:W-:-:S04]  /*3730*/  IMAD.WIDE.U32 R8, R14, R13, RZ ;  /* 0x0000000d0e087225 */ /* 0x000fc800078e00ff */
[----:B------:R-:W-:Y:S01]  /*3740*/  IMAD R3, R14, R0, R3 ;  /* 0x000000000e037224 */ /* 0x000fe200078e0203 */
[----:B------:R-:W-:Y:S01]  /*3750*/  LEA R12, P1, R8, R2, 0x2 ;  /* 0x00000002080c7211 */ /* 0x000fe200078210ff */
[----:B------:R-:W-:Y:S01]  /*3760*/  IMAD R11, R5, UR28, RZ ;  /* 0x0000001c050b7c24 */ /* 0x000fe2000f8e02ff */
[----:B------:R-:W1:Y:S01]  /*3770*/  @P0 LDC.64 R14, c[0x0][0xa30] ;  /* 0x00028c00ff0e0b82 */ /* 0x000e620000000a00 */
[----:B------:R-:W-:Y:S02]  /*3780*/  IMAD.IADD R9, R9, 0x1, R3 ;  /* 0x0000000109097824 */ /* 0x000fe400078e0203 */
[----:B------:R-:W-:-:S03]  /*3790*/  IMAD.WIDE.U32 R2, R4, UR28, RZ ;  /* 0x0000001c04027c25 */ /* 0x000fc6000f8e00ff */
[----:B------:R-:W-:Y:S01]  /*37a0*/  LEA.HI.X R0, R8, R10, R9, 0x2, P1 ;  /* 0x0000000a08007211 */ /* 0x000fe200008f1409 */
[----:B------:R-:W-:Y:S01]  /*37b0*/  IMAD R9, R4, UR29, R11 ;  /* 0x0000001d04097c24 */ /* 0x000fe2000f8e020b */
[----:B------:R-:W-:-:S03]  /*37c0*/  LEA R20, P1, R2, UR30, 0x2 ;  /* 0x0000001e02147c11 */ /* 0x000fc6000f8210ff */
[----:B------:R-:W-:Y:S01]  /*37d0*/  IMAD R11, R0, UR16, RZ ;  /* 0x00000010000b7c24 */ /* 0x000fe2000f8e02ff */
[----:B------:R-:W-:Y:S01]  /*37e0*/  IADD3 R3, R3, R9, RZ ;  /* 0x0000000903037210 */ /* 0x000fe20007ffe0ff */
[----:B------:R-:W-:-:S03]  /*37f0*/  IMAD.WIDE.U32 R8, R12, UR16, RZ ;  /* 0x000000100c087c25 */ /* 0x000fc6000f8e00ff */
[----:B------:R-:W-:Y:S01]  /*3800*/  LEA.HI.X R21, R2, UR31, R3, 0x2, P1 ;  /* 0x0000001f02157c11 */ /* 0x000fe200088f1403 */
[----:B------:R-:W-:Y:S01]  /*3810*/  IMAD R11, R12, UR17, R11 ;  /* 0x000000110c0b7c24 */ /* 0x000fe2000f8e020b */
[----:B------:R-:W-:-:S03]  /*3820*/  LEA R10, P1, R8, UR18, 0x2 ;  /* 0x00000012080a7c11 */ /* 0x000fc6000f8210ff */
[----:B------:R2:W3:Y:S01]  /*3830*/  LDG.E R13, desc[UR14][R20.64] ;  /* 0x0000000e140d7981 */ /* 0x0004e2000c1e1900 */
[----:B------:R-:W-:Y:S02]  /*3840*/  IADD3 R3, R9, R11, RZ ;  /* 0x0000000b09037210 */ /* 0x000fe40007ffe0ff */
[----:B------:R-:W-:Y:S02]  /*3850*/  IADD3 R2, P2, R10, R6, RZ ;  /* 0x000000060a027210 */ /* 0x000fe40007f5e0ff */
[----:B------:R-:W-:Y:S01]  /*3860*/  LEA.HI.X R11, R8, UR19, R3, 0x2, P1 ;  /* 0x00000013080b7c11 */ /* 0x000fe200088f1403 */
[----:B0-----:R-:W-:Y:S01]  /*3870*/  @P0 IMAD R9, R5, R16, RZ ;  /* 0x0000001005090224 */ /* 0x001fe200078e02ff */
[----:B------:R-:W-:-:S03]  /*3880*/  IADD3 R8, P1, R2, R6, RZ ;  /* 0x0000000602087210 */ /* 0x000fc60007f3e0ff */
[----:B------:R-:W-:Y:S01]  /*3890*/  IMAD.X R3, R11, 0x1, R7, P2 ;  /* 0x000000010b037824 */ /* 0x000fe200010e0607 */
[----:B------:R-:W-:Y:S01]  /*38a0*/  IADD3 R22, P2, R8, R6, RZ ;  /* 0x0000000608167210 */ /* 0x000fe20007f5e0ff */
[C---:B------:R-:W-:Y:S01]  /*38b0*/  @P0 IMAD.WIDE.U32 R18, R4.reuse, R16, RZ ;  /* 0x0000001004120225 */ /* 0x040fe200078e00ff */
[----:B------:R0:W4:Y:S03]  /*38c0*/  LDG.E R10, desc[UR14][R10.64] ;  /* 0x0000000e0a0a7981 */ /* 0x000126000c1e1900 */
[----:B------:R-:W-:Y:S01]  /*38d0*/  @P0 IMAD R17, R4, R17, R9 ;  /* 0x0000001104110224 */ /* 0x000fe200078e0209 */
[----:B------:R-:W-:Y:S01]  /*38e0*/  IADD3.X R9, R3, R7, RZ, P1, !PT ;  /* 0x0000000703097210 */ /* 0x000fe20000ffe4ff */
[----:B------:R-:W5:Y:S01]  /*38f0*/  LDG.E R2, desc[UR14][R2.64] ;  /* 0x0000000e02027981 */ /* 0x000f62000c1e1900 */
[----:B-1----:R-:W-:Y:S02]  /*3900*/  @P0 LEA R14, P1, R18, R14, 0x2 ;  /* 0x0000000e120e0211 */ /* 0x002fe400078210ff */
[----:B------:R-:W-:Y:S01]  /*3910*/  @P0 IADD3 R6, R19, R17, RZ ;  /* 0x0000001113060210 */ /* 0x000fe20007ffe0ff */
[----:B------:R-:W-:Y:S01]  /*3920*/  IMAD.X R23, R9, 0x1, R7, P2 ;  /* 0x0000000109177824 */ /* 0x000fe200010e0607 */
[----:B------:R-:W5:Y:S01]  /*3930*/  LDG.E R16, desc[UR14][R8.64] ;  /* 0x0000000e08107981 */ /* 0x000f62000c1e1900 */
[----:B------:R-:W-:Y:S01]  /*3940*/  IMAD R17, R5, UR24, RZ ;  /* 0x0000001805117c24 */ /* 0x000fe2000f8e02ff */
[----:B------:R-:W-:-:S02]  /*3950*/  MOV R7, RZ ;  /* 0x000000ff00077202 */ /* 0x000fc40000000f00 */
[----:B------:R-:W-:Y:S01]  /*3960*/  @P0 LEA.HI.X R15, R18, R15, R6, 0x2, P1 ;  /* 0x0000000f120f0211 */ /* 0x000fe200008f1406 */
[C---:B------:R-:W-:Y:S01]  /*3970*/  IMAD.WIDE.U32 R18, R4.reuse, UR24, RZ ;  /* 0x0000001804127c25 */ /* 0x040fe2000f8e00ff */
[----:B------:R-:W5:Y:S03]  /*3980*/  LDG.E R6, desc[UR14][R22.64] ;  /* 0x0000000e16067981 */ /* 0x000f66000c1e1900 */
[----:B------:R-:W-:Y:S01]  /*3990*/  IMAD R17, R4, UR25, R17 ;  /* 0x0000001904117c24 */ /* 0x000fe2000f8e0211 */
[----:B------:R1:W5:Y:S01]  /*39a0*/  @P0 LDG.E R7, desc[UR14][R14.64] ;  /* 0x0000000e0e070981 */ /* 0x000362000c1e1900 */
[----:B--2---:R-:W-:-:S03]  /*39b0*/  LEA R20, P0, R18, UR26, 0x2 ;  /* 0x0000001a12147c11 */ /* 0x004fc6000f8010ff */
[----:B------:R-:W-:-:S04]  /*39c0*/  IADD3 R17, R19, R17, RZ ;  /* 0x0000001113117210 */ /* 0x000fc80007ffe0ff */
[----:B------:R-:W-:-:S05]  /*39d0*/  LEA.HI.X R21, R18, UR27, R17, 0x2, P0 ;  /* 0x0000001b12157c11 */ /* 0x000fca00080f1411 */
[----:B------:R4:W2:Y:S01]  /*39e0*/  LDG.E R17, desc[UR14][R20.64] ;  /* 0x0000000e14117981 */ /* 0x0008a2000c1e1900 */
[----:B------:R-:W-:Y:S02]  /*39f0*/  IMAD R19, R5, UR32, RZ ;  /* 0x0000002005137c24 */ /* 0x000fe4000f8e02ff */
[----:B0-----:R-:W-:Y:S02]  /*3a00*/  IMAD R11, R0, UR20, RZ ;  /* 0x00000014000b7c24 */ /* 0x001fe4000f8e02ff */
[----:B-1----:R-:W-:-:S04]  /*3a10*/  IMAD.WIDE.U32 R14, R4, UR32, RZ ;  /* 0x00000020040e7c25 */ /* 0x002fc8000f8e00ff */
[----:B------:R-:W-:Y:S02]  /*3a20*/  IMAD R25, R4, UR33, R19 ;  /* 0x0000002104197c24 */ /* 0x000fe4000f8e0213 */
[C---:B------:R-:W-:Y:S02]  /*3a30*/  IMAD R23, R12.reuse, UR21, R11 ;  /* 0x000000150c177c24 */ /* 0x040fe4000f8e020b */
[----:B------:R-:W-:-:S03]  /*3a40*/  IMAD.WIDE.U32 R18, R12, UR20, RZ ;  /* 0x000000140c127c25 */ /* 0x000fc6000f8e00ff */
[----:B------:R-:W-:Y:S01]  /*3a50*/  LEA R12, P0, R18, UR22, 0x2 ;  /* 0x00000016120c7c11 */ /* 0x000fe2000f8010ff */
[----:B---3--:R-:W0:Y:S02]  /*3a60*/  MUFU.TANH R13, R13 ;  /* 0x0000000d000d7308 */ /* 0x008e240000002400 */
[-C--:B0-----:R-:W-:Y:S01]  /*3a70*/  FFMA.FTZ R22, -R13, R13.reuse, 1 ;  /* 0x3f8000000d167423 */ /* 0x081fe2000001010d */
[----:B------:R-:W-:Y:S01]  /*3a80*/  FMUL.FTZ R0, RZ, R13 ;  /* 0x0000000dff007220 */ /* 0x000fe20000410000 */
[----:B----4-:R-:W-:Y:S01]  /*3a90*/  FADD.FTZ R20, -R10, 1 ;  /* 0x3f8000000a147421 */ /* 0x010fe20000010100 */
[----:B------:R-:W-:Y:S01]  /*3aa0*/  IADD3 R13, R19, R23, RZ ;  /* 0x00000017130d7210 */ /* 0x000fe20007ffe0ff */
[----:B-----5:R-:W-:Y:S01]  /*3ab0*/  FMUL.FTZ R8, RZ, R6 ;  /* 0x00000006ff087220 */ /* 0x020fe20000410000 */
[----:B------:R-:W-:-:S03]  /*3ac0*/  FADD.FTZ R9, -R6, 1 ;  /* 0x3f80000006097421 */ /* 0x000fc60000010100 */
[----:B------:R-:W-:Y:S01]  /*3ad0*/  FFMA.FTZ R3, R22, R8, R7 ;  /* 0x0000000816037223 */ /* 0x000fe20000010007 */
[----:B------:R-:W-:Y:S01]  /*3ae0*/  FMUL.FTZ R11, R0, R9 ;  /* 0x00000009000b7220 */ /* 0x000fe20000410000 */
[----:B------:R-:W-:Y:S01]  /*3af0*/  IMAD.IADD R9, R15, 0x1, R25 ;  /* 0x000000010f097824 */ /* 0x000fe200078e0219 */
[----:B------:R-:W-:Y:S01]  /*3b00*/  LEA R8, P1, R14, UR34, 0x2 ;  /* 0x000000220e087c11 */ /* 0x000fe2000f8210ff */
[----:B------:R-:W-:Y:S01]  /*3b10*/  FMUL.FTZ R7, R16, R3 ;  /* 0x0000000310077220 */ /* 0x000fe20000410000 */
[----:B------:R-:W-:Y:S01]  /*3b20*/  FMUL.FTZ R0, R6, R11 ;  /* 0x0000000b06007220 */ /* 0x000fe20000410000 */
[----:B------:R-:W-:Y:S01]  /*3b30*/  LEA.HI.X R13, R18, UR23, R13, 0x2, P0 ;  /* 0x00000017120d7c11 */ /* 0x000fe200080f140d */
[----:B------:R-:W-:Y:S01]  /*3b40*/  FFMA.FTZ R16, -R16, R16, 1 ;  /* 0x3f80000010107423 */ /* 0x000fe20000010110 */
[----:B------:R-:W-:Y:S01]  /*3b50*/  LEA.HI.X R9, R14, UR35, R9, 0x2, P1 ;  /* 0x000000230e097c11 */ /* 0x000fe200088f1409 */
[----:B------:R-:W-:Y:S01]  /*3b60*/  FMUL.FTZ R11, R7, R20 ;  /* 0x00000014070b7220 */ /* 0x000fe20000410000 */
[-C--:B------:R-:W-:Y:S01]  /*3b70*/  FMUL.FTZ R7, R10, R3.reuse ;  /* 0x000000030a077220 */ /* 0x080fe20000410000 */
[----:B------:R-:W-:Y:S01]  /*3b80*/  FADD.FTZ R14, -R2, 1 ;  /* 0x3f800000020e7421 */ /* 0x000fe20000010100 */
[----:B------:R-:W-:Y:S01]  /*3b90*/  IADD3 R6, P0, R12, UR8, RZ ;  /* 0x000000080c067c10 */ /* 0x000fe2000ff1e0ff */
[----:B--2---:R-:W-:Y:S01]  /*3ba0*/  FMUL.FTZ R17, R17, R3 ;  /* 0x0000000311117220 */ /* 0x004fe20000410000 */
[----:B------:R-:W-:Y:S01]  /*3bb0*/  FMUL.FTZ R19, R10, R11 ;  /* 0x0000000b0a137220 */ /* 0x000fe20000410000 */
[----:B------:R-:W-:Y:S01]  /*3bc0*/  FMUL.FTZ R23, R7, R16 ;  /* 0x0000001007177220 */ /* 0x000fe20000410000 */
[----:B------:R-:W-:Y:S01]  /*3bd0*/  IADD3 R10, P1, R6, UR8, RZ ;  /* 0x00000008060a7c10 */ /* 0x000fe2000ff3e0ff */
[----:B------:R-:W-:Y:S01]  /*3be0*/  FMUL.FTZ R11, R17, R14 ;  /* 0x0000000e110b7220 */ /* 0x000fe20000410000 */
[----:B------:R-:W-:-:S02]  /*3bf0*/  IADD3.X R7, R13, UR9, RZ, P0, !PT ;  /* 0x000000090d077c10 */ /* 0x000fc400087fe4ff */
[----:B------:R-:W-:Y:S01]  /*3c00*/  IADD3 R14, P0, R10, UR8, RZ ;  /* 0x000000080a0e7c10 */ /* 0x000fe2000ff1e0ff */
[C---:B------:R-:W-:Y:S01]  /*3c10*/  FMUL.FTZ R21, R2.reuse, R11 ;  /* 0x0000000b02157220 */ /* 0x040fe20000410000 */
[----:B------:R-:W-:Y:S01]  /*3c20*/  IADD3.X R11, R7, UR9, RZ, P1, !PT ;  /* 0x00000009070b7c10 */ /* 0x000fe20008ffe4ff */
[----:B------:R-:W-:Y:S01]  /*3c30*/  FMUL.FTZ R17, R2, R3 ;  /* 0x0000000302117220 */ /* 0x000fe20000410000 */
[----:B------:R1:W-:Y:S02]  /*3c40*/  STG.E desc[UR14][R12.64], R19 ;  /* 0x000000130c007986 */ /* 0x0003e4000c10190e */
[----:B------:R-:W-:Y:S02]  /*3c50*/  IADD3.X R15, R11, UR9, RZ, P0, !PT ;  /* 0x000000090b0f7c10 */ /* 0x000fe400087fe4ff */
[----:B------:R-:W-:Y:S01]  /*3c60*/  IADD3 R2, P0, R4, UR4, RZ ;  /* 0x0000000404027c10 */ /* 0x000fe2000ff1e0ff */
[----:B------:R1:W-:Y:S04]  /*3c70*/  STG.E desc[UR14][R6.64], R21 ;  /* 0x0000001506007986 */ /* 0x0003e8000c10190e */
[----:B------:R1:W-:Y:S01]  /*3c80*/  STG.E desc[UR14][R10.64], R23 ;  /* 0x000000170a007986 */ /* 0x0003e2000c10190e */
[----:B------:R-:W-:-:S03]  /*3c90*/  IADD3.X R3, RZ, R5, RZ, P0, !PT ;  /* 0x00000005ff037210 */ /* 0x000fc600007fe4ff */
[----:B------:R1:W-:Y:S01]  /*3ca0*/  STG.E desc[UR14][R14.64], R0 ;  /* 0x000000000e007986 */ /* 0x0003e2000c10190e */
[----:B------:R-:W-:-:S03]  /*3cb0*/  ISETP.GE.U32.AND P0, PT, R2, UR36, PT ;  /* 0x0000002402007c0c */ /* 0x000fc6000bf06070 */
[----:B------:R1:W-:Y:S01]  /*3cc0*/  STG.E desc[UR14][R8.64], R17 ;  /* 0x0000001108007986 */ /* 0x0003e2000c10190e */
[----:B------:R-:W-:-:S13]  /*3cd0*/  ISETP.GE.AND.EX P0, PT, R3, UR37, PT, P0 ;  /* 0x0000002503007c0c */ /* 0x000fda000bf06300 */
[----:B-1----:R-:W-:Y:S05]  /*3ce0*/  @!P0 BRA `(.L_x_765) ;  /* 0xffffffec00c08947 */ /* 0x002fea000383ffff */
[----:B------:R-:W-:Y:S05]  /*3cf0*/  BSYNC B0 ;  /* 0x0000000000007941 */ /* 0x000fea0003800000 */
.L_x_758:
[----:B------:R-:W-:Y:S05]  /*3d00*/  EXIT ;  /* 0x000000000000794d */ /* 0x000fea0003800000 */
        .weak           $__internal_28_$__cuda_sm20_div_s64
        .type           $__internal_28_$__cuda_sm20_div_s64,@function
        .size           $__internal_28_$__cuda_sm20_div_s64,($__internal_29_$__cuda_sm20_div_u64 - $__internal_28_$__cuda_sm20_div_s64)
$__internal_28_$__cuda_sm20_div_s64:
        /* <DEDUP_REMOVED lines=15> */
[----:B------:R-:W-:Y:S02]  /*3e00*/  IADD3.X R19, RZ, ~R15, RZ, P1, !PT ;  /* 0x8000000fff137210 */ /* 0x000fe40000ffe4ff */
[----:B------:R-:W-:-:S03]  /*3e10*/  MOV R15, R8 ;  /* 0x00000008000f7202 */ /* 0x000fc60000000f00 */
[----:B------:R-:W-:-:S04]  /*3e20*/  IMAD.WIDE.U32 R14, P1, R8, R19, R14 ;  /* 0x00000013080e7225 */ /* 0x000fc8000782000e */
[C---:B------:R-:W-:Y:S02]  /*3e30*/  IMAD R8, R9.reuse, R19, RZ ;  /* 0x0000001309087224 */ /* 0x040fe400078e02ff */
[----:B------:R-:W-:-:S04]  /*3e40*/  IMAD.HI.U32 R15, P2, R9, R17, R14 ;  /* 0x00000011090f7227 */ /* 0x000fc8000784000e */
[----:B------:R-:W-:Y:S01]  /*3e50*/  IMAD.HI.U32 R17, R9, R19, RZ ;  /* 0x0000001309117227 */ /* 0x000fe200078e00ff */
[----:B------:R-:W-:Y:S02]  /*3e60*/  IADD3 R15, P3, R8, R15, RZ ;  /* 0x0000000f080f7210 */ /* 0x000fe40007f7e0ff */
[----:B------:R-:W-:Y:S01]  /*3e70*/  IADD3 R19, P5, RZ, -R2, RZ ;  /* 0x80000002ff137210 */ /* 0x000fe20007fbe0ff */
[----:B------:R-:W-:Y:S02]  /*3e80*/  IMAD.X R17, R17, 0x1, R9, P1 ;  /* 0x0000000111117824 */ /* 0x000fe400008e0609 */
[C---:B------:R-:W-:Y:S01]  /*3e90*/  IMAD.WIDE.U32 R8, R15.reuse, UR6, RZ ;  /* 0x000000060f087c25 */ /* 0x040fe2000f8e00ff */
[----:B------:R-:W-:Y:S02]  /*3ea0*/  IADD3.X R18, RZ, ~R3, RZ, P5, !PT ;  /* 0x80000003ff127210 */ /* 0x000fe40002ffe4ff */
[----:B------:R-:W-:Y:S01]  /*3eb0*/  IADD3.X R17, RZ, RZ, R17, P3, P2 ;  /* 0x000000ffff117210 */ /* 0x000fe20001fe4411 */
[----:B------:R-:W-:Y:S01]  /*3ec0*/  IMAD R14, R15, UR7, R9 ;  /* 0x000000070f0e7c24 */ /* 0x000fe2000f8e0209 */
[----:B------:R-:W-:-:S03]  /*3ed0*/  IADD3 R9, P1, RZ, -R8, RZ ;  /* 0x80000008ff097210 */ /* 0x000fc60007f3e0ff */
        /* <DEDUP_REMOVED lines=9> */
[----:B------:R-:W-:Y:S01]  /*3f70*/  HFMA2.MMA R9, -RZ, RZ, 0, 0 ;  /* 0x00000000ff097435 */ /* 0x000fe200000001ff */
[----:B------:R-:W-:Y:S01]  /*3f80*/  IMAD.X R14, R8, 0x1, R17, P1 ;  /* 0x00000001080e7824 */ /* 0x000fe200008e0611 */
[----:B------:R-:W-:Y:S02]  /*3f90*/  SEL R17, R18, R3, !P4 ;  /* 0x0000000312117207 */ /* 0x000fe40006000000 */
[C---:B------:R-:W-:Y:S02]  /*3fa0*/  IMAD.HI.U32 R8, R16.reuse, R15, RZ ;  /* 0x0000000f10087227 */ /* 0x040fe400078e00ff */
[----:B------:R-:W-:Y:S02]  /*3fb0*/  IADD3.X R14, RZ, RZ, R14, P3, P2 ;  /* 0x000000ffff0e7210 */ /* 0x000fe40001fe440e */
        /* <DEDUP_REMOVED lines=8> */
[C---:B------:R-:W-:Y:S01]  /*4040*/  IMAD R21, R19.reuse, UR7, R9 ;  /* 0x0000000713157c24 */ /* 0x040fe2000f8e0209 */
[----:B------:R-:W-:Y:S02]  /*4050*/  IADD3 R9, P2, -R8, R15, RZ ;  /* 0x0000000f08097210 */ /* 0x000fe40007f5e1ff */
[----:B------:R-:W-:Y:S01]  /*4060*/  IADD3 R8, P3, R19, 0x1, RZ ;  /* 0x0000000113087810 */ /* 0x000fe20007f7e0ff */
[----:B------:R-:W-:Y:S01]  /*4070*/  IMAD R16, R14, UR6, R21 ;  /* 0x000000060e107c24 */ /* 0x000fe2000f8e0215 */
[----:B------:R-:W-:-:S04]  /*4080*/  ISETP.GE.U32.AND P1, PT, R9, UR6, PT ;  /* 0x0000000609007c0c */ /* 0x000fc8000bf26070 */
[----:B------:R-:W-:Y:S02]  /*4090*/  IADD3.X R16, ~R16, R17, RZ, P2, !PT ;  /* 0x0000001110107210 */ /* 0x000fe400017fe5ff */
[----:B------:R-:W-:Y:S02]  /*40a0*/  IADD3 R18, P2, R9, -UR6, RZ ;  /* 0x8000000609127c10 */ /* 0x000fe4000ff5e0ff */
        /* <DEDUP_REMOVED lines=10> */
[----:B------:R-:W-:Y:S01]  /*4150*/  LOP3.LUT R16, R3, UR13, RZ, 0x3c, !PT ;  /* 0x0000000d03107c12 */ /* 0x000fe2000f8e3cff */
[----:B------:R-:W-:Y:S01]  /*4160*/  IMAD.X R15, RZ, RZ, R8, P3 ;  /* 0x000000ffff0f7224 */ /* 0x000fe200018e0608 */
[----:B------:R-:W-:Y:S02]  /*4170*/  SEL R14, R14, R19, P1 ;  /* 0x000000130e0e7207 */ /* 0x000fe40000800000 */
[----:B------:R-:W-:Y:S02]  /*4180*/  ISETP.GE.AND P2, PT, R16, RZ, PT ;  /* 0x000000ff1000720c */ /* 0x000fe40003f46270 */
[----:B------:R-:W-:Y:S02]  /*4190*/  SEL R15, R15, R8, P1 ;  /* 0x000000080f0f7207 */ /* 0x000fe40000800000 */
[----:B------:R-:W-:Y:S02]  /*41a0*/  IADD3 R9, P3, RZ, -R14, RZ ;  /* 0x8000000eff097210 */ /* 0x000fe40007f7e0ff */
[----:B------:R-:W-:-:S02]  /*41b0*/  ISETP.NE.U32.AND P1, PT, RZ, UR12, PT ;  /* 0x0000000cff007c0c */ /* 0x000fc4000bf25070 */
[-C--:B------:R-:W-:Y:S02]  /*41c0*/  IADD3.X R8, RZ, ~R15.reuse, RZ, P3, !PT ;  /* 0x8000000fff087210 */ /* 0x080fe40001ffe4ff */
[----:B------:R-:W-:Y:S01]  /*41d0*/  SEL R14, R9, R14, !P2 ;  /* 0x0000000e090e7207 */ /* 0x000fe20005000000 */
[----:B------:R-:W-:Y:S01]  /*41e0*/  IMAD.MOV.U32 R9, RZ, RZ, 0x0 ;  /* 0x00000000ff097424 */ /* 0x000fe200078e00ff */
[----:B------:R-:W-:Y:S02]  /*41f0*/  SEL R15, R8, R15, !P2 ;  /* 0x0000000f080f7207 */ /* 0x000fe40005000000 */
[----:B------:R-:W-:Y:S02]  /*4200*/  MOV R8, R0 ;  /* 0x0000000000087202 */ /* 0x000fe40000000f00 */
[----:B------:R-:W-:-:S04]  /*4210*/  ISETP.NE.AND.EX P1, PT, RZ, UR13, PT, P1 ;  /* 0x0000000dff007c0c */ /* 0x000fc8000bf25310 */
[----:B------:R-:W-:Y:S02]  /*4220*/  SEL R14, R14, 0xffffffff, P1 ;  /* 0xffffffff0e0e7807 */ /* 0x000fe40000800000 */
[----:B------:R-:W-:Y:S01]  /*4230*/  SEL R15, R15, 0xffffffff, P1 ;  /* 0xffffffff0f0f7807 */ /* 0x000fe20000800000 */
[----:B------:R-:W-:Y:S06]  /*4240*/  RET.REL.NODEC R8 `(_ZN2at6native38_GLOBAL__N__9a469cfd_6_RNN_cu_eca79a6d6kernel18lstm_cell_backwardIfflLi1EEEvNS_4cuda6detail10TensorInfoIT_T1_EES9_S9_S9_S9_S9_S9_S8_S8_) ;  /* 0xffffffbc086c7950 */ /* 0x000fec0003c3ffff */
        .weak           $__internal_29_$__cuda_sm20_div_u64
        .type           $__internal_29_$__cuda_sm20_div_u64,@function
        .size           $__internal_29_$__cuda_sm20_div_u64,(.L_x_1313 - $__internal_29_$__cuda_sm20_div_u64)
$__internal_29_$__cuda_sm20_div_u64:
        /* <DEDUP_REMOVED lines=42> */
[C---:B------:R-:W-:Y:S02]  /*44f0*/  IADD3 R8, P1, R11.reuse, -UR4, RZ ;  /* 0x800000040b087c10 */ /* 0x040fe4000ff3e0ff */
[----:B------:R-:W-:Y:S02]  /*4500*/  IADD3 R7, R10, 0x1, RZ ;  /* 0x000000010a077810 */ /* 0x000fe40007ffe0ff */
[----:B------:R-:W-:Y:S02]  /*4510*/  IADD3.X R12, ~R12, R5, RZ, P0, !PT ;  /* 0x000000050c0c7210 */ /* 0x000fe400007fe5ff */
[----:B------:R-:W-:Y:S02]  /*4520*/  ISETP.GE.U32.AND P0, PT, R11, UR4, PT ;  /* 0x000000040b007c0c */ /* 0x000fe4000bf06070 */
[C---:B------:R-:W-:Y:S02]  /*4530*/  IADD3.X R9, R12.reuse, -0x1, RZ, P1, !PT ;  /* 0xffffffff0c097810 */ /* 0x040fe40000ffe4ff */
[----:B------:R-:W-:-:S02]  /*4540*/  ISETP.GE.U32.AND.EX P0, PT, R12, RZ, PT, P0 ;  /* 0x000000ff0c00720c */ /* 0x000fc40003f06100 */
[----:B------:R-:W-:Y:S02]  /*4550*/  ISETP.NE.U32.AND P1, PT, RZ, UR4, PT ;  /* 0x00000004ff007c0c */ /* 0x000fe4000bf25070 */
[----:B------:R-:W-:Y:S02]  /*4560*/  SEL R8, R8, R11, P0 ;  /* 0x0000000b08087207 */ /* 0x000fe40000000000 */
[----:B------:R-:W-:Y:S02]  /*4570*/  SEL R9, R9, R12, P0 ;  /* 0x0000000c09097207 */ /* 0x000fe40000000000 */
[----:B------:R-:W-:Y:S02]  /*4580*/  SEL R10, R7, R10, P0 ;  /* 0x0000000a070a7207 */ /* 0x000fe40000000000 */
[----:B------:R-:W-:Y:S02]  /*4590*/  ISETP.GE.U32.AND P0, PT, R8, UR4, PT ;  /* 0x0000000408007c0c */ /* 0x000fe4000bf06070 */
[----:B------:R-:W-:Y:S01]  /*45a0*/  MOV R8, R0 ;  /* 0x0000000000087202 */ /* 0x000fe20000000f00 */
[----:B------:R-:W-:Y:S01]  /*45b0*/  VIADD R7, R10, 0x1 ;  /* 0x000000010a077836 */ /* 0x000fe20000000000 */
[----:B------:R-:W-:Y:S01]  /*45c0*/  ISETP.GE.U32.AND.EX P0, PT, R9, RZ, PT, P0 ;  /* 0x000000ff0900720c */ /* 0x000fe20003f06100 */
[----:B------:R-:W-:Y:S01]  /*45d0*/  HFMA2.MMA R9, -RZ, RZ, 0, 0 ;  /* 0x00000000ff097435 */ /* 0x000fe200000001ff */
[----:B------:R-:W-:-:S02]  /*45e0*/  ISETP.NE.AND.EX P1, PT, RZ, RZ, PT, P1 ;  /* 0x000000ffff00720c */ /* 0x000fc40003f25310 */
[----:B------:R-:W-:-:S04]  /*45f0*/  SEL R7, R7, R10, P0 ;  /* 0x0000000a07077207 */ /* 0x000fc80000000000 */
[----:B------:R-:W-:Y:S01]  /*4600*/  SEL R7, R7, 0xffffffff, P1 ;  /* 0xffffffff07077807 */ /* 0x000fe20000800000 */
[----:B------:R-:W-:Y:S06]  /*4610*/  RET.REL.NODEC R8 `(_ZN2at6native38_GLOBAL__N__9a469cfd_6_RNN_cu_eca79a6d6kernel18lstm_cell_backwardIfflLi1EEEvNS_4cuda6detail10TensorInfoIT_T1_EES9_S9_S9_S9_S9_S9_S8_S8_) ;  /* 0xffffffb808787950 */ /* 0x000fec0003c3ffff */
.L_x_766:
        /* <DEDUP_REMOVED lines=14> */
.L_x_1313:


//--------------------- .text._ZN2at6native38_GLOBAL__N__9a469cfd_6_RNN_cu_eca79a6d6kernel18lstm_cell_backwardIffiLi2EEEvNS_4cuda6detail10TensorInfoIT_T1_EES9_S9_S9_S9_S9_S9_S8_S8_ --------------------------
	.section	.text._ZN2at6native38_GLOBAL__N__9a469cfd_6_RNN_cu_eca79a6d6kernel18lstm_cell_backwardIffiLi2EEEvNS_4cuda6detail10TensorInfoIT_T1_EES9_S9_S9_S9_S9_S9_S8_S8_,"ax",@progbits
	.align	128
.text._ZN2at6native38_GLOBAL__N__9a469cfd_6_RNN_cu_eca79a6d6kernel18lstm_cell_backwardIffiLi2EEEvNS_4cuda6detail10TensorInfoIT_T1_EES9_S9_S9_S9_S9_S9_S8_S8_:
        .type           _ZN2at6native38_GLOBAL__N__9a469cfd_6_RNN_cu_eca79a6d6kernel18lstm_cell_backwardIffiLi2EEEvNS_4cuda6detail10TensorInfoIT_T1_EES9_S9_S9_S9_S9_S9_S8_S8_,@function
        .size           _ZN2at6native38_GLOBAL__N__9a469cfd_6_RNN_cu_eca79a6d6kernel18lstm_cell_backwardIffiLi2EEEvNS_4cuda6detail10TensorInfoIT_T1_EES9_S9_S9_S9_S9_S9_S8_S8_,(.L_x_1316 - _ZN2at6native38_GLOBAL__N__9a469cfd_6_RNN_cu_eca79a6d6kernel18lstm_cell_backwardIffiLi2EEEvNS_4cuda6detail10TensorInfoIT_T1_EES9_S9_S9_S9_S9_S9_S8_S8_)
        .other          _ZN2at6native38_GLOBAL__N__9a469cfd_6_RNN_cu_eca79a6d6kernel18lstm_cell_backwardIffiLi2EEEvNS_4cuda6detail10TensorInfoIT_T1_EES9_S9_S9_S9_S9_S9_S8_S8_,@"STO_CUDA_ENTRY STV_DEFAULT"
_ZN2at6native38_GLOBAL__N__9a469cfd_6_RNN_cu_eca79a6d6kernel18lstm_cell_backwardIffiLi2EEEvNS_4cuda6detail10TensorInfoIT_T1_EES9_S9_S9_S9_S9_S9_S8_S8_:
        /* <DEDUP_REMOVED lines=38> */
.L_x_770:
[----:B------:R-:W0:Y:S01]  /*0260*/  LDC R2, c[0x0][0x7f8] ;  /* 0x0001fe00ff027b82 */ /* 0x000e220000000800 */
[----:B-1----:R-:W-:-:S05]  /*0270*/  IABS R9, R5 ;  /* 0x0000000500097213 */ /* 0x002fca0000000000 */
[----:B------:R-:W-:Y:S02]  /*0280*/  IMAD.HI.U32 R0, R6, R9, RZ ;  /* 0x0000000906007227 */ /* 0x000fe400078e00ff */
[----:B------:R-:W1:Y:S03]  /*0290*/  LDC R8, c[0x0][0x21c] ;  /* 0x00008700ff087b82 */ /* 0x000e660000000800 */
[----:B------:R-:W-:-:S05]  /*02a0*/  IADD3 R10, -R0, RZ, RZ ;  /* 0x000000ff000a7210 */ /* 0x000fca0007ffe1ff */
[----:B------:R-:W2:Y:S01]  /*02b0*/  LDC R24, c[0x0][0x2f4] ;  /* 0x0000bd00ff187b82 */ /* 0x000ea20000000800 */
[----:B0-----:R-:W-:-:S05]  /*02c0*/  IABS R14, R2 ;  /* 0x00000002000e7213 */ /* 0x001fca0000000000 */
[----:B------:R-:W-:Y:S01]  /*02d0*/  IMAD R3, R14, R10, R9 ;  /* 0x0000000a0e037224 */ /* 0x000fe200078e0209 */
[----:B-1----:R-:W-:-:S04]  /*02e0*/  IABS R12, R8 ;  /* 0x00000008000c7213 */ /* 0x002fc80000000000 */
[----:B------:R-:W-:Y:S01]  /*02f0*/  ISETP.GT.U32.AND P1, PT, R4, R3, PT ;  /* 0x000000030400720c */ /* 0x000fe20003f24070 */
[----:B------:R-:W0:-:S12]  /*0300*/  I2F.RP R11, R12 ;  /* 0x0000000c000b7306 */ /* 0x000e180000209400 */
[----:B------:R-:W-:Y:S01]  /*0310*/  @!P1 IMAD.IADD R3, R3, 0x1, -R14 ;  /* 0x0000000103039824 */ /* 0x000fe200078e0a0e */
[----:B------:R-:W-:Y:S02]  /*0320*/  @!P1 IADD3 R0, R0, 0x1, RZ ;  /* 0x0000000100009810 */ /* 0x000fe40007ffe0ff */
[----:B------:R-:W-:Y:S01]  /*0330*/  ISETP.NE.AND P1, PT, R2, RZ, PT ;  /* 0x000000ff0200720c */ /* 0x000fe20003f25270 */
[----:B0-----:R-:W0:Y:S01]  /*0340*/  MUFU.RCP R11, R11 ;  /* 0x0000000b000b7308 */ /* 0x001e220000001000 */
[----:B------:R-:W-:Y:S02]  /*0350*/  ISETP.GE.U32.AND P0, PT, R3, R4, PT ;  /* 0x000000040300720c */ /* 0x000fe40003f06070 */
[----:B------:R-:W-:-:S04]  /*0360*/  LOP3.LUT R3, R5, R2, RZ, 0x3c, !PT ;  /* 0x0000000205037212 */ /* 0x000fc800078e3cff */
[----:B------:R-:W-:-:S07]  /*0370*/  ISETP.GE.AND P2, PT, R3, RZ, PT ;  /* 0x000000ff0300720c */ /* 0x000fce0003f46270 */
[----:B------:R-:W-:Y:S01]  /*0380*/  @P0 VIADD R0, R0, 0x1 ;  /* 0x0000000100000836 */ /* 0x000fe20000000000 */
[----:B0-----:R-:W-:-:S03]  /*0390*/  IADD3 R14, R11, 0xffffffe, RZ ;  /* 0x0ffffffe0b0e7810 */ /* 0x001fc60007ffe0ff */
[----:B------:R-:W-:Y:S01]  /*03a0*/  IMAD.MOV.U32 R10, RZ, RZ, R0 ;  /* 0x000000ffff0a7224 */ /* 0x000fe200078e0000 */
[----:B--2---:R-:W-:Y:S01]  /*03b0*/  IABS R0, R24 ;  /* 0x0000001800007213 */ /* 0x004fe20000000000 */
[----:B------:R0:W1:Y:S03]  /*03c0*/  F2I.FTZ.U32.TRUNC.NTZ R15, R14 ;  /* 0x0000000e000f7305 */ /* 0x000066000021f000 */
[----:B------:R-:W-:Y:S02]  /*03d0*/  @!P2 IADD3 R10, -R10, RZ, RZ ;  /* 0x000000ff0a0aa210 */ /* 0x000fe40007ffe1ff */
[----:B------:R-:W-:-:S03]  /*03e0*/  @!P1 LOP3.LUT R10, RZ, R2, RZ, 0x33, !PT ;  /* 0x00000002ff0a9212 */ /* 0x000fc600078e33ff */
[----:B------:R-:W2:Y:S02]  /*03f0*/  I2F.RP R16, R0 ;  /* 0x0000000000107306 */ /* 0x000ea40000209400 */
[----:B------:R-:W-:Y:S01]  /*0400*/  IMAD.MOV R3, RZ, RZ, -R10 ;  /* 0x000000ffff037224 */ /* 0x000fe200078e0a0a */
[----:B0-----:R-:W-:-:S03]  /*0410*/  MOV R14, RZ ;  /* 0x000000ff000e7202 */ /* 0x001fc60000000f00 */
[----:B------:R-:W-:Y:S01]  /*0420*/  IMAD R3, R2, R3, R5 ;  /* 0x0000000302037224 */ /* 0x000fe200078e0205 */
[----:B-1----:R-:W-:-:S03]  /*0430*/  IADD3 R11, RZ, -R15, RZ ;  /* 0x8000000fff0b7210 */ /* 0x002fc60007ffe0ff */
[----:B------:R-:W-:Y:S02]  /*0440*/  IMAD R10, R7, R10, R3 ;  /* 0x0000000a070a7224 */ /* 0x000fe400078e0203 */
[----:B------:R-:W-:Y:S02]  /*0450*/  IMAD R3, R11, R12, RZ ;  /* 0x0000000c0b037224 */ /* 0x000fe400078e02ff */
[----:B------:R-:W-:Y:S01]  /*0460*/  IMAD.IADD R13, R10, 0x1, R2 ;  /* 0x000000010a0d7824 */ /* 0x000fe200078e0202 */
[----:B------:R-:W-:Y:S01]  /*0470*/  IABS R25, R10 ;  /* 0x0000000a00197213 */ /* 0x000fe20000000000 */
[----:B------:R-:W-:Y:S01]  /*0480*/  IMAD.HI.U32 R22, R15, R3, R14 ;  /* 0x000000030f167227 */ /* 0x000fe200078e000e */
[----:B--2---:R-:W0:Y:S02]  /*0490*/  MUFU.RCP R16, R16 ;  /* 0x0000001000107308 */ /* 0x004e240000001000 */
[----:B------:R-:W-:Y:S01]  /*04a0*/  IABS R23, R13 ;  /* 0x0000000d00177213 */ /* 0x000fe20000000000 */
[----:B------:R-:W-:-:S02]  /*04b0*/  IMAD.IADD R21, R13, 0x1, R2 ;  /* 0x000000010d157824 */ /* 0x000fc400078e0202 */
[----:B------:R-:W-:-:S03]  /*04c0*/  IMAD.HI.U32 R20, R22, R25, RZ ;  /* 0x0000001916147227 */ /* 0x000fc600078e00ff */
[----:B------:R-:W-:Y:S01]  /*04d0*/  IABS R15, R21 ;  /* 0x00000015000f7213 */ /* 0x000fe20000000000 */
[----:B------:R-:W-:Y:S01]  /*04e0*/  IMAD.HI.U32 R18, R22, R23, RZ ;  /* 0x0000001716127227 */ /* 0x000fe200078e00ff */
[----:B------:R-:W-:-:S03]  /*04f0*/  IADD3 R11, -R20, RZ, RZ ;  /* 0x000000ff140b7210 */ /* 0x000fc60007ffe1ff */
[----:B------:R-:W-:Y:S02]  /*0500*/  IMAD.MOV R17, RZ, RZ, -R18 ;  /* 0x000000ffff117224 */ /* 0x000fe400078e0a12 */
[----:B------:R-:W-:Y:S01]  /*0510*/  IMAD.HI.U32 R14, R22, R15, RZ ;  /* 0x0000000f160e7227 */ /* 0x000fe200078e00ff */
[----:B0-----:R-:W-:-:S03]  /*0520*/  IADD3 R16, R16, 0xffffffe, RZ ;  /* 0x0ffffffe10107810 */ /* 0x001fc60007ffe0ff */
[C---:B------:R-:W-:Y:S02]  /*0530*/  IMAD R17, R12.reuse, R17, R23 ;  /* 0x000000110c117224 */ /* 0x040fe400078e0217 */
[----:B------:R-:W-:Y:S01]  /*0540*/  IMAD.MOV R27, RZ, RZ, -R14 ;  /* 0x000000ffff1b7224 */ /* 0x000fe200078e0a0e */
[----:B------:R-:W0:Y:S01]  /*0550*/  F2I.FTZ.U32.TRUNC.NTZ R3, R16 ;  /* 0x0000001000037305 */ /* 0x000e22000021f000 */
[C---:B------:R-:W-:Y:S01]  /*0560*/  IMAD R11, R12.reuse, R11, R25 ;  /* 0x0000000b0c0b7224 */ /* 0x040fe200078e0219 */
[C---:B------:R-:W-:Y:S01]  /*0570*/  ISETP.GT.U32.AND P6, PT, R12.reuse, R17, PT ;  /* 0x000000110c00720c */ /* 0x040fe20003fc4070 */
[C---:B------:R-:W-:Y:S02]  /*0580*/  IMAD R27, R12.reuse, R27, R15 ;  /* 0x0000001b0c1b7224 */ /* 0x040fe400078e020f */
[----:B------:R-:W-:Y:S01]  /*0590*/  IMAD.IADD R19, R21, 0x1, R2 ;  /* 0x0000000115137824 */ /* 0x000fe200078e0202 */
[C---:B------:R-:W-:Y:S02]  /*05a0*/  ISETP.GT.U32.AND P4, PT, R12.reuse, R11, PT ;  /* 0x0000000b0c00720c */ /* 0x040fe40003f84070 */
[----:B------:R-:W-:-:S02]  /*05b0*/  ISETP.GT.U32.AND P0, PT, R12, R27, PT ;  /* 0x0000001b0c00720c */ /* 0x000fc40003f04070 */
[----:B------:R-:W-:-:S05]  /*05c0*/  IABS R2, R19 ;  /* 0x0000001300027213 */ /* 0x000fca0000000000 */
[-C--:B------:R-:W-:Y:S02]  /*05d0*/  @!P6 IADD3 R17, R17, -R12.reuse, RZ ;  /* 0x8000000c1111e210 */ /* 0x080fe40007ffe0ff */
[----:B------:R-:W-:Y:S02]  /*05e0*/  @!P6 IADD3 R18, R18, 0x1, RZ ;  /* 0x000000011212e810 */ /* 0x000fe40007ffe0ff */
[----:B------:R-:W-:Y:S01]  /*05f0*/  ISETP.GE.U32.AND P1, PT, R17, R12, PT ;  /* 0x0000000c1100720c */ /* 0x000fe20003f26070 */
[----:B------:R-:W-:Y:S01]  /*0600*/  @!P4 VIADD R20, R20, 0x1 ;  /* 0x000000011414c836 */ /* 0x000fe20000000000 */
[----:B------:R-:W-:Y:S01]  /*0610*/  MOV R17, R2 ;  /* 0x0000000200117202 */ /* 0x000fe20000000f00 */
[----:B------:R-:W-:Y:S01]  /*0620*/  @!P0 IMAD.IADD R27, R27, 0x1, -R12 ;  /* 0x000000011b1b8824 */ /* 0x000fe200078e0a0c */
[----:B------:R-:W-:Y:S02]  /*0630*/  @!P4 IADD3 R11, R11, -R12, RZ ;  /* 0x8000000c0b0bc210 */ /* 0x000fe40007ffe0ff */
[----:B------:R-:W-:Y:S01]  /*0640*/  LOP3.LUT R2, R10, R8, RZ, 0x3c, !PT ;  /* 0x000000080a027212 */ /* 0x000fe200078e3cff */
[----:B------:R-:W-:Y:S01]  /*0650*/  IMAD.HI.U32 R22, R22, R17, RZ ;  /* 0x0000001116167227 */ /* 0x000fe200078e00ff */
[----:B------:R-:W-:-:S02]  /*0660*/  ISETP.GE.U32.AND P5, PT, R11, R12, PT ;  /* 0x0000000c0b00720c */ /* 0x000fc40003fa6070 */
[----:B------:R-:W-:Y:S01]  /*0670*/  ISETP.GE.U32.AND P3, PT, R27, R12, PT ;  /* 0x0000000c1b00720c */ /* 0x000fe20003f66070 */
[----:B0-----:R-:W-:Y:S01]  /*0680*/  IMAD.MOV R11, RZ, RZ, -R3 ;  /* 0x000000ffff0b7224 */ /* 0x001fe200078e0a03 */
[----:B------:R-:W-:Y:S01]  /*0690*/  IADD3 R27, -R22, RZ, RZ ;  /* 0x000000ff161b7210 */ /* 0x000fe20007ffe1ff */
[----:B------:R-:W-:Y:S01]  /*06a0*/  @P1 VIADD R18, R18, 0x1 ;  /* 0x0000000112121836 */ /* 0x000fe20000000000 */
[----:B------:R-:W-:Y:S01]  /*06b0*/  ISETP.GE.AND P2, PT, R2, RZ, PT ;  /* 0x000000ff0200720c */ /* 0x000fe20003f46270 */
[----:B------:R-:W-:Y:S01]  /*06c0*/  IMAD R11, R11, R0, RZ ;  /* 0x000000000b0b7224 */ /* 0x000fe200078e02ff */
[----:B------:R-:W-:Y:S01]  /*06d0*/  LOP3.LUT R2, R13, R8, RZ, 0x3c, !PT ;  /* 0x000000080d027212 */ /* 0x000fe200078e3cff */
[----:B------:R-:W-:Y:S01]  /*06e0*/  IMAD R27, R12, R27, R17 ;  /* 0x0000001b0c1b7224 */ /* 0x000fe200078e0211 */
[----:B------:R-:W-:Y:S02]  /*06f0*/  @!P0 IADD3 R14, R14, 0x1, RZ ;  /* 0x000000010e0e8810 */ /* 0x000fe40007ffe0ff */
[----:B------:R-:W-:Y:S01]  /*0700*/  ISETP.GE.AND P4, PT, R2, RZ, PT ;  /* 0x000000ff0200720c */ /* 0x000fe20003f86270 */
[----:B------:R-:W-:Y:S01]  /*0710*/  @P5 VIADD R20, R20, 0x1 ;  /* 0x0000000114145836 */ /* 0x000fe20000000000 */
[----:B------:R-:W-:Y:S01]  /*0720*/  ISETP.GT.U32.AND P5, PT, R12, R27, PT ;  /* 0x0000001b0c00720c */ /* 0x000fe20003fa4070 */
[----:B------:R-:W-:Y:S01]  /*0730*/  @P3 VIADD R14, R14, 0x1 ;  /* 0x000000010e0e3836 */ /* 0x000fe20000000000 */
[----:B------:R-:W-:-:S03]  /*0740*/  MOV R2, RZ ;  /* 0x000000ff00027202 */ /* 0x000fc60000000f00 */
[----:B------:R-:W-:Y:S01]  /*0750*/  @!P2 IMAD.MOV R20, RZ, RZ, -R20 ;  /* 0x000000ffff14a224 */ /* 0x000fe200078e0a14 */
[----:B------:R-:W-:Y:S01]  /*0760*/  MOV R26, R14 ;  /* 0x0000000e001a7202 */ /* 0x000fe20000000f00 */
[----:B------:R-:W-:Y:S01]  /*0770*/  IMAD.HI.U32 R16, R3, R11, R2 ;  /* 0x0000000b03107227 */ /* 0x000fe200078e0002 */
[----:B------:R-:W-:-:S03]  /*0780*/  LOP3.LUT R2, R21, R8, RZ, 0x3c, !PT ;  /* 0x0000000815027212 */ /* 0x000fc600078e3cff */
[----:B------:R-:W-:Y:S01]  /*0790*/  @!P4 IMAD.MOV R18, RZ, RZ, -R18 ;  /* 0x000000ffff12c224 */ /* 0x000fe200078e0a12 */
[----:B------:R-:W-:Y:S01]  /*07a0*/  ISETP.GE.AND P0, PT, R2, RZ, PT ;  /* 0x000000ff0200720c */ /* 0x000fe20003f06270 */
[----:B------:R-:W-:Y:S01]  /*07b0*/  @!P5 IMAD.IADD R27, R27, 0x1, -R12 ;  /* 0x000000011b1bd824 */ /* 0x000fe200078e0a0c */
[----:B------:R-:W-:Y:S01]  /*07c0*/  @!P5 IADD3 R22, R22, 0x1, RZ ;  /* 0x000000011616d810 */ /* 0x000fe20007ffe0ff */
[----:B------:R-:W-:Y:S01]  /*07d0*/  IMAD.HI.U32 R11, R16, R25, RZ ;  /* 0x00000019100b7227 */ /* 0x000fe200078e00ff */
[----:B------:R-:W-:Y:S02]  /*07e0*/  ISETP.NE.AND P5, PT, R8, RZ, PT ;  /* 0x000000ff0800720c */ /* 0x000fe40003fa5270 */
[----:B------:R-:W-:Y:S02]  /*07f0*/  ISETP.GE.U32.AND P6, PT, R27, R12, PT ;  /* 0x0000000c1b00720c */ /* 0x000fe40003fc6070 */
[----:B------:R-:W-:Y:S02]  /*0800*/  LOP3.LUT R12, R19, R8, RZ, 0x3c, !PT ;  /* 0x00000008130c7212 */ /* 0x000fe400078e3cff */
[----:B------:R-:W-:-:S02]  /*0810*/  IADD3 R3, -R11, RZ, RZ ;  /* 0x000000ff0b037210 */ /* 0x000fc40007ffe1ff */
[----:B------:R-:W-:Y:S02]  /*0820*/  ISETP.GE.AND P3, PT, R12, RZ, PT ;  /* 0x000000ff0c00720c */ /* 0x000fe40003f66270 */
[----:B------:R-:W0:Y:S01]  /*0830*/  LDC R12, c[0x0][0x3cc] ;  /* 0x0000f300ff0c7b82 */ /* 0x000e220000000800 */
[----:B------:R-:W-:Y:S01]  /*0840*/  IMAD R3, R0, R3, R25 ;  /* 0x0000000300037224 */ /* 0x000fe200078e0219 */
[----:B------:R-:W-:Y:S02]  /*0850*/  LOP3.LUT R27, RZ, R8, RZ, 0x33, !PT ;  /* 0x00000008ff1b7212 */ /* 0x000fe400078e33ff */
[----:B------:R-:W-:Y:S02]  /*0860*/  @!P0 IADD3 R26, -R26, RZ, RZ ;  /* 0x000000ff1a1a8210 */ /* 0x000fe40007ffe1ff */
[----:B------:R-:W-:Y:S02]  /*0870*/  @P6 IADD3 R22, R22, 0x1, RZ ;  /* 0x0000000116166810 */ /* 0x000fe40007ffe0ff */
[----:B------:R-:W-:-:S02]  /*0880*/  ISETP.GT.U32.AND P1, PT, R0, R3, PT ;  /* 0x000000030000720c */ /* 0x000fc40003f24070 */
[C---:B------:R-:W-:Y:S01]  /*0890*/  SEL R14, R27.reuse, R20, !P5 ;  /* 0x000000141b0e7207 */ /* 0x040fe20006800000 */
[----:B------:R-:W-:Y:S01]  /*08a0*/  @!P3 IMAD.MOV R22, RZ, RZ, -R22 ;  /* 0x000000ffff16b224 */ /* 0x000fe200078e0a16 */
[C---:B------:R-:W-:Y:S01]  /*08b0*/  SEL R2, R27.reuse, R18, !P5 ;  /* 0x000000121b027207 */ /* 0x040fe20006800000 */
[C---:B------:R-:W-:Y:S01]  /*08c0*/  IMAD.HI.U32 R20, R16.reuse, R23, RZ ;  /* 0x0000001710147227 */ /* 0x040fe200078e00ff */
[C---:B------:R-:W-:Y:S02]  /*08d0*/  SEL R29, R27.reuse, R26, !P5 ;  /* 0x0000001a1b1d7207 */ /* 0x040fe40006800000 */
[----:B------:R-:W-:Y:S01]  /*08e0*/  SEL R27, R27, R22, !P5 ;  /* 0x000000161b1b7207 */ /* 0x000fe20006800000 */
[----:B------:R-:W-:-:S04]  /*08f0*/  IMAD.HI.U32 R18, R16, R15, RZ ;  /* 0x0000000f10127227 */ /* 0x000fc800078e00ff */
[----:B------:R-:W-:Y:S02]  /*0900*/  @!P1 IMAD.IADD R3, R3, 0x1, -R0 ;  /* 0x0000000103039824 */ /* 0x000fe400078e0a00 */
[----:B------:R-:W-:Y:S01]  /*0910*/  IMAD.HI.U32 R16, R16, R17, RZ ;  /* 0x0000001110107227 */ /* 0x000fe200078e00ff */
[----:B0-----:R-:W-:Y:S02]  /*0920*/  IABS R22, R12 ;  /* 0x0000000c00167213 */ /* 0x001fe40000000000 */
[----:B------:R-:W-:Y:S01]  /*0930*/  ISETP.GE.U32.AND P0, PT, R3, R0, PT ;  /* 0x000000000300720c */ /* 0x000fe20003f06070 */
[----:B------:R-:W-:Y:S01]  /*0940*/  @!P1 VIADD R11, R11, 0x1 ;  /* 0x000000010b0b9836 */ /* 0x000fe20000000000 */
[----:B------:R-:W0:Y:S01]  /*0950*/  I2F.RP R25, R22 ;  /* 0x0000001600197306 */ /* 0x000e220000209400 */
[----:B------:R-:W-:-:S05]  /*0960*/  IADD3 R3, -R20, RZ, RZ ;  /* 0x000000ff14037210 */ /* 0x000fca0007ffe1ff */
[----:B------:R-:W-:Y:S02]  /*0970*/  IMAD R23, R0, R3, R23 ;  /* 0x0000000300177224 */ /* 0x000fe400078e0217 */
[----:B------:R-:W-:-:S03]  /*0980*/  IMAD.MOV R3, RZ, RZ, -R18 ;  /* 0x000000ffff037224 */ /* 0x000fc600078e0a12 */
[C---:B------:R-:W-:Y:S01]  /*0990*/  ISETP.GT.U32.AND P6, PT, R0.reuse, R23, PT ;  /* 0x000000170000720c */ /* 0x040fe20003fc4070 */
[----:B------:R-:W-:Y:S01]  /*09a0*/  IMAD R15, R0, R3, R15 ;  /* 0x00000003000f7224 */ /* 0x000fe200078e020f */
[----:B------:R-:W-:Y:S01]  /*09b0*/  IADD3 R3, -R16, RZ, RZ ;  /* 0x000000ff10037210 */ /* 0x000fe20007ffe1ff */
[----:B0-----:R-:W0:Y:S01]  /*09c0*/  MUFU.RCP R25, R25 ;  /* 0x0000001900197308 */ /* 0x001e220000001000 */
[----:B------:R-:W-:-:S03]  /*09d0*/  @P0 IADD3 R11, R11, 0x1, RZ ;  /* 0x000000010b0b0810 */ /* 0x000fc60007ffe0ff */
[C---:B------:R-:W-:Y:S01]  /*09e0*/  IMAD R17, R0.reuse, R3, R17 ;  /* 0x0000000300117224 */ /* 0x040fe200078e0211 */
[----:B------:R-:W-:-:S04]  /*09f0*/  ISETP.GT.U32.AND P2, PT, R0, R15, PT ;  /* 0x0000000f0000720c */ /* 0x000fc80003f44070 */
[----:B------:R-:W-:Y:S01]  /*0a00*/  ISETP.GT.U32.AND P3, PT, R0, R17, PT ;  /* 0x000000110000720c */ /* 0x000fe20003f64070 */
[----:B------:R-:W-:Y:S01]  /*0a10*/  @!P6 IMAD.IADD R23, R23, 0x1, -R0 ;  /* 0x000000011717e824 */ /* 0x000fe200078e0a00 */
[----:B------:R-:W-:-:S04]  /*0a20*/  @!P6 IADD3 R20, R20, 0x1, RZ ;  /* 0x000000011414e810 */ /* 0x000fc80007ffe0ff */
[-C--:B------:R-:W-:Y:S01]  /*0a30*/  ISETP.GE.U32.AND P5, PT, R23, R0.reuse, PT ;  /* 0x000000001700720c */ /* 0x080fe20003fa6070 */
[----:B0-----:R-:W-:Y:S02]  /*0a40*/  VIADD R3, R25, 0xffffffe ;  /* 0x0ffffffe19037836 */ /* 0x001fe40000000000 */
[-C--:B------:R-:W-:Y:S01]  /*0a50*/  @!P2 IADD3 R15, R15, -R0.reuse, RZ ;  /* 0x800000000f0fa210 */ /* 0x080fe20007ffe0ff */
[----:B------:R-:W-:Y:S01]  /*0a60*/  @!P2 VIADD R18, R18, 0x1 ;  /* 0x000000011212a836 */ /* 0x000fe20000000000 */
[----:B------:R-:W-:Y:S02]  /*0a70*/  IADD3 R25, -R29, RZ, RZ ;  /* 0x000000ff1d197210 */ /* 0x000fe40007ffe1ff */
[-C--:B------:R-:W-:Y:S01]  /*0a80*/  @!P3 IADD3 R17, R17, -R0.reuse, RZ ;  /* 0x800000001111b210 */ /* 0x080fe20007ffe0ff */
[----:B------:R-:W0:Y:S01]  /*0a90*/  F2I.FTZ.U32.TRUNC.NTZ R3, R3 ;  /* 0x0000000300037305 */ /* 0x000e22000021f000 */
[----:B------:R-:W-:Y:S01]  /*0aa0*/  ISETP.GE.U32.AND P4, PT, R15, R0, PT ;  /* 0x000000000f00720c */ /* 0x000fe20003f86070 */
[----:B------:R-:W-:Y:S01]  /*0ab0*/  IMAD R25, R8, R25, R21 ;  /* 0x0000001908197224 */ /* 0x000fe200078e0215 */
[----:B------:R-:W-:-:S02]  /*0ac0*/  IADD3 R15, -R14, RZ, RZ ;  /* 0x000000ff0e0f7210 */ /* 0x000fc40007ffe1ff */
[----:B------:R-:W-:Y:S01]  /*0ad0*/  ISETP.GE.U32.AND P1, PT, R17, R0, PT ;  /* 0x000000001100720c */ /* 0x000fe20003f26070 */
[----:B------:R-:W-:Y:S01]  /*0ae0*/  IMAD.MOV R17, RZ, RZ, -R2 ;  /* 0x000000ffff117224 */ /* 0x000fe200078e0a02 */
[----:B------:R-:W-:Y:S01]  /*0af0*/  @P5 IADD3 R20, R20, 0x1, RZ ;  /* 0x0000000114145810 */ /* 0x000fe20007ffe0ff */
[----:B------:R-:W-:Y:S01]  /*0b00*/  IMAD R0, R8, R15, R10 ;  /* 0x0000000f08007224 */ /* 0x000fe200078e020a */
[----:B------:R-:W-:Y:S01]  /*0b10*/  @!P3 IADD3 R16, R16, 0x1, RZ ;  /* 0x000000011010b810 */ /* 0x000fe20007ffe0ff */
[----:B------:R-:W-:Y:S02]  /*0b20*/  IMAD R17, R8, R17, R13 ;  /* 0x0000001108117224 */ /* 0x000fe400078e020d */
[----:B------:R-:W-:Y:S02]  /*0b30*/  IMAD R15, R0, UR5, RZ ;  /* 0x00000005000f7c24 */ /* 0x000fe4000f8e02ff */
[----:B------:R-:W-:Y:S01]  /*0b40*/  IMAD R17, R17, UR5, RZ ;  /* 0x0000000511117c24 */ /* 0x000fe2000f8e02ff */
[----:B0-----:R-:W-:Y:S01]  /*0b50*/  IADD3 R23, RZ, -R3, RZ ;  /* 0x80000003ff177210 */ /* 0x001fe20007ffe0ff */
[----:B------:R-:W-:-:S02]  /*0b60*/  IMAD R0, R14, UR8, R15 ;  /* 0x000000080e007c24 */ /* 0x000fc4000f8e020f */
[----:B------:R-:W-:Y:S01]  /*0b70*/  IMAD R15, R2, UR8, R17 ;  /* 0x00000008020f7c24 */ /* 0x000fe2000f8e0211 */
[----:B------:R-:W-:Y:S01]  /*0b80*/  MOV R2, RZ ;  /* 0x000000ff00027202 */ /* 0x000fe20000000f00 */
[----:B------:R-:W-:Y:S02]  /*0b90*/  IMAD.MOV.U32 R17, RZ, RZ, R23 ;  /* 0x000000ffff117224 */ /* 0x000fe400078e0017 */
[----:B------:R-:W-:Y:S02]  /*0ba0*/  IMAD.MOV R23, RZ, RZ, -R27 ;  /* 0x000000ffff177224 */ /* 0x000fe400078e0a1b */
[----:B------:R-:W-:Y:S02]  /*0bb0*/  IMAD R17, R17, R22, RZ ;  /* 0x0000001611117224 */ /* 0x000fe400078e02ff */
[----:B------:R-:W-:Y:S02]  /*0bc0*/  IMAD R23, R8, R23, R19 ;  /* 0x0000001708177224 */ /* 0x000fe400078e0213 */
[----:B------:R-:W0:Y:S01]  /*0bd0*/  LDC R8, c[0x0][0x4a4] ;  /* 0x00012900ff087b82 */ /* 0x000e220000000800 */
[----:B------:R-:W-:-:S04]  /*0be0*/  IMAD.HI.U32 R2, R3, R17, R2 ;  /* 0x0000001103027227 */ /* 0x000fc800078e0002 */
[----:B------:R-:W-:Y:S01]  /*0bf0*/  @P1 VIADD R16, R16, 0x1 ;  /* 0x0000000110101836 */ /* 0x000fe20000000000 */
[----:B------:R-:W-:Y:S01]  /*0c00*/  ISETP.NE.AND P1, PT, R12, RZ, PT ;  /* 0x000000ff0c00720c */ /* 0x000fe20003f25270 */
[----:B------:R-:W-:-:S04]  /*0c10*/  IMAD.HI.U32 R17, R2, R9, RZ ;  /* 0x0000000902117227 */ /* 0x000fc800078e00ff */
[----:B------:R-:W-:Y:S02]  /*0c20*/  IMAD.MOV R3, RZ, RZ, -R17 ;  /* 0x000000ffff037224 */ /* 0x000fe400078e0a11 */
[----:B------:R-:W-:Y:S02]  /*0c30*/  IMAD R2, R25, UR5, RZ ;  /* 0x0000000519027c24 */ /* 0x000fe4000f8e02ff */
[----:B------:R-:W-:Y:S02]  /*0c40*/  IMAD R3, R22, R3, R9 ;  /* 0x0000000316037224 */ /* 0x000fe400078e0209 */
[----:B------:R-:W-:Y:S01]  /*0c50*/  IMAD R29, R29, UR8, R2 ;  /* 0x000000081d1d7c24 */ /* 0x000fe2000f8e0202 */
[----:B------:R-:W-:Y:S01]  /*0c60*/  LOP3.LUT R2, R10, R24, RZ, 0x3c, !PT ;  /* 0x000000180a027212 */ /* 0x000fe200078e3cff */
[----:B------:R-:W-:Y:S01]  /*0c70*/  @P4 VIADD R18, R18, 0x1 ;  /* 0x0000000112124836 */ /* 0x000fe20000000000 */
        /* <DEDUP_REMOVED lines=24> */
[----:B------:R-:W-:-:S02]  /*0e00*/  @!P1 LOP3.LUT R17, RZ, R12, RZ, 0x33, !PT ;  /* 0x0000000cff119212 */ /* 0x000fc400078e33ff */
[----:B0-----:R-:W-:Y:S02]  /*0e10*/  IADD3 R26, R26, 0xffffffe, RZ ;  /* 0x0ffffffe1a1a7810 */ /* 0x001fe40007ffe0ff */
[----:B------:R-:W-:Y:S02]  /*0e20*/  @!P4 IADD3 R18, -R18, RZ, RZ ;  /* 0x000000ff1212c210 */ /* 0x000fe40007ffe1ff */
[----:B------:R0:W1:Y:S01]  /*0e30*/  F2I.FTZ.U32.TRUNC.NTZ R3, R26 ;  /* 0x0000001a00037305 */ /* 0x000062000021f000 */
[----:B------:R-:W-:Y:S02]  /*0e40*/  @!P0 IADD3 R16, -R16, RZ, RZ ;  /* 0x000000ff10108210 */ /* 0x000fe40007ffe1ff */
[----:B------:R-:W-:Y:S02]  /*0e50*/  SEL R25, R23, R11, !P6 ;  /* 0x0000000b17197207 */ /* 0x000fe40007000000 */
[----:B------:R-:W-:Y:S02]  /*0e60*/  IADD3 R2, -R17, RZ, RZ ;  /* 0x000000ff11027210 */ /* 0x000fe40007ffe1ff */
[----:B------:R-:W-:-:S02]  /*0e70*/  SEL R11, R23, R20, !P6 ;  /* 0x00000014170b7207 */ /* 0x000fc40007000000 */
[C---:B------:R-:W-:Y:S01]  /*0e80*/  SEL R22, R23.reuse, R18, !P6 ;  /* 0x0000001217167207 */ /* 0x040fe20007000000 */
[----:B------:R-:W-:Y:S01]  /*0e90*/  IMAD R12, R12, R2, R5 ;  /* 0x000000020c0c7224 */ /* 0x000fe200078e0205 */
[----:B------:R-:W-:Y:S01]  /*0ea0*/  SEL R23, R23, R16, !P6 ;  /* 0x0000001017177207 */ /* 0x000fe20007000000 */
[----:B0-----:R-:W0:Y:S01]  /*0eb0*/  LDC R26, c[0x0][0x72c] ;  /* 0x0001cb00ff1a7b82 */ /* 0x001e220000000800 */
[----:B------:R-:W-:Y:S01]  /*0ec0*/  MOV R2, RZ ;  /* 0x000000ff00027202 */ /* 0x000fe20000000f00 */
[----:B------:R-:W-:Y:S02]  /*0ed0*/  IMAD R12, R12, UR11, RZ ;  /* 0x0000000b0c0c7c24 */ /* 0x000fe4000f8e02ff */
[----:B-1----:R-:W-:Y:S02]  /*0ee0*/  IMAD.MOV R16, RZ, RZ, -R3 ;  /* 0x000000ffff107224 */ /* 0x002fe400078e0a03 */
[----:B------:R-:W-:Y:S02]  /*0ef0*/  IMAD R17, R17, UR12, R12 ;  /* 0x0000000c11117c24 */ /* 0x000fe4000f8e020c */
[----:B------:R-:W-:-:S02]  /*0f00*/  IMAD R16, R16, R14, RZ ;  /* 0x0000000e10107224 */ /* 0x000fc400078e02ff */
[----:B------:R-:W-:Y:S02]  /*0f10*/  IMAD.MOV R20, RZ, RZ, -R11 ;  /* 0x000000ffff147224 */ /* 0x000fe400078e0a0b */
[----:B------:R-:W-:-:S04]  /*0f20*/  IMAD.HI.U32 R2, R3, R16, R2 ;  /* 0x0000001003027227 */ /* 0x000fc800078e0002 */
[----:B------:R-:W-:Y:S02]  /*0f30*/  IMAD R20, R24, R20, R13 ;  /* 0x0000001418147224 */ /* 0x000fe400078e020d */
[----:B------:R-:W-:-:S04]  /*0f40*/  IMAD.HI.U32 R2, R2, R9, RZ ;  /* 0x0000000902027227 */ /* 0x000fc800078e00ff */
[----:B------:R-:W-:-:S04]  /*0f50*/  IMAD.MOV R3, RZ, RZ, -R2 ;  /* 0x000000ffff037224 */ /* 0x000fc800078e0a02 */
[----:B------:R-:W-:-:S05]  /*0f60*/  IMAD R3, R14, R3, R9 ;  /* 0x000000030e037224 */ /* 0x000fca00078e0209 */
[----:B------:R-:W-:-:S13]  /*0f70*/  ISETP.GT.U32.AND P1, PT, R14, R3, PT ;  /* 0x000000030e00720c */ /* 0x000fda0003f24070 */
[-C--:B------:R-:W-:Y:S02]  /*0f80*/  @!P1 IADD3 R3, R3, -R14.reuse, RZ ;  /* 0x8000000e03039210 */ /* 0x080fe40007ffe0ff */
[----:B------:R-:W-:Y:S02]  /*0f90*/  @!P1 IADD3 R2, R2, 0x1, RZ ;  /* 0x0000000102029810 */ /* 0x000fe40007ffe0ff */
[----:B------:R-:W-:Y:S02]  /*0fa0*/  ISETP.GE.U32.AND P0, PT, R3, R14, PT ;  /* 0x0000000e0300720c */ /* 0x000fe40003f06070 */
[----:B0-----:R-:W-:Y:S02]  /*0fb0*/  IABS R14, R26 ;  /* 0x0000001a000e7213 */ /* 0x001fe40000000000 */
[----:B------:R-:W-:Y:S02]  /*0fc0*/  LOP3.LUT R3, R5, R8, RZ, 0x3c, !PT ;  /* 0x0000000805037212 */ /* 0x000fe400078e3cff */
[----:B------:R-:W0:Y:S01]  /*0fd0*/  I2F.RP R16, R14 ;  /* 0x0000000e00107306 */ /* 0x000e220000209400 */
[----:B------:R-:W-:-:S02]  /*0fe0*/  ISETP.NE.AND P1, PT, R8, RZ, PT ;  /* 0x000000ff0800720c */ /* 0x000fc40003f25270 */
[----:B------:R-:W-:-:S04]  /*0ff0*/  ISETP.GE.AND P2, PT, R3, RZ, PT ;  /* 0x000000ff0300720c */ /* 0x000fc80003f46270 */
[----:B------:R-:W-:Y:S01]  /*1000*/  @P0 VIADD R2, R2, 0x1 ;  /* 0x0000000102020836 */ /* 0x000fe20000000000 */
[----:B0-----:R-:W0:Y:S08]  /*1010*/  MUFU.RCP R16, R16 ;  /* 0x0000001000107308 */ /* 0x001e300000001000 */
[----:B------:R-:W-:Y:S02]  /*1020*/  @!P2 IADD3 R2, -R2, RZ, RZ ;  /* 0x000000ff0202a210 */ /* 0x000fe40007ffe1ff */
[----:B------:R-:W-:-:S05]  /*1030*/  @!P1 LOP3.LUT R2, RZ, R8, RZ, 0x33, !PT ;  /* 0x00000008ff029212 */ /* 0x000fca00078e33ff */
[----:B------:R-:W-:-:S04]  /*1040*/  IMAD.MOV R18, RZ, RZ, -R2 ;  /* 0x000000ffff127224 */ /* 0x000fc800078e0a02 */
[----:B------:R-:W-:-:S04]  /*1050*/  IMAD R8, R8, R18, R5 ;  /* 0x0000001208087224 */ /* 0x000fc800078e0205 */
[----:B------:R-:W-:Y:S01]  /*1060*/  IMAD R8, R8, UR13, RZ ;  /* 0x0000000d08087c24 */ /* 0x000fe2000f8e02ff */
[----:B0-----:R-:W-:-:S03]  /*1070*/  IADD3 R3, R16, 0xffffffe, RZ ;  /* 0x0ffffffe10037810 */ /* 0x001fc60007ffe0ff */
[----:B------:R-:W-:Y:S01]  /*1080*/  IMAD R8, R2, UR14, R8 ;  /* 0x0000000e02087c24 */ /* 0x000fe2000f8e0208 */
[----:B------:R-:W-:Y:S02]  /*1090*/  IADD3 R2, -R25, RZ, RZ ;  /* 0x000000ff19027210 */ /* 0x000fe40007ffe1ff */
[----:B------:R-:W0:Y:S03]  /*10a0*/  F2I.FTZ.U32.TRUNC.NTZ R3, R3 ;  /* 0x0000000300037305 */ /* 0x000e26000021f000 */
[----:B------:R-:W-:Y:S01]  /*10b0*/  IMAD R10, R24, R2, R10 ;  /* 0x00000002180a7224 */ /* 0x000fe200078e020a */
[----:B------:R-:W-:Y:S02]  /*10c0*/  MOV R2, RZ ;  /* 0x000000ff00027202 */ /* 0x000fe40000000f00 */
        /* <DEDUP_REMOVED lines=12> */
[----:B------:R-:W5:Y:S02]  /*1190*/  LDG.E R0, desc[UR6][R28.64] ;  /* 0x000000061c007981 */ /* 0x000f64000c1e1900 */
[--C-:B------:R-:W-:Y:S02]  /*11a0*/  IMAD.WIDE R14, R15, 0x4, R12.reuse ;  /* 0x000000040f0e7825 */ /* 0x100fe400078e020c */
[----:B------:R-:W5:Y:S04]  /*11b0*/  LDG.E R3, desc[UR6][R2.64] ;  /* 0x0000000602037981 */ /* 0x000f68000c1e1900 */
[----:B------:R0:W5:Y:S02]  /*11c0*/  LDG.E R2, desc[UR6][R14.64] ;  /* 0x000000060e027981 */ /* 0x000164000c1e1900 */
[----:B0-----:R-:W0:Y:S01]  /*11d0*/  LDC.64 R14, c[0x0][0x3c0] ;  /* 0x0000f000ff0e7b82 */ /* 0x001e220000000a00 */
[----:B------:R-:W-:-:S04]  /*11e0*/  IMAD.WIDE R12, R27, 0x4, R12 ;  /* 0x000000041b0c7825 */ /* 0x000fc800078e020c */
[----:B0-----:R-:W-:-:S03]  /*11f0*/  IMAD.WIDE R14, R17, 0x4, R14 ;  /* 0x00000004110e7825 */ /* 0x001fc600078e020e */
[----:B------:R-:W0:Y:S01]  /*1200*/  LDC.64 R16, c[0x0][0x498] ;  /* 0x00012600ff107b82 */ /* 0x000e220000000a00 */
[----:B------:R-:W-:Y:S01]  /*1210*/  @!P1 IADD3 R18, R18, 0x1, RZ ;  /* 0x0000000112129810 */ /* 0x000fe20007ffe0ff */
[----:B------:R-:W-:Y:S01]  /*1220*/  IMAD R10, R10, UR9, RZ ;  /* 0x000000090a0a7c24 */ /* 0x000fe2000f8e02ff */
[----:B------:R-:W-:Y:S01]  /*1230*/  ISETP.NE.AND P1, PT, R26, RZ, PT ;  /* 0x000000ff1a00720c */ /* 0x000fe20003f25270 */
[----:B------:R1:W5:Y:S02]  /*1240*/  LDG.E R27, desc[UR6][R14.64] ;  /* 0x000000060e1b7981 */ /* 0x000364000c1e1900 */
[----:B------:R-:W-:Y:S01]  /*1250*/  IMAD R25, R25, UR10, R10 ;  /* 0x0000000a19197c24 */ /* 0x000fe2000f8e020a */
[----:B------:R-:W-:Y:S01]  /*1260*/  IADD3 R10, -R22, RZ, RZ ;  /* 0x000000ff160a7210 */ /* 0x000fe20007ffe1ff */
[----:B------:R-:W-:Y:S02]  /*1270*/  @P0 VIADD R18, R18, 0x1 ;  /* 0x0000000112120836 */ /* 0x000fe40000000000 */
[----:B0-----:R-:W-:Y:S01]  /*1280*/  IMAD.WIDE R16, R8, 0x4, R16 ;  /* 0x0000000408107825 */ /* 0x001fe200078e0210 */
[----:B-1----:R-:W0:Y:S01]  /*1290*/  LDC.64 R14, c[0x0][0x720] ;  /* 0x0001c800ff0e7b82 */ /* 0x002e220000000a00 */
[----:B------:R1:W5:Y:S02]  /*12a0*/  LDG.E R8, desc[UR6][R12.64] ;  /* 0x000000060c087981 */ /* 0x000364000c1e1900 */
[----:B------:R-:W-:Y:S01]  /*12b0*/  IMAD R21, R24, R10, R21 ;  /* 0x0000000a18157224 */ /* 0x000fe200078e0215 */
[----:B------:R-:W-:Y:S01]  /*12c0*/  ISETP.NE.U32.AND P0, PT, RZ, UR18, PT ;  /* 0x00000012ff007c0c */ /* 0x000fe2000bf05070 */
[----:B------:R-:W-:Y:S01]  /*12d0*/  IMAD R20, R20, UR9, RZ ;  /* 0x0000000914147c24 */ /* 0x000fe2000f8e02ff */
[----:B------:R2:W5:Y:S01]  /*12e0*/  LDG.E R16, desc[UR6][R16.64] ;  /* 0x0000000610107981 */ /* 0x000562000c1e1900 */
[----:B-1----:R-:W-:-:S04]  /*12f0*/  LOP3.LUT R12, R5, R26, RZ, 0x3c, !PT ;  /* 0x0000001a050c7212 */ /* 0x002fc800078e3cff */
[----:B------:R-:W-:Y:S02]  /*1300*/  ISETP.GE.AND P2, PT, R12, RZ, PT ;  /* 0x000000ff0c00720c */ /* 0x000fe40003f46270 */
[----:B------:R-:W1:Y:S01]  /*1310*/  LDC.64 R12, c[0x0][0x2e8] ;  /* 0x0000ba00ff0c7b82 */ /* 0x000e620000000a00 */
[----:B------:R-:W-:Y:S02]  /*1320*/  IADD3 R10, -R23, RZ, RZ ;  /* 0x000000ff170a7210 */ /* 0x000fe40007ffe1ff */
[----:B------:R-:W-:-:S03]  /*1330*/  ISETP.NE.AND.EX P0, PT, RZ, UR19, PT, P0 ;  /* 0x00000013ff007c0c */ /* 0x000fc6000bf05300 */
[----:B------:R-:W-:-:S05]  /*1340*/  IMAD R24, R24, R10, R19 ;  /* 0x0000000a18187224 */ /* 0x000fca00078e0213 */
[----:B------:R-:W-:Y:S02]  /*1350*/  @!P2 IADD3 R18, -R18, RZ, RZ ;  /* 0x000000ff1212a210 */ /* 0x000fe40007ffe1ff */
[----:B------:R-:W-:-:S05]  /*1360*/  @!P1 LOP3.LUT R18, RZ, R26, RZ, 0x33, !PT ;  /* 0x0000001aff129212 */ /* 0x000fca00078e33ff */
[----:B------:R-:W-:Y:S02]  /*1370*/  IMAD.MOV R10, RZ, RZ, -R18 ;  /* 0x000000ffff0a7224 */ /* 0x000fe400078e0a12 */
[----:B------:R-:W-:Y:S02]  /*1380*/  IMAD R21, R21, UR9, RZ ;  /* 0x0000000915157c24 */ /* 0x000fe4000f8e02ff */
[----:B------:R-:W-:Y:S02]  /*1390*/  IMAD R26, R26, R10, R5 ;  /* 0x0000000a1a1a7224 */ /* 0x000fe400078e0205 */
[----:B------:R-:W-:Y:S02]  /*13a0*/  IMAD R24, R24, UR9, RZ ;  /* 0x0000000918187c24 */ /* 0x000fe4000f8e02ff */
[----:B--2---:R-:W-:Y:S02]  /*13b0*/  IMAD R17, R26, UR15, RZ ;  /* 0x0000000f1a117c24 */ /* 0x004fe4000f8e02ff */
[----:B------:R-:W-:-:S02]  /*13c0*/  IMAD R19, R11, UR10, R20 ;  /* 0x0000000a0b137c24 */ /* 0x000fc4000f8e0214 */
[----:B------:R-:W-:Y:S02]  /*13d0*/  IMAD R11, R22, UR10, R21 ;  /* 0x0000000a160b7c24 */ /* 0x000fe4000f8e0215 */
[----:B------:R-:W-:Y:S01]  /*13e0*/  IMAD R23, R23, UR10, R24 ;  /* 0x0000000a17177c24 */ /* 0x000fe2000f8e0218 */
[----:B------:R-:W-:Y:S01]  /*13f0*/  ISETP.NE.U32.AND P1, PT, RZ, UR22, PT ;  /* 0x00000016ff007c0c */ /* 0x000fe2000bf25070 */
[----:B------:R-:W-:Y:S02]  /*1400*/  IMAD R17, R18, UR16, R17 ;  /* 0x0000001012117c24 */ /* 0x000fe4000f8e0211 */
[----:B-1----:R-:W-:Y:S01]  /*1410*/  IMAD.WIDE R20, R25, 0x4, R12 ;  /* 0x0000000419147825 */ /* 0x002fe200078e020c */
[----:B------:R-:W-:-:S03]  /*1420*/  ISETP.NE.AND.EX P1, PT, RZ, UR23, PT, P1 ;  /* 0x00000017ff007c0c */ /* 0x000fc6000bf25310 */
[----:B------:R-:W-:-:S04]  /*1430*/  IMAD.WIDE R18, R19, 0x4, R12 ;  /* 0x0000000413127825 */ /* 0x000fc800078e020c */
[----:B------:R-:W-:-:S04]  /*1440*/  IMAD.WIDE R10, R11, 0x4, R12 ;  /* 0x000000040b0a7825 */ /* 0x000fc800078e020c */
[----:B------:R-:W-:-:S04]  /*1450*/  IMAD.WIDE R12, R23, 0x4, R12 ;  /* 0x00000004170c7825 */ /* 0x000fc800078e020c */
[----:B0-----:R-:W-:Y:S01]  /*1460*/  IMAD.WIDE R22, R17, 0x4, R14 ;  /* 0x0000000411167825 */ /* 0x001fe200078e020e */
[----:B------:R-:W-:Y:S01]  /*1470*/  MOV R17, RZ ;  /* 0x000000ff00117202 */ /* 0x000fe20000000f00 */
        /* <DEDUP_REMOVED lines=13> */
[----:B------:R-:W-:-:S05]  /*1550*/  IMAD.HI.U32 R28, R28, R9, RZ ;  /* 0x000000091c1c7227 */ /* 0x000fca00078e00ff */
[----:B------:R-:W-:-:S05]  /*1560*/  IADD3 R15, -R28, RZ, RZ ;  /* 0x000000ff1c0f7210 */ /* 0x000fca0007ffe1ff */
[----:B------:R-:W-:-:S05]  /*1570*/  IMAD R15, R26, R15, R9 ;  /* 0x0000000f1a0f7224 */ /* 0x000fca00078e0209 */
[----:B------:R-:W-:-:S13]  /*1580*/  ISETP.GT.U32.AND P2, PT, R26, R15, PT ;  /* 0x0000000f1a00720c */ /* 0x000fda0003f44070 */
[----:B------:R-:W-:Y:S01]  /*1590*/  @!P2 IMAD.IADD R15, R15, 0x1, -R26 ;  /* 0x000000010f0fa824 */ /* 0x000fe200078e0a1a */
[----:B------:R-:W-:Y:S02]  /*15a0*/  @!P2 IADD3 R28, R28, 0x1, RZ ;  /* 0x000000011c1ca810 */ /* 0x000fe40007ffe0ff */
        /* <DEDUP_REMOVED lines=10> */
[----:B0-----:R-:W-:-:S05]  /*1650*/  IMAD.WIDE R14, R17, 0x4, R14 ;  /* 0x00000004110e7825 */ /* 0x001fca00078e020e */
[----:B------:R0:W5:Y:S02]  /*1660*/  LDG.E R17, desc[UR6][R14.64] ;  /* 0x000000060e117981 */ /* 0x000164000c1e1900 */
.L_x_768:
[----:B0-----:R-:W-:Y:S01]  /*1670*/  HFMA2.MMA R14, -RZ, RZ, 0, 0 ;  /* 0x00000000ff0e7435 */ /* 0x001fe200000001ff */
[----:B------:R-:W-:Y:S10]  /*1680*/  @!P1 BRA `(.L_x_769) ;  /* 0x0000000000789947 */ /* 0x000ff40003800000 */
        /* <DEDUP_REMOVED lines=29> */
[----:B------:R0:W5:Y:S02]  /*1860*/  LDG.E R14, desc[UR6][R14.64] ;  /* 0x000000060e0e7981 */ /* 0x000164000c1e1900 */
.L_x_769:
[----:B-----5:R-:W1:Y:S01]  /*1870*/  MUFU.TANH R16, R16 ;  /* 0x0000001000107308 */ /* 0x020e620000002400 */
[-C--:B0-----:R-:W-:Y:S01]  /*1880*/  FMUL.FTZ R15, R8, R17.reuse ;  /* 0x00000011080f7220 */ /* 0x081fe20000410000 */
[----:B------:R-:W-:Y:S01]  /*1890*/  FADD.FTZ R24, -R3, 1 ;  /* 0x3f80000003187421 */ /* 0x000fe20000010100 */
[----:B------:R-:W-:Y:S01]  /*18a0*/  FADD.FTZ R26, -R2, 1 ;  /* 0x3f800000021a7421 */ /* 0x000fe20000010100 */
[C---:B-1----:R-:W-:Y:S01]  /*18b0*/  FFMA.FTZ R9, -R16.reuse, R16, 1 ;  /* 0x3f80000010097423 */ /* 0x042fe20000010110 */
[----:B------:R-:W-:Y:S01]  /*18c0*/  FMUL.FTZ R17, R16, R17 ;  /* 0x0000001110117220 */ /* 0x000fe20000410000 */
[----:B------:R-:W-:Y:S02]  /*18d0*/  FADD.FTZ R16, -R8, 1 ;  /* 0x3f80000008107421 */ /* 0x000fe40000010100 */
[----:B------:R-:W-:Y:S02]  /*18e0*/  FFMA.FTZ R9, R9, R15, R14 ;  /* 0x0000000f09097223 */ /* 0x000fe4000001000e */
[----:B------:R-:W0:Y:S01]  /*18f0*/  LDC R14, c[0x0][0xc] ;  /* 0x00000300ff0e7b82 */ /* 0x000e220000000800 */
[----:B------:R-:W-:Y:S01]  /*1900*/  FMUL.FTZ R17, R17, R16 ;  /* 0x0000001011117220 */ /* 0x000fe20000410000 */
[-C--:B------:R-:W-:Y:S01]  /*1910*/  FMUL.FTZ R15, R0, R9.reuse ;  /* 0x00000009000f7220 */ /* 0x080fe20000410000 */
[----:B------:R-:W-:-:S02]  /*1920*/  FMUL.FTZ R27, R27, R9 ;  /* 0x000000091b1b7220 */ /* 0x000fc40000410000 */
[----:B------:R-:W-:Y:S01]  /*1930*/  FMUL.FTZ R17, R8, R17 ;  /* 0x0000001108117220 */ /* 0x000fe20000410000 */
[----:B------:R-:W-:Y:S01]  /*1940*/  FMUL.FTZ R24, R15, R24 ;  /* 0x000000180f187220 */ /* 0x000fe20000410000 */
[----:B------:R-:W-:Y:S01]  /*1950*/  FMUL.FTZ R27, R27, R26 ;  /* 0x0000001a1b1b7220 */ /* 0x000fe20000410000 */
[----:B------:R-:W-:Y:S01]  /*1960*/  FFMA.FTZ R15, -R0, R0, 1 ;  /* 0x3f800000000f7423 */ /* 0x000fe20000010100 */
[C---:B------:R-:W-:Y:S01]  /*1970*/  FMUL.FTZ R0, R3.reuse, R9 ;  /* 0x0000000903007220 */ /* 0x040fe20000410000 */
[----:B------:R-:W-:Y:S01]  /*1980*/  FMUL.FTZ R3, R3, R24 ;  /* 0x0000001803037220 */ /* 0x000fe20000410000 */
[C---:B------:R-:W-:Y:S01]  /*1990*/  FMUL.FTZ R27, R2.reuse, R27 ;  /* 0x0000001b021b7220 */ /* 0x040fe20000410000 */
[----:B------:R-:W-:Y:S01]  /*19a0*/  FMUL.FTZ R9, R2, R9 ;  /* 0x0000000902097220 */ /* 0x000fe20000410000 */
[----:B------:R-:W-:Y:S02]  /*19b0*/  FMUL.FTZ R15, R0, R15 ;  /* 0x0000000f000f7220 */ /* 0x000fe40000410000 */
[----:B------:R1:W-:Y:S04]  /*19c0*/  STG.E desc[UR6][R20.64], R3 ;  /* 0x0000000314007986 */ /* 0x0003e8000c101906 */
[----:B------:R1:W-:Y:S04]  /*19d0*/  STG.E desc[UR6][R18.64], R27 ;  /* 0x0000001b12007986 */ /* 0x0003e8000c101906 */
[----:B------:R1:W-:Y:S01]  /*19e0*/  STG.E desc[UR6][R10.64], R15 ;  /* 0x0000000f0a007986 */ /* 0x0003e2000c101906 */
[----:B0-----:R-:W-:-:S03]  /*19f0*/  IMAD R5, R14, UR4, R5 ;  /* 0x000000040e057c24 */ /* 0x001fc6000f8e0205 */
[----:B------:R1:W-:Y:S02]  /*1a00*/  STG.E desc[UR6][R12.64], R17 ;  /* 0x000000110c007986 */ /* 0x0003e4000c101906 */
[----:B------:R-:W-:Y:S02]  /*1a10*/  ISETP.GE.AND P0, PT, R5, UR25, PT ;  /* 0x0000001905007c0c */ /* 0x000fe4000bf06270 */
[----:B------:R1:W-:Y:S11]  /*1a20*/  STG.E desc[UR6][R22.64], R9 ;  /* 0x0000000916007986 */ /* 0x0003f6000c101906 */
[----:B------:R-:W-:Y:S05]  /*1a30*/  @!P0 BRA `(.L_x_770) ;  /* 0xffffffe800088947 */ /* 0x000fea000383ffff */
[----:B------:R-:W-:Y:S05]  /*1a40*/  BSYNC B0 ;  /* 0x0000000000007941 */ /* 0x000fea0003800000 */
.L_x_767:
[----:B------:R-:W-:Y:S05]  /*1a50*/  EXIT ;  /* 0x000000000000794d */ /* 0x000fea0003800000 */
.L_x_771:
        /* <DEDUP_REMOVED lines=10> */
.L_x_1316:


//--------------------- .text._ZN2at6native38_GLOBAL__N__9a469cfd_6_RNN_cu_eca79a6d6kernel18lstm_cell_backwardIffiLi1EEEvNS_4cuda6detail10TensorInfoIT_T1_EES9_S9_S9_S9_S9_S9_S8_S8_ --------------------------
	.section	.text._ZN2at6native38_GLOBAL__N__9a469cfd_6_RNN_cu_eca79a6d6kernel18lstm_cell_backwardIffiLi1EEEvNS_4cuda6detail10TensorInfoIT_T1_EES9_S9_S9_S9_S9_S9_S8_S8_,"ax",@progbits
	.align	128
.text._ZN2at6native38_GLOBAL__N__9a469cfd_6_RNN_cu_eca79a6d6kernel18lstm_cell_backwardIffiLi1EEEvNS_4cuda6detail10TensorInfoIT_T1_EES9_S9_S9_S9_S9_S9_S8_S8_:
        .type           _ZN2at6native38_GLOBAL__N__9a469cfd_6_RNN_cu_eca79a6d6kernel18lstm_cell_backwardIffiLi1EEEvNS_4cuda6detail10TensorInfoIT_T1_EES9_S9_S9_S9_S9_S9_S8_S8_,@function
        .size           _ZN2at6native38_GLOBAL__N__9a469cfd_6_RNN_cu_eca79a6d6kernel18lstm_cell_backwardIffiLi1EEEvNS_4cuda6detail10TensorInfoIT_T1_EES9_S9_S9_S9_S9_S9_S8_S8_,(.L_x_1317 - _ZN2at6native38_GLOBAL__N__9a469cfd_6_RNN_cu_eca79a6d6kernel18lstm_cell_backwardIffiLi1EEEvNS_4cuda6detail10TensorInfoIT_T1_EES9_S9_S9_S9_S9_S9_S8_S8_)
        .other          _ZN2at6native38_GLOBAL__N__9a469cfd_6_RNN_cu_eca79a6d6kernel18lstm_cell_backwardIffiLi1EEEvNS_4cuda6detail10TensorInfoIT_T1_EES9_S9_S9_S9_S9_S9_S8_S8_,@"STO_CUDA_ENTRY STV_DEFAULT"
_ZN2at6native38_GLOBAL__N__9a469cfd_6_RNN_cu_eca79a6d6kernel18lstm_cell_backwardIffiLi1EEEvNS_4cuda6detail10TensorInfoIT_T1_EES9_S9_S9_S9_S9_S9_S8_S8_:
        /* <DEDUP_REMOVED lines=8> */
[----:B------:R-:W-:Y:S02]  /*0080*/  ULDC.64 UR6, c[0x0][0x570] ;  /* 0x00015c0000067ab9 */ /* 0x000fe40000000a00 */
[----:B------:R-:W-:-:S04]  /*0090*/  ISETP.NE.U32.AND P0, PT, RZ, UR6, PT ;  /* 0x00000006ff007c0c */ /* 0x000fc8000bf05070 */
[----:B------:R-:W-:Y:S01]  /*00a0*/  ISETP.NE.AND.EX P0, PT, RZ, UR7, PT, P0 ;  /* 0x00000007ff007c0c */ /* 0x000fe2000bf05300 */
[----:B------:R-:W-:-:S12]  /*00b0*/  ULDC.64 UR6, c[0x0][0x208] ;  /* 0x0000820000067ab9 */ /* 0x000fd80000000a00 */
[----:B------:R-:W-:Y:S05]  /*00c0*/  @!P0 BRA `(.L_x_772) ;  /* 0x0000000400c08947 */ /* 0x000fea0003800000 */
[----:B------:R-:W0:Y:S01]  /*00d0*/  LDC R2, c[0x0][0x7f8] ;  /* 0x0001fe00ff027b82 */ /* 0x000e220000000800 */
[----:B------:R-:W-:Y:S01]  /*00e0*/  BSSY B0, `(.L_x_773) ;  /* 0x000006d000007945 */ /* 0x000fe20003800000 */
[----:B------:R-:W-:Y:S01]  /*00f0*/  ULDC UR5, c[0x0][0x354] ;  /* 0x0000d50000057ab9 */ /* 0x000fe20000000800 */
[----:B------:R-:W-:Y:S01]  /*0100*/  ULDC UR14, c[0x0][0x354] ;  /* 0x0000d500000e7ab9 */ /* 0x000fe20000000800 */
[----:B------:R-:W-:Y:S01]  /*0110*/  ULDC UR15, c[0x0][0x7fc] ;  /* 0x0001ff00000f7ab9 */ /* 0x000fe20000000800 */
[----:B------:R-:W-:Y:S01]  /*0120*/  ULDC UR8, c[0x0][0x27c] ;  /* 0x00009f0000087ab9 */ /* 0x000fe20000000800 */
[----:B------:R-:W-:Y:S01]  /*0130*/  ULDC UR9, c[0x0][0x42c] ;  /* 0x00010b0000097ab9 */ /* 0x000fe20000000800 */
[----:B------:R-:W-:Y:S01]  /*0140*/  ULDC UR10, c[0x0][0x504] ;  /* 0x00014100000a7ab9 */ /* 0x000fe20000000800 */
[----:B------:R-:W1:Y:S01]  /*0150*/  LDC R4, c[0x0][0x7f8] ;  /* 0x0001fe00ff047b82 */ /* 0x000e620000000800 */
[----:B------:R-:W-:Y:S01]  /*0160*/  ULDC UR11, c[0x0][0x78c] ;  /* 0x0001e300000b7ab9 */ /* 0x000fe20000000800 */
[----:B------:R-:W-:-:S06]  /*0170*/  ULDC.64 UR12, c[0x0][0x648] ;  /* 0x00019200000c7ab9 */ /* 0x000fcc0000000a00 */
[----:B------:R-:W2:Y:S01]  /*0180*/  LDC.64 R8, c[0x0][0x210] ;  /* 0x00008400ff087b82 */ /* 0x000ea20000000a00 */
[----:B0-----:R-:W-:-:S07]  /*0190*/  IABS R3, R2 ;  /* 0x0000000200037213 */ /* 0x001fce0000000000 */
        /* <DEDUP_REMOVED lines=12> */
[----:B------:R-:W-:Y:S01]  /*0260*/  IMAD R2, R2, UR5, RZ ;  /* 0x0000000502027c24 */ /* 0x000fe2000f8e02ff */
[----:B012-4-:R-:W-:-:S06]  /*0270*/  ULDC UR5, c[0x0][0x5dc] ;  /* 0x0001770000057ab9 */ /* 0x017fcc0000000800 */
.L_x_774:
[----:B------:R-:W-:Y:S01]  /*0280*/  IABS R16, R27 ;  /* 0x0000001b00107213 */ /* 0x000fe20000000000 */
[----:B------:R-:W-:Y:S01]  /*0290*/  IMAD R21, R27, UR10, RZ ;  /* 0x0000000a1b157c24 */ /* 0x000fe2000f8e02ff */
[----:B------:R-:W-:Y:S01]  /*02a0*/  IABS R17, R4 ;  /* 0x0000000400117213 */ /* 0x000fe20000000000 */
[----:B------:R-:W-:Y:S01]  /*02b0*/  IMAD R29, R4, UR8, RZ ;  /* 0x00000008041d7c24 */ /* 0x000fe2000f8e02ff */
[----:B------:R-:W-:Y:S01]  /*02c0*/  ISETP.NE.U32.AND P0, PT, RZ, UR12, PT ;  /* 0x0000000cff007c0c */ /* 0x000fe2000bf05070 */
[----:B------:R-:W-:-:S03]  /*02d0*/  IMAD.HI.U32 R0, R5, R16, RZ ;  /* 0x0000001005007227 */ /* 0x000fc600078e00ff */
[----:B------:R-:W-:Y:S02]  /*02e0*/  ISETP.NE.AND.EX P0, PT, RZ, UR13, PT, P0 ;  /* 0x0000000dff007c0c */ /* 0x000fe4000bf05300 */
[----:B------:R-:W-:-:S05]  /*02f0*/  IADD3 R7, -R0, RZ, RZ ;  /* 0x000000ff00077210 */ /* 0x000fca0007ffe1ff */
[----:B------:R-:W-:Y:S01]  /*0300*/  IMAD R16, R17, R7, R16 ;  /* 0x0000000711107224 */ /* 0x000fe200078e0210 */
[----:B------:R-:W-:-:S04]  /*0310*/  LOP3.LUT R7, R27, R4, RZ, 0x3c, !PT ;  /* 0x000000041b077212 */ /* 0x000fc800078e3cff */
[----:B------:R-:W-:Y:S01]  /*0320*/  ISETP.GT.U32.AND P2, PT, R3, R16, PT ;  /* 0x000000100300720c */ /* 0x000fe20003f44070 */
[----:B------:R-:W0:Y:S01]  /*0330*/  @P0 LDC R20, c[0x0][0x6b4] ;  /* 0x0001ad00ff140b82 */ /* 0x000e220000000800 */
[----:B------:R-:W-:-:S07]  /*0340*/  ISETP.GE.AND P3, PT, R7, RZ, PT ;  /* 0x000000ff0700720c */ /* 0x000fce0003f66270 */
[----:B------:R-:W1:Y:S04]  /*0350*/  @P0 LDC.64 R18, c[0x0][0x648] ;  /* 0x00019200ff120b82 */ /* 0x000e680000000a00 */
[----:B------:R-:W-:Y:S02]  /*0360*/  @!P2 IADD3 R16, R16, -R17, RZ ;  /* 0x800000111010a210 */ /* 0x000fe40007ffe0ff */
[----:B------:R-:W-:Y:S02]  /*0370*/  @!P2 IADD3 R0, R0, 0x1, RZ ;  /* 0x000000010000a810 */ /* 0x000fe40007ffe0ff */
[----:B------:R-:W-:Y:S02]  /*0380*/  ISETP.GE.U32.AND P1, PT, R16, R3, PT ;  /* 0x000000031000720c */ /* 0x000fe40003f26070 */
[----:B------:R-:W-:Y:S01]  /*0390*/  ISETP.NE.AND P2, PT, R4, RZ, PT ;  /* 0x000000ff0400720c */ /* 0x000fe20003f45270 */
[----:B------:R-:W2:Y:S01]  /*03a0*/  LDC.64 R16, c[0x0][0x570] ;  /* 0x00015c00ff107b82 */ /* 0x000ea20000000a00 */
[----:B0-----:R-:W-:-:S02]  /*03b0*/  @P0 IMAD R25, R27, R20, RZ ;  /* 0x000000141b190224 */ /* 0x001fc400078e02ff */
[----:B------:R-:W-:-:S07]  /*03c0*/  IMAD.WIDE R20, R21, 0x4, R14 ;  /* 0x0000000415147825 */ /* 0x000fce00078e020e */
[----:B------:R-:W-:Y:S01]  /*03d0*/  @P1 IADD3 R0, R0, 0x1, RZ ;  /* 0x0000000100001810 */ /* 0x000fe20007ffe0ff */
[----:B-1----:R-:W-:-:S03]  /*03e0*/  @P0 IMAD.WIDE R18, R25, 0x4, R18 ;  /* 0x0000000419120825 */ /* 0x002fc600078e0212 */
[----:B------:R-:W-:Y:S01]  /*03f0*/  @!P3 IADD3 R0, -R0, RZ, RZ ;  /* 0x000000ff0000b210 */ /* 0x000fe20007ffe1ff */
[----:B------:R-:W3:Y:S01]  /*0400*/  LDG.E R20, desc[UR6][R20.64] ;  /* 0x0000000614147981 */ /* 0x000ee2000c1e1900 */
[----:B------:R-:W-:-:S04]  /*0410*/  @!P2 LOP3.LUT R0, RZ, R4, RZ, 0x33, !PT ;  /* 0x00000004ff00a212 */ /* 0x000fc800078e33ff */
[----:B------:R-:W-:-:S05]  /*0420*/  IADD3 R7, -R0, RZ, RZ ;  /* 0x000000ff00077210 */ /* 0x000fca0007ffe1ff */
[----:B------:R-:W-:-:S04]  /*0430*/  IMAD R7, R4, R7, R27 ;  /* 0x0000000704077224 */ /* 0x000fc800078e021b */
[----:B------:R-:W-:Y:S01]  /*0440*/  IMAD R7, R6, R0, R7 ;  /* 0x0000000006077224 */ /* 0x000fe200078e0207 */
[----:B------:R-:W-:-:S03]  /*0450*/  MOV R0, RZ ;  /* 0x000000ff00007202 */ /* 0x000fc60000000f00 */
[----:B------:R-:W-:Y:S02]  /*0460*/  IMAD R23, R7, UR8, RZ ;  /* 0x0000000807177c24 */ /* 0x000fe4000f8e02ff */
[----:B------:R-:W-:Y:S01]  /*0470*/  IMAD R26, R27, UR5, RZ ;  /* 0x000000051b1a7c24 */ /* 0x000fe2000f8e02ff */
[----:B------:R0:W4:Y:S01]  /*0480*/  @P0 LDG.E R0, desc[UR6][R18.64] ;  /* 0x0000000612000981 */ /* 0x000122000c1e1900 */
[----:B------:R-:W-:-:S04]  /*0490*/  IMAD.WIDE R22, R23, 0x4, R8 ;  /* 0x0000000417167825 */ /* 0x000fc800078e0208 */
[----:B------:R-:W-:Y:S02]  /*04a0*/  IMAD.WIDE R24, R29, 0x4, R22 ;  /* 0x000000041d187825 */ /* 0x000fe400078e0216 */
[----:B------:R-:W5:Y:S02]  /*04b0*/  LDG.E R22, desc[UR6][R22.64] ;  /* 0x0000000616167981 */ /* 0x000f64000c1e1900 */
[----:B--2---:R-:W-:-:S04]  /*04c0*/  IMAD.WIDE R16, R26, 0x4, R16 ;  /* 0x000000041a107825 */ /* 0x004fc800078e0210 */
[C---:B0-----:R-:W-:Y:S01]  /*04d0*/  IMAD.WIDE R18, R29.reuse, 0x4, R24 ;  /* 0x000000041d127825 */ /* 0x041fe200078e0218 */
[----:B------:R0:W2:Y:S04]  /*04e0*/  LDG.E R26, desc[UR6][R16.64] ;  /* 0x00000006101a7981 */ /* 0x0000a8000c1e1900 */
[----:B------:R2:W5:Y:S04]  /*04f0*/  LDG.E R23, desc[UR6][R18.64] ;  /* 0x0000000612177981 */ /* 0x000568000c1e1900 */
[----:B------:R-:W5:Y:S01]  /*0500*/  LDG.E R24, desc[UR6][R24.64] ;  /* 0x0000000618187981 */ /* 0x000f62000c1e1900 */
[----:B0-----:R-:W-:-:S06]  /*0510*/  IMAD.WIDE R16, R29, 0x4, R18 ;  /* 0x000000041d107825 */ /* 0x001fcc00078e0212 */
[----:B------:R-:W4:Y:S01]  /*0520*/  LDG.E R17, desc[UR6][R16.64] ;  /* 0x0000000610117981 */ /* 0x000f22000c1e1900 */
[----:B------:R-:W-:-:S04]  /*0530*/  IMAD R29, R27, UR9, RZ ;  /* 0x000000091b1d7c24 */ /* 0x000fc8000f8e02ff */
[----:B------:R-:W-:-:S06]  /*0540*/  IMAD.WIDE R28, R29, 0x4, R12 ;  /* 0x000000041d1c7825 */ /* 0x000fcc00078e020c */
[----:B------:R-:W5:Y:S01]  /*0550*/  LDG.E R29, desc[UR6][R28.64] ;  /* 0x000000061c1d7981 */ /* 0x000f62000c1e1900 */
[----:B---3--:R-:W2:Y:S02]  /*0560*/  MUFU.TANH R21, R20 ;  /* 0x0000001400157308 */ /* 0x008ea40000002400 */
[-C--:B--2---:R-:W-:Y:S01]  /*0570*/  FMUL.FTZ R18, R26, R21.reuse ;  /* 0x000000151a127220 */ /* 0x084fe20000410000 */
[----:B------:R-:W-:Y:S01]  /*0580*/  FFMA.FTZ R21, -R21, R21, 1 ;  /* 0x3f80000015157423 */ /* 0x000fe20000010115 */
[C---:B----4-:R-:W-:Y:S01]  /*0590*/  FMUL.FTZ R26, R17.reuse, R26 ;  /* 0x0000001a111a7220 */ /* 0x050fe20000410000 */
[----:B------:R-:W-:-:S03]  /*05a0*/  FADD.FTZ R19, -R17, 1 ;  /* 0x3f80000011137421 */ /* 0x000fc60000010100 */
[----:B------:R-:W-:Y:S01]  /*05b0*/  FFMA.FTZ R0, R21, R26, R0 ;  /* 0x0000001a15007223 */ /* 0x000fe20000010000 */
[----:B------:R-:W-:Y:S01]  /*05c0*/  FMUL.FTZ R16, R18, R19 ;  /* 0x0000001312107220 */ /* 0x000fe20000410000 */
[----:B-----5:R-:W-:Y:S02]  /*05d0*/  FADD.FTZ R21, -R22, 1 ;  /* 0x3f80000016157421 */ /* 0x020fe40000010100 */
[-C--:B------:R-:W-:Y:S01]  /*05e0*/  FMUL.FTZ R18, R23, R0.reuse ;  /* 0x0000000017127220 */ /* 0x080fe20000410000 */
[----:B------:R-:W-:Y:S01]  /*05f0*/  FADD.FTZ R26, -R24, 1 ;  /* 0x3f800000181a7421 */ /* 0x000fe20000010100 */
[----:B------:R-:W-:Y:S02]  /*0600*/  FMUL.FTZ R29, R29, R0 ;  /* 0x000000001d1d7220 */ /* 0x000fe40000410000 */
[----:B------:R-:W-:Y:S01]  /*0610*/  FMUL.FTZ R20, R18, R21 ;  /* 0x0000001512147220 */ /* 0x000fe20000410000 */
[----:B------:R-:W-:Y:S01]  /*0620*/  IMAD R21, R7, UR14, RZ ;  /* 0x0000000e07157c24 */ /* 0x000fe2000f8e02ff */
[----:B------:R-:W0:Y:S01]  /*0630*/  LDC.64 R18, c[0x0][0x720] ;  /* 0x0001c800ff127b82 */ /* 0x000e220000000a00 */
[----:B------:R-:W-:Y:S01]  /*0640*/  FMUL.FTZ R25, R29, R26 ;  /* 0x0000001a1d197220 */ /* 0x000fe20000410000 */
[----:B------:R-:W-:Y:S01]  /*0650*/  FMUL.FTZ R29, R22, R20 ;  /* 0x00000014161d7220 */ /* 0x000fe20000410000 */
[----:B------:R-:W-:-:S05]  /*0660*/  IMAD.WIDE R20, R21, 0x4, R10 ;  /* 0x0000000415147825 */ /* 0x000fca00078e020a */
[----:B------:R-:W1:Y:S01]  /*0670*/  LDC R26, c[0x0][0xc] ;  /* 0x00000300ff1a7b82 */ /* 0x000e620000000800 */
[----:B------:R2:W-:Y:S01]  /*0680*/  STG.E desc[UR6][R20.64], R29 ;  /* 0x0000001d14007986 */ /* 0x0005e2000c101906 */
[----:B------:R-:W-:Y:S01]  /*0690*/  FMUL.FTZ R7, R17, R16 ;  /* 0x0000001011077220 */ /* 0x000fe20000410000 */
[----:B------:R-:W-:Y:S01]  /*06a0*/  FMUL.FTZ R25, R24, R25 ;  /* 0x0000001918197220 */ /* 0x000fe20000410000 */
[----:B------:R-:W-:Y:S01]  /*06b0*/  FMUL.FTZ R22, R22, R0 ;  /* 0x0000000016167220 */ /* 0x000fe20000410000 */
[----:B--2---:R-:W-:-:S04]  /*06c0*/  IMAD.WIDE R28, R2, 0x4, R20 ;  /* 0x00000004021c7825 */ /* 0x004fc800078e0214 */
[----:B------:R-:W-:Y:S01]  /*06d0*/  FFMA.FTZ R21, -R23, R23, 1 ;  /* 0x3f80000017157423 */ /* 0x000fe20000010117 */
[----:B------:R-:W-:-:S04]  /*06e0*/  IMAD.WIDE R16, R2, 0x4, R28 ;  /* 0x0000000402107825 */ /* 0x000fc800078e021c */
[----:B------:R-:W-:Y:S01]  /*06f0*/  FMUL.FTZ R22, R22, R21 ;  /* 0x0000001516167220 */ /* 0x000fe20000410000 */
[----:B------:R-:W-:Y:S01]  /*0700*/  IMAD R23, R27, UR11, RZ ;  /* 0x0000000b1b177c24 */ /* 0x000fe2000f8e02ff */
[----:B------:R2:W-:Y:S01]  /*0710*/  STG.E desc[UR6][R28.64], R25 ;  /* 0x000000191c007986 */ /* 0x0005e2000c101906 */
[----:B------:R-:W-:-:S04]  /*0720*/  IMAD.WIDE R20, R2, 0x4, R16 ;  /* 0x0000000402147825 */ /* 0x000fc800078e0210 */
[----:B0-----:R-:W-:Y:S01]  /*0730*/  IMAD.WIDE R18, R23, 0x4, R18 ;  /* 0x0000000417127825 */ /* 0x001fe200078e0212 */
[----:B------:R0:W-:Y:S03]  /*0740*/  STG.E desc[UR6][R16.64], R22 ;  /* 0x0000001610007986 */ /* 0x0001e6000c101906 */
[----:B--2---:R-:W-:Y:S01]  /*0750*/  FMUL.FTZ R25, R24, R0 ;  /* 0x0000000018197220 */ /* 0x004fe20000410000 */
[----:B------:R0:W-:Y:S01]  /*0760*/  STG.E desc[UR6][R20.64], R7 ;  /* 0x0000000714007986 */ /* 0x0001e2000c101906 */
[----:B-1----:R-:W-:-:S03]  /*0770*/  IMAD R27, R26, UR4, R27 ;  /* 0x000000041a1b7c24 */ /* 0x002fc6000f8e021b */
[----:B------:R0:W-:Y:S02]  /*0780*/  STG.E desc[UR6][R18.64], R25 ;  /* 0x0000001912007986 */ /* 0x0001e4000c101906 */
[----:B------:R-:W-:-:S13]  /*0790*/  ISETP.GE.AND P0, PT, R27, UR15, PT ;  /* 0x0000000f1b007c0c */ /* 0x000fda000bf06270 */
[----:B0-----:R-:W-:Y:S05]  /*07a0*/  @!P0 BRA `(.L_x_774) ;  /* 0xfffffff800b48947 */ /* 0x001fea000383ffff */
[----:B------:R-:W-:Y:S05]  /*07b0*/  BSYNC B0 ;  /* 0x0000000000007941 */ /* 0x000fea0003800000 */
.L_x_773:
[----:B------:R-:W-:Y:S05]  /*07c0*/  EXIT ;  /* 0x000000000000794d */ /* 0x000fea0003800000 */
.L_x_772:
[----:B------:R-:W0:Y:S01]  /*07d0*/  LDC R0, c[0x0][0x7f8] ;  /* 0x0001fe00ff007b82 */ /* 0x000e220000000800 */
[----:B------:R-:W-:Y:S01]  /*07e0*/  ULDC UR5, c[0x0][0x354] ;  /* 0x0000d50000057ab9 */ /* 0x000fe20000000800 */
[----:B------:R-:W-:Y:S01]  /*07f0*/  ULDC UR9, c[0x0][0x354] ;  /* 0x0000d50000097ab9 */ /* 0x000fe20000000800 */
[----:B------:R-:W-:Y:S01]  /*0800*/  ULDC UR14, c[0x0][0x7fc] ;  /* 0x0001ff00000e7ab9 */ /* 0x000fe20000000800 */
[----:B------:R-:W-:Y:S01]  /*0810*/  ULDC UR8, c[0x0][0x27c] ;  /* 0x00009f0000087ab9 */ /* 0x000fe20000000800 */
[----:B------:R-:W-:Y:S01]  /*0820*/  ULDC UR10, c[0x0][0x42c] ;  /* 0x00010b00000a7ab9 */ /* 0x000fe20000000800 */
[----:B------:R-:W-:Y:S01]  /*0830*/  ULDC UR11, c[0x0][0x504] ;  /* 0x00014100000b7ab9 */ /* 0x000fe20000000800 */
[----:B------:R-:W-:Y:S01]  /*0840*/  ULDC.64 UR12, c[0x0][0x648] ;  /* 0x00019200000c7ab9 */ /* 0x000fe20000000a00 */
[----:B------:R-:W1:Y:S08]  /*0850*/  LDC R24, c[0x0][0x7f8] ;  /* 0x0001fe00ff187b82 */ /* 0x000e700000000800 */
[----:B------:R-:W2:Y:S01]  /*0860*/  LDC.64 R8, c[0x0][0x210] ;  /* 0x00008400ff087b82 */ /* 0x000ea20000000a00 */
[----:B0-----:R-:W-:-:S07]  /*0870*/  IABS R22, R0 ;  /* 0x0000000000167213 */ /* 0x001fce0000000000 */
[----:B------:R-:W0:Y:S01]  /*0880*/  LDC.64 R6, c[0x0][0x2e8] ;  /* 0x0000ba00ff067b82 */ /* 0x000e220000000a00 */
[C---:B------:R-:W-:Y:S01]  /*0890*/  IMAD R25, R0.reuse, UR5, RZ ;  /* 0x0000000500197c24 */ /* 0x040fe2000f8e02ff */
[----:B------:R-:W-:Y:S01]  /*08a0*/  SHF.L.U32 R0, R0, 0x2, RZ ;  /* 0x0000000200007819 */ /* 0x000fe200000006ff */
[----:B------:R-:W3:Y:S01]  /*08b0*/  I2F.RP R12, R22 ;  /* 0x00000016000c7306 */ /* 0x000ee20000209400 */
[----:B------:R-:W-:-:S04]  /*08c0*/  ULDC UR5, c[0x0][0x78c] ;  /* 0x0001e30000057ab9 */ /* 0x000fc80000000800 */
[----:B------:R-:W4:Y:S08]  /*08d0*/  LDC.64 R4, c[0x0][0x3c0] ;  /* 0x0000f000ff047b82 */ /* 0x000f300000000a00 */
[----:B------:R-:W0:Y:S01]  /*08e0*/  LDC.64 R2, c[0x0][0x498] ;  /* 0x00012600ff027b82 */ /* 0x000e220000000a00 */
[----:B---3--:R-:W3:Y:S02]  /*08f0*/  MUFU.RCP R12, R12 ;  /* 0x0000000c000c7308 */ /* 0x008ee40000001000 */
[----:B---3--:R-:W-:-:S06]  /*0900*/  IADD3 R10, R12, 0xffffffe, RZ ;  /* 0x0ffffffe0c0a7810 */ /* 0x008fcc0007ffe0ff */
[----:B------:R3:W5:Y:S02]  /*0910*/  F2I.FTZ.U32.TRUNC.NTZ R11, R10 ;  /* 0x0000000a000b7305 */ /* 0x000764000021f000 */
[----:B---3--:R-:W-:Y:S02]  /*0920*/  MOV R10, RZ ;  /* 0x000000ff000a7202 */ /* 0x008fe40000000f00 */
[----:B-----5:R-:W-:-:S05]  /*0930*/  IADD3 R23, RZ, -R11, RZ ;  /* 0x8000000bff177210 */ /* 0x020fca0007ffe0ff */
[----:B------:R-:W-:-:S04]  /*0940*/  IMAD R23, R23, R22, RZ ;  /* 0x0000001617177224 */ /* 0x000fc800078e02ff */
[----:B012-4-:R-:W-:-:S07]  /*0950*/  IMAD.HI.U32 R23, R11, R23, R10 ;  /* 0x000000170b177227 */ /* 0x017fce00078e000a */
.L_x_775:
[----:B------:R-:W-:Y:S01]  /*0960*/  IABS R12, R27 ;  /* 0x0000001b000c7213 */ /* 0x000fe20000000000 */
[----:B------:R-:W-:Y:S01]  /*0970*/  IMAD R17, R24, UR8, RZ ;  /* 0x0000000818117c24 */ /* 0x000fe2000f8e02ff */
[----:B------:R-:W-:Y:S02]  /*0980*/  IABS R14, R24 ;  /* 0x00000018000e7213 */ /* 0x000fe40000000000 */
[----:B------:R-:W-:Y:S01]  /*0990*/  ISETP.NE.U32.AND P0, PT, RZ, UR12, PT ;  /* 0x0000000cff007c0c */ /* 0x000fe2000bf05070 */
[----:B------:R-:W-:-:S03]  /*09a0*/  IMAD.HI.U32 R10, R23, R12, RZ ;  /* 0x0000000c170a7227 */ /* 0x000fc600078e00ff */
[----:B------:R-:W-:Y:S02]  /*09b0*/  ISETP.NE.AND.EX P0, PT, RZ, UR13, PT, P0 ;  /* 0x0000000dff007c0c */ /* 0x000fe4000bf05300 */
[----:B------:R-:W-:-:S05]  /*09c0*/  IADD3 R11, -R10, RZ, RZ ;  /* 0x000000ff0a0b7210 */ /* 0x000fca0007ffe1ff */
[----:B------:R-:W-:-:S05]  /*09d0*/  IMAD R11, R14, R11, R12 ;  /* 0x0000000b0e0b7224 */ /* 0x000fca00078e020c */
[----:B------:R-:W-:Y:S01]  /*09e0*/  ISETP.GT.U32.AND P2, PT, R22, R11, PT ;  /* 0x0000000b1600720c */ /* 0x000fe20003f44070 */
[----:B------:R-:W0:Y:S08]  /*09f0*/  @P0 LDC R12, c[0x0][0x6b4] ;  /* 0x0001ad00ff0c0b82 */ /* 0x000e300000000800 */
[----:B------:R-:W1:Y:S04]  /*0a00*/  @P0 LDC.64 R18, c[0x0][0x648] ;  /* 0x00019200ff120b82 */ /* 0x000e680000000a00 */
[----:B------:R-:W-:-:S02]  /*0a10*/  @!P2 IADD3 R11, R11, -R14, RZ ;  /* 0x8000000e0b0ba210 */ /* 0x000fc40007ffe0ff */
[----:B------:R-:W-:Y:S02]  /*0a20*/  @!P2 IADD3 R10, R10, 0x1, RZ ;  /* 0x000000010a0aa810 */ /* 0x000fe40007ffe0ff */
[----:B------:R-:W-:Y:S02]  /*0a30*/  ISETP.GE.U32.AND P1, PT, R11, R22, PT ;  /* 0x000000160b00720c */ /* 0x000fe40003f26070 */
[----:B------:R-:W-:Y:S02]  /*0a40*/  LOP3.LUT R11, R27, R24, RZ, 0x3c, !PT ;  /* 0x000000181b0b7212 */ /* 0x000fe400078e3cff */
[----:B------:R-:W-:Y:S02]  /*0a50*/  ISETP.NE.AND P2, PT, R24, RZ, PT ;  /* 0x000000ff1800720c */ /* 0x000fe40003f45270 */
[----:B------:R-:W-:Y:S01]  /*0a60*/  ISETP.GE.AND P3, PT, R11, RZ, PT ;  /* 0x000000ff0b00720c */ /* 0x000fe20003f66270 */
[----:B0-----:R-:W-:-:S06]  /*0a70*/  @P0 IMAD R15, R27, R12, RZ ;  /* 0x0000000c1b0f0224 */ /* 0x001fcc00078e02ff */
[----:B------:R-:W-:-:S06]  /*0a80*/  @P1 IADD3 R10, R10, 0x1, RZ ;  /* 0x000000010a0a1810 */ /* 0x000fcc0007ffe0ff */
[----:B------:R-:W-:Y:S02]  /*0a90*/  @!P3 IADD3 R10, -R10, RZ, RZ ;  /* 0x000000ff0a0ab210 */ /* 0x000fe40007ffe1ff */
[----:B------:R-:W-:-:S04]  /*0aa0*/  @!P2 LOP3.LUT R10, RZ, R24, RZ, 0x33, !PT ;  /* 0x00000018ff0aa212 */ /* 0x000fc800078e33ff */
[----:B------:R-:W-:-:S05]  /*0ab0*/  IADD3 R11, -R10, RZ, RZ ;  /* 0x000000ff0a0b7210 */ /* 0x000fca0007ffe1ff */
[----:B------:R-:W-:-:S04]  /*0ac0*/  IMAD R11, R24, R11, R27 ;  /* 0x0000000b180b7224 */ /* 0x000fc800078e021b */
[----:B------:R-:W-:Y:S02]  /*0ad0*/  IMAD R26, R0, R10, R11 ;  /* 0x0000000a001a7224 */ /* 0x000fe400078e020b */
[----:B------:R-:W-:Y:S02]  /*0ae0*/  IMAD R11, R27, UR11, RZ ;  /* 0x0000000b1b0b7c24 */ /* 0x000fe4000f8e02ff */
[----:B------:R-:W-:Y:S02]  /*0af0*/  IMAD R13, R26, UR8, RZ ;  /* 0x000000081a0d7c24 */ /* 0x000fe4000f8e02ff */
[----:B------:R-:W-:-:S04]  /*0b00*/  IMAD.WIDE R10, R11, 0x4, R2 ;  /* 0x000000040b0a7825 */ /* 0x000fc800078e0202 */
[----:B------:R-:W-:Y:S01]  /*0b10*/  IMAD.WIDE R12, R13, 0x4, R8 ;  /* 0x000000040d0c7825 */ /* 0x000fe200078e0208 */
[----:B------:R0:W2:Y:S01]  /*0b20*/  LDG.E R28, desc[UR6][R10.64] ;  /* 0x000000060a1c7981 */ /* 0x0000a2000c1e1900 */
[----:B------:R-:W-:Y:S02]  /*0b30*/  HFMA2.MMA R29, -RZ, RZ, 0, 0 ;  /* 0x00000000ff1d7435 */ /* 0x000fe400000001ff */
[----:B-1----:R-:W-:-:S04]  /*0b40*/  @P0 IMAD.WIDE R18, R15, 0x4, R18 ;  /* 0x000000040f120825 */ /* 0x002fc800078e0212 */
[----:B0-----:R-:W-:-:S04]  /*0b50*/  IMAD.WIDE R10, R17, 0x4, R12 ;  /* 0x00000004110a7825 */ /* 0x001fc800078e020c */
[----:B------:R-:W3:Y:S01]  /*0b60*/  @P0 LDG.E R29, desc[UR6][R18.64] ;  /* 0x00000006121d0981 */ /* 0x000ee2000c1e1900 */
[----:B------:R-:W-:-:S03]  /*0b70*/  IMAD R21, R27, UR10, RZ ;  /* 0x0000000a1b157c24 */ /* 0x000fc6000f8e02ff */
[----:B------:R-:W4:Y:S01]  /*0b80*/  LDG.E R12, desc[UR6][R12.64] ;  /* 0x000000060c0c7981 */ /* 0x000f22000c1e1900 */
[----:B------:R-:W-:-:S03]  /*0b90*/  IMAD.WIDE R14, R17, 0x4, R10 ;  /* 0x00000004110e7825 */ /* 0x000fc600078e020a */
[----:B------:R-:W5:Y:S01]  /*0ba0*/  LDG.E R18, desc[UR6][R10.64] ;  /* 0x000000060a127981 */ /* 0x000f62000c1e1900 */
[----:B------:R-:W-:-:S03]  /*0bb0*/  IMAD.WIDE R16, R17, 0x4, R14 ;  /* 0x0000000411107825 */ /* 0x000fc600078e020e */
[----:B------:R0:W5:Y:S04]  /*0bc0*/  LDG.E R13, desc[UR6][R14.64] ;  /* 0x000000060e0d7981 */ /* 0x000168000c1e1900 */
[----:B------:R-:W3:Y:S01]  /*0bd0*/  LDG.E R16, desc[UR6][R16.64] ;  /* 0x0000000610107981 */ /* 0x000ee2000c1e1900 */
[----:B------:R-:W-:-:S06]  /*0be0*/  IMAD.WIDE R20, R21, 0x4, R4 ;  /* 0x0000000415147825 */ /* 0x000fcc00078e0204 */
[----:B------:R-:W5:Y:S01]  /*0bf0*/  LDG.E R20, desc[UR6][R20.64] ;  /* 0x0000000614147981 */ /* 0x000f62000c1e1900 */
[----:B0-----:R-:W-:Y:S02]  /*0c00*/  IMAD R15, R26, UR9, RZ ;  /* 0x000000091a0f7c24 */ /* 0x001fe4000f8e02ff */
[----:B------:R-:W0:Y:S01]  /*0c10*/  LDC R26, c[0x0][0xc] ;  /* 0x00000300ff1a7b82 */ /* 0x000e220000000800 */
[----:B--2---:R-:W1:Y:S02]  /*0c20*/  MUFU.TANH R28, R28 ;  /* 0x0000001c001c7308 */ /* 0x004e640000002400 */
[----:B-1----:R-:W-:Y:S01]  /*0c30*/  FFMA.FTZ R19, -R28, R28, 1 ;  /* 0x3f8000001c137423 */ /* 0x002fe2000001011c */
[----:B---3--:R-:W-:-:S04]  /*0c40*/  FMUL.FTZ R10, RZ, R16 ;  /* 0x00000010ff0a7220 */ /* 0x008fc80000410000 */
[----:B------:R-:W-:Y:S01]  /*0c50*/  FFMA.FTZ R29, R19, R10, R29 ;  /* 0x0000000a131d7223 */ /* 0x000fe2000001001d */
[----:B----4-:R-:W-:-:S03]  /*0c60*/  FADD.FTZ R10, -R12, 1 ;  /* 0x3f8000000c0a7421 */ /* 0x010fc60000010100 */
[-C--:B-----5:R-:W-:Y:S01]  /*0c70*/  FMUL.FTZ R17, R13, R29.reuse ;  /* 0x0000001d0d117220 */ /* 0x0a0fe20000410000 */
[----:B------:R-:W-:Y:S01]  /*0c80*/  FMUL.FTZ R19, R20, R29 ;  /* 0x0000001d14137220 */ /* 0x000fe20000410000 */
[----:B------:R-:W-:Y:S02]  /*0c90*/  FADD.FTZ R14, -R18, 1 ;  /* 0x3f800000120e7421 */ /* 0x000fe40000010100 */
[----:B------:R-:W-:Y:S02]  /*0ca0*/  FMUL.FTZ R17, R17, R10 ;  /* 0x0000000a11117220 */ /* 0x000fe40000410000 */
[----:B------:R-:W1:Y:S01]  /*0cb0*/  LDC.64 R10, c[0x0][0x720] ;  /* 0x0001c800ff0a7b82 */ /* 0x000e620000000a00 */
[----:B------:R-:W-:Y:S01]  /*0cc0*/  FMUL.FTZ R21, R19, R14 ;  /* 0x0000000e13157220 */ /* 0x000fe20000410000 */
[----:B------:R-:W-:-:S04]  /*0cd0*/  IMAD.WIDE R14, R15, 0x4, R6 ;  /* 0x000000040f0e7825 */ /* 0x000fc800078e0206 */
[C---:B------:R-:W-:Y:S01]  /*0ce0*/  FMUL.FTZ R19, R12.reuse, R17 ;  /* 0x000000110c137220 */ /* 0x040fe20000410000 */
[-C--:B------:R-:W-:Y:S01]  /*0cf0*/  FMUL.FTZ R12, R12, R29.reuse ;  /* 0x0000001d0c0c7220 */ /* 0x080fe20000410000 */
[C---:B------:R-:W-:Y:S01]  /*0d00*/  FMUL.FTZ R17, R18.reuse, R29 ;  /* 0x0000001d12117220 */ /* 0x040fe20000410000 */
[----:B------:R-:W-:Y:S01]  /*0d10*/  FMUL.FTZ R29, R18, R21 ;  /* 0x00000015121d7220 */ /* 0x000fe20000410000 */
[----:B------:R-:W-:Y:S01]  /*0d20*/  FMUL.FTZ R28, RZ, R28 ;  /* 0x0000001cff1c7220 */ /* 0x000fe20000410000 */
[----:B------:R-:W-:-:S04]  /*0d30*/  IMAD.WIDE R20, R25, 0x4, R14 ;  /* 0x0000000419147825 */ /* 0x000fc800078e020e */
[----:B------:R-:W-:Y:S01]  /*0d40*/  FADD.FTZ R18, -R16, 1 ;  /* 0x3f80000010127421 */ /* 0x000fe20000010100 */
[----:B------:R2:W-:Y:S03]  /*0d50*/  STG.E desc[UR6][R14.64], R19 ;  /* 0x000000130e007986 */ /* 0x0005e6000c101906 */
[----:B------:R-:W-:Y:S01]  /*0d60*/  FMUL.FTZ R28, R28, R18 ;  /* 0x000000121c1c7220 */ /* 0x000fe20000410000 */
[----:B------:R-:W-:-:S03]  /*0d70*/  FFMA.FTZ R13, -R13, R13, 1 ;  /* 0x3f8000000d0d7423 */ /* 0x000fc6000001010d */
[----:B------:R-:W-:Y:S01]  /*0d80*/  FMUL.FTZ R28, R16, R28 ;  /* 0x0000001c101c7220 */ /* 0x000fe20000410000 */
[----:B------:R-:W-:Y:S02]  /*0d90*/  IMAD R16, R27, UR5, RZ ;  /* 0x000000051b107c24 */ /* 0x000fe4000f8e02ff */
[----:B--2---:R-:W-:-:S04]  /*0da0*/  IMAD.WIDE R18, R25, 0x4, R20 ;  /* 0x0000000419127825 */ /* 0x004fc800078e0214 */
[----:B------:R-:W-:Y:S01]  /*0db0*/  FMUL.FTZ R15, R12, R13 ;  /* 0x0000000d0c0f7220 */ /* 0x000fe20000410000 */
[----:B------:R2:W-:Y:S01]  /*0dc0*/  STG.E desc[UR6][R20.64], R29 ;  /* 0x0000001d14007986 */ /* 0x0005e2000c101906 */
[----:B-1----:R-:W-:-:S04]  /*0dd0*/  IMAD.WIDE R10, R16, 0x4, R10 ;  /* 0x00000004100a7825 */ /* 0x002fc800078e020a */
[----:B------:R-:W-:Y:S01]  /*0de0*/  IMAD.WIDE R12, R25, 0x4, R18 ;  /* 0x00000004190c7825 */ /* 0x000fe200078e0212 */
[----:B------:R2:W-:Y:S03]  /*0df0*/  STG.E desc[UR6][R18.64], R15 ;  /* 0x0000000f12007986 */ /* 0x0005e6000c101906 */
[----:B0-----:R-:W-:Y:S01]  /*0e00*/  IMAD R27, R26, UR4, R27 ;  /* 0x000000041a1b7c24 */ /* 0x001fe2000f8e021b */
[----:B------:R2:W-:Y:S04]  /*0e10*/  STG.E desc[UR6][R12.64], R28 ;  /* 0x0000001c0c007986 */ /* 0x0005e8000c101906 */
[----:B------:R2:W-:Y:S01]  /*0e20*/  STG.E desc[UR6][R10.64], R17 ;  /* 0x000000110a007986 */ /* 0x0005e2000c101906 */
[----:B------:R-:W-:-:S13]  /*0e30*/  ISETP.GE.AND P0, PT, R27, UR14, PT ;  /* 0x0000000e1b007c0c */ /* 0x000fda000bf06270 */
[----:B--2---:R-:W-:Y:S05]  /*0e40*/  @!P0 BRA `(.L_x_775) ;  /* 0xfffffff800c48947 */ /* 0x004fea000383ffff */
[----:B------:R-:W-:Y:S05]  /*0e50*/  EXIT ;  /* 0x000000000000794d */ /* 0x000fea0003800000 */
.L_x_776:
        /* <DEDUP_REMOVED lines=10> */
.L_x_1317:


//--------------------- .text._ZN2at6native38_GLOBAL__N__9a469cfd_6_RNN_cu_eca79a6d6kernel18lstm_cell_backwardIddlLi2EEEvNS_4cuda6detail10TensorInfoIT_T1_EES9_S9_S9_S9_S9_S9_S8_S8_ --------------------------
	.section	.text._ZN2at6native38_GLOBAL__N__9a469cfd_6_RNN_cu_eca79a6d6kernel18lstm_cell_backwardIddlLi2EEEvNS_4cuda6detail10TensorInfoIT_T1_EES9_S9_S9_S9_S9_S9_S8_S8_,"ax",@progbits
	.align	128
.text._ZN2at6native38_GLOBAL__N__9a469cfd_6_RNN_cu_eca79a6d6kernel18lstm_cell_backwardIddlLi2EEEvNS_4cuda6detail10TensorInfoIT_T1_EES9_S9_S9_S9_S9_S9_S8_S8_:
        .type           _ZN2at6native38_GLOBAL__N__9a469cfd_6_RNN_cu_eca79a6d6kernel18lstm_cell_backwardIddlLi2EEEvNS_4cuda6detail10TensorInfoIT_T1_EES9_S9_S9_S9_S9_S9_S8_S8_,@function
        .size           _ZN2at6native38_GLOBAL__N__9a469cfd_6_RNN_cu_eca79a6d6kernel18lstm_cell_backwardIddlLi2EEEvNS_4cuda6detail10TensorInfoIT_T1_EES9_S9_S9_S9_S9_S9_S8_S8_,(.L_x_1318 - _ZN2at6native38_GLOBAL__N__9a469cfd_6_RNN_cu_eca79a6d6kernel18lstm_cell_backwardIddlLi2EEEvNS_4cuda6detail10TensorInfoIT_T1_EES9_S9_S9_S9_S9_S9_S8_S8_)
        .other          _ZN2at6native38_GLOBAL__N__9a469cfd_6_RNN_cu_eca79a6d6kernel18lstm_cell_backwardIddlLi2EEEvNS_4cuda6detail10TensorInfoIT_T1_EES9_S9_S9_S9_S9_S9_S8_S8_,@"STO_CUDA_ENTRY STV_DEFAULT"
_ZN2at6native38_GLOBAL__N__9a469cfd_6_RNN_cu_eca79a6d6kernel18lstm_cell_backwardIddlLi2EEEvNS_4cuda6detail10TensorInfoIT_T1_EES9_S9_S9_S9_S9_S9_S8_S8_:
        /* <DEDUP_REMOVED lines=47> */
.L_x_825:
        /* <DEDUP_REMOVED lines=11> */
[----:B------:R-:W-:Y:S05]  /*03a0*/  CALL.REL.NOINC `($__internal_30_$__cuda_sm20_div_s64) ;  /* 0x0000003800c07944 */ /* 0x000fea0003c00000 */
        /* <DEDUP_REMOVED lines=13> */
.L_x_779:
        /* <DEDUP_REMOVED lines=23> */
.L_x_780:
[----:B------:R-:W-:Y:S05]  /*05f0*/  BSYNC B1 ;  /* 0x0000000000017941 */ /* 0x000fea0003800000 */
.L_x_778:
        /* <DEDUP_REMOVED lines=17> */
[----:B------:R-:W-:Y:S05]  /*0710*/  CALL.REL.NOINC `($__internal_30_$__cuda_sm20_div_s64) ;  /* 0x0000003400e47944 */ /* 0x000fea0003c00000 */
[----:B------:R-:W-:Y:S01]  /*0720*/  IADD3 R11, P0, RZ, -R12, RZ ;  /* 0x8000000cff0b7210 */ /* 0x000fe20007f1e0ff */
[--C-:B------:R-:W-:Y:S01]  /*0730*/  IMAD.MOV.U32 R13, RZ, RZ, R0.reuse ;  /* 0x000000ffff0d7224 */ /* 0x100fe200078e0000 */
        /* <DEDUP_REMOVED lines=8> */
[----:B------:R-:W-:Y:S06]  /*07c0*/  BRA `(.L_x_783) ;  /* 0x00000000005c7947 */ /* 0x000fec0003800000 */
.L_x_782:
[----:B------:R-:W-:Y:S01]  /*07d0*/  MOV R3, UR7 ;  /* 0x0000000700037c02 */ /* 0x000fe20008000f00 */
[----:B------:R-:W-:Y:S01]  /*07e0*/  HFMA2.MMA R13, -RZ, RZ, 0, 0 ;  /* 0x00000000ff0d7435 */ /* 0x000fe200000001ff */
[----:B------:R-:W-:Y:S02]  /*07f0*/  IMAD.MOV.U32 R6, RZ, RZ, RZ ;  /* 0x000000ffff067224 */ /* 0x000fe400078e00ff */
        /* <DEDUP_REMOVED lines=20> */
.L_x_783:
[----:B------:R-:W-:Y:S05]  /*0940*/  BSYNC B1 ;  /* 0x0000000000017941 */ /* 0x000fea0003800000 */
.L_x_781:
        /* <DEDUP_REMOVED lines=24> */
[----:B0-----:R-:W-:Y:S05]  /*0ad0*/  CALL.REL.NOINC `($__internal_30_$__cuda_sm20_div_s64) ;  /* 0x0000003000f47944 */ /* 0x001fea0003c00000 */
[----:B------:R-:W-:Y:S01]  /*0ae0*/  IADD3 R2, P0, RZ, -R12, RZ ;  /* 0x8000000cff027210 */ /* 0x000fe20007f1e0ff */
[----:B------:R-:W-:Y:S01]  /*0af0*/  IMAD.U32 R3, RZ, RZ, UR16 ;  /* 0x00000010ff037e24 */ /* 0x000fe2000f8e00ff */
[-C--:B------:R-:W-:Y:S01]  /*0b00*/  MOV R13, R0.reuse ;  /* 0x00000000000d7202 */ /* 0x080fe20000000f00 */
[----:B------:R-:W-:Y:S01]  /*0b10*/  IMAD.U32 R7, RZ, RZ, UR17 ;  /* 0x00000011ff077e24 */ /* 0x000fe2000f8e00ff */
[----:B------:R-:W-:Y:S01]  /*0b20*/  IADD3.X R6, RZ, ~R0, RZ, P0, !PT ;  /* 0x80000000ff067210 */ /* 0x000fe200007fe4ff */
[----:B------:R-:W-:-:S04]  /*0b30*/  IMAD.WIDE.U32 R8, R2, R3, R18 ;  /* 0x0000000302087225 */ /* 0x000fc800078e0012 */
[----:B------:R-:W-:-:S04]  /*0b40*/  IMAD R6, R6, R3, RZ ;  /* 0x0000000306067224 */ /* 0x000fc800078e02ff */
[----:B------:R-:W-:Y:S01]  /*0b50*/  IMAD R11, R2, R7, R6 ;  /* 0x00000007020b7224 */ /* 0x000fe200078e0206 */
[----:B------:R-:W-:-:S03]  /*0b60*/  MOV R2, R8 ;  /* 0x0000000800027202 */ /* 0x000fc60000000f00 */
[----:B------:R-:W-:Y:S01]  /*0b70*/  IMAD.IADD R6, R11, 0x1, R9 ;  /* 0x000000010b067824 */ /* 0x000fe200078e0209 */
[----:B------:R-:W-:Y:S06]  /*0b80*/  BRA `(.L_x_786) ;  /* 0x0000000000587947 */ /* 0x000fec0003800000 */
.L_x_785:
[----:B------:R-:W1:Y:S01]  /*0b90*/  I2F.U32.RP R2, R3 ;  /* 0x0000000300027306 */ /* 0x000e620000209000 */
[----:B------:R-:W-:Y:S01]  /*0ba0*/  ISETP.NE.U32.AND P2, PT, R3, RZ, PT ;  /* 0x000000ff0300720c */ /* 0x000fe20003f45070 */
[----:B------:R-:W-:Y:S01]  /*0bb0*/  HFMA2.MMA R13, -RZ, RZ, 0, 0 ;  /* 0x00000000ff0d7435 */ /* 0x000fe200000001ff */
[----:B------:R-:W-:-:S05]  /*0bc0*/  IMAD.MOV.U32 R6, RZ, RZ, RZ ;  /* 0x000000ffff067224 */ /* 0x000fca00078e00ff */
[----:B-1----:R-:W0:Y:S02]  /*0bd0*/  MUFU.RCP R2, R2 ;  /* 0x0000000200027308 */ /* 0x002e240000001000 */
        /* <DEDUP_REMOVED lines=17> */
.L_x_786:
[----:B------:R-:W-:Y:S05]  /*0cf0*/  BSYNC B1 ;  /* 0x0000000000017941 */ /* 0x000fea0003800000 */
.L_x_784:
        /* <DEDUP_REMOVED lines=23> */
[----:B-----5:R-:W-:Y:S05]  /*0e70*/  CALL.REL.NOINC `($__internal_30_$__cuda_sm20_div_s64) ;  /* 0x00000030000c7944 */ /* 0x020fea0003c00000 */
        /* <DEDUP_REMOVED lines=11> */
.L_x_788:
        /* <DEDUP_REMOVED lines=22> */
.L_x_789:
[----:B------:R-:W-:Y:S05]  /*1090*/  BSYNC B1 ;  /* 0x0000000000017941 */ /* 0x000fea0003800000 */
.L_x_787:
        /* <DEDUP_REMOVED lines=24> */
[----:B0----5:R-:W-:Y:S05]  /*1220*/  CALL.REL.NOINC `($__internal_30_$__cuda_sm20_div_s64) ;  /* 0x0000002c00207944 */ /* 0x021fea0003c00000 */
[----:B------:R-:W-:Y:S02]  /*1230*/  IADD3 R7, P0, RZ, -R12, RZ ;  /* 0x8000000cff077210 */ /* 0x000fe40007f1e0ff */
[----:B------:R-:W-:-:S03]  /*1240*/  MOV R13, R0 ;  /* 0x00000000000d7202 */ /* 0x000fc60000000f00 */
[----:B------:R-:W-:-:S04]  /*1250*/  IMAD.X R2, RZ, RZ, ~R0, P0 ;  /* 0x000000ffff027224 */ /* 0x000fc800000e0e00 */
[----:B------:R-:W-:Y:S02]  /*1260*/  IMAD R6, R2, UR16, RZ ;  /* 0x0000001002067c24 */ /* 0x000fe4000f8e02ff */
[----:B------:R-:W-:-:S04]  /*1270*/  IMAD.WIDE.U32 R2, R7, UR16, R10 ;  /* 0x0000001007027c25 */ /* 0x000fc8000f8e000a */
[----:B------:R-:W-:Y:S01]  /*1280*/  IMAD R7, R7, UR17, R6 ;  /* 0x0000001107077c24 */ /* 0x000fe2000f8e0206 */
[----:B------:R-:W-:-:S03]  /*1290*/  MOV R6, R2 ;  /* 0x0000000200067202 */ /* 0x000fc60000000f00 */
[----:B------:R-:W-:Y:S01]  /*12a0*/  IMAD.IADD R2, R7, 0x1, R3 ;  /* 0x0000000107027824 */ /* 0x000fe200078e0203 */
[----:B------:R-:W-:Y:S06]  /*12b0*/  BRA `(.L_x_792) ;  /* 0x0000000000587947 */ /* 0x000fec0003800000 */
.L_x_791:
[----:B------:R-:W1:Y:S01]  /*12c0*/  I2F.U32.RP R2, R3 ;  /* 0x0000000300027306 */ /* 0x000e620000209000 */
[----:B------:R-:W-:-:S07]  /*12d0*/  ISETP.NE.U32.AND P2, PT, R3, RZ, PT ;  /* 0x000000ff0300720c */ /* 0x000fce0003f45070 */
        /* <DEDUP_REMOVED lines=20> */
.L_x_792:
[----:B------:R-:W-:Y:S05]  /*1420*/  BSYNC B1 ;  /* 0x0000000000017941 */ /* 0x000fea0003800000 */
.L_x_790:
        /* <DEDUP_REMOVED lines=22> */
[----:B0----5:R-:W-:Y:S05]  /*1590*/  CALL.REL.NOINC `($__internal_30_$__cuda_sm20_div_s64) ;  /* 0x0000002800447944 */ /* 0x021fea0003c00000 */
[----:B------:R-:W-:Y:S01]  /*15a0*/  IADD3 R13, P0, RZ, -R12, RZ ;  /* 0x8000000cff0d7210 */ /* 0x000fe20007f1e0ff */
[----:B------:R-:W-:Y:S01]  /*15b0*/  IMAD.MOV.U32 R6, RZ, RZ, R16 ;  /* 0x000000ffff067224 */ /* 0x000fe200078e0010 */
[----:B------:R-:W-:Y:S02]  /*15c0*/  MOV R2, UR24 ;  /* 0x0000001800027c02 */ /* 0x000fe40008000f00 */
[----:B------:R-:W-:Y:S01]  /*15d0*/  MOV R3, UR25 ;  /* 0x0000001900037c02 */ /* 0x000fe20008000f00 */
[----:B------:R-:W-:-:S04]  /*15e0*/  IMAD.X R7, RZ, RZ, ~R0, P0 ;  /* 0x000000ffff077224 */ /* 0x000fc800000e0e00 */
[----:B------:R-:W-:Y:S01]  /*15f0*/  IMAD R14, R7, R2, RZ ;  /* 0x00000002070e7224 */ /* 0x000fe200078e02ff */
[----:B------:R-:W-:-:S03]  /*1600*/  MOV R7, R17 ;  /* 0x0000001100077202 */ /* 0x000fc60000000f00 */
[----:B------:R-:W-:-:S04]  /*1610*/  IMAD.WIDE.U32 R6, R13, R2, R6 ;  /* 0x000000020d067225 */ /* 0x000fc800078e0006 */
[----:B------:R-:W-:-:S04]  /*1620*/  IMAD R13, R13, R3, R14 ;  /* 0x000000030d0d7224 */ /* 0x000fc800078e020e */
[----:B------:R-:W-:Y:S01]  /*1630*/  IMAD.IADD R7, R7, 0x1, R13 ;  /* 0x0000000107077824 */ /* 0x000fe200078e020d */
[----:B------:R-:W-:Y:S01]  /*1640*/  MOV R13, R0 ;  /* 0x00000000000d7202 */ /* 0x000fe20000000f00 */
[----:B------:R-:W-:Y:S06]  /*1650*/  BRA `(.L_x_795) ;  /* 0x00000000005c7947 */ /* 0x000fec0003800000 */
.L_x_794:
[----:B------:R-:W-:-:S04]  /*1660*/  IMAD.U32 R2, RZ, RZ, UR9 ;  /* 0x00000009ff027e24 */ /* 0x000fc8000f8e00ff */
        /* <DEDUP_REMOVED lines=22> */
.L_x_795:
[----:B------:R-:W-:Y:S05]  /*17d0*/  BSYNC B1 ;  /* 0x0000000000017941 */ /* 0x000fea0003800000 */
.L_x_793:
[----:B------:R-:W-:Y:S01]  /*17e0*/  IMAD R7, R7, UR26, RZ ;  /* 0x0000001a07077c24 */ /* 0x000fe2000f8e02ff */
[----:B------:R-:W-:Y:S01]  /*17f0*/  LOP3.LUT R0, R19, R3, RZ, 0xfc, !PT ;  /* 0x0000000313007212 */ /* 0x000fe200078efcff */
[----:B0-----:R-:W-:Y:S01]  /*1800*/  IMAD.WIDE.U32 R14, R6, UR26, RZ ;  /* 0x0000001a060e7c25 */ /* 0x001fe2000f8e00ff */
[----:B------:R-:W-:Y:S02]  /*1810*/  BSSY B1, `(.L_x_796) ;  /* 0x0000030000017945 */ /* 0x000fe40003800000 */
[----:B------:R-:W-:Y:S01]  /*1820*/  ISETP.NE.U32.AND P0, PT, R0, RZ, PT ;  /* 0x000000ff0000720c */ /* 0x000fe20003f05070 */
[----:B------:R-:W-:-:S05]  /*1830*/  IMAD R7, R6, UR27, R7 ;  /* 0x0000001b06077c24 */ /* 0x000fca000f8e0207 */
[----:B------:R-:W-:Y:S01]  /*1840*/  IADD3 R15, R15, R7, RZ ;  /* 0x000000070f0f7210 */ /* 0x000fe20007ffe0ff */
[----:B------:R-:W-:-:S04]  /*1850*/  IMAD R7, R13, UR28, RZ ;  /* 0x0000001c0d077c24 */ /* 0x000fc8000f8e02ff */
        /* <DEDUP_REMOVED lines=11> */
[----:B-----5:R-:W-:Y:S05]  /*1910*/  CALL.REL.NOINC `($__internal_30_$__cuda_sm20_div_s64) ;  /* 0x0000002400647944 */ /* 0x020fea0003c00000 */
[----:B------:R-:W-:Y:S02]  /*1920*/  IADD3 R7, P0, RZ, -R12, RZ ;  /* 0x8000000cff077210 */ /* 0x000fe40007f1e0ff */
[----:B------:R-:W-:Y:S02]  /*1930*/  MOV R2, UR24 ;  /* 0x0000001800027c02 */ /* 0x000fe40008000f00 */
[----:B------:R-:W-:Y:S01]  /*1940*/  MOV R3, UR25 ;  /* 0x0000001900037c02 */ /* 0x000fe20008000f00 */
[----:B------:R-:W-:Y:S02]  /*1950*/  IMAD.X R13, RZ, RZ, ~R0, P0 ;  /* 0x000000ffff0d7224 */ /* 0x000fe400000e0e00 */
[----:B------:R-:W-:-:S04]  /*1960*/  IMAD.WIDE.U32 R18, R7, R2, R18 ;  /* 0x0000000207127225 */ /* 0x000fc800078e0012 */
[----:B------:R-:W-:Y:S01]  /*1970*/  IMAD R6, R13, R2, RZ ;  /* 0x000000020d067224 */ /* 0x000fe200078e02ff */
[----:B------:R-:W-:-:S03]  /*1980*/  MOV R13, R0 ;  /* 0x00000000000d7202 */ /* 0x000fc60000000f00 */
[----:B------:R-:W-:-:S04]  /*1990*/  IMAD R7, R7, R3, R6 ;  /* 0x0000000307077224 */ /* 0x000fc800078e0206 */
[----:B------:R-:W-:Y:S01]  /*19a0*/  IMAD.IADD R6, R7, 0x1, R19 ;  /* 0x0000000107067824 */ /* 0x000fe200078e0213 */
[----:B------:R-:W-:Y:S06]  /*19b0*/  BRA `(.L_x_798) ;  /* 0x0000000000547947 */ /* 0x000fec0003800000 */
.L_x_797:
[----:B0-----:R-:W0:Y:S01]  /*19c0*/  I2F.U32.RP R0, R2 ;  /* 0x0000000200007306 */ /* 0x001e220000209000 */
        /* <DEDUP_REMOVED lines=20> */
.L_x_798:
[----:B------:R-:W-:Y:S05]  /*1b10*/  BSYNC B1 ;  /* 0x0000000000017941 */ /* 0x000fea0003800000 */
.L_x_796:
[----:B------:R-:W-:Y:S01]  /*1b20*/  IMAD R7, R6, UR26, RZ ;  /* 0x0000001a06077c24 */ /* 0x000fe2000f8e02ff */
[----:B------:R-:W-:Y:S01]  /*1b30*/  LOP3.LUT R0, R9, R3, RZ, 0xfc, !PT ;  /* 0x0000000309007212 */ /* 0x000fe200078efcff */
[----:B------:R-:W-:Y:S01]  /*1b40*/  IMAD R13, R13, UR28, RZ ;  /* 0x0000001c0d0d7c24 */ /* 0x000fe2000f8e02ff */
[----:B------:R-:W-:Y:S01]  /*1b50*/  BSSY B1, `(.L_x_799) ;  /* 0x0000030000017945 */ /* 0x000fe20003800000 */
[----:B------:R-:W-:Y:S01]  /*1b60*/  IMAD R15, R18, UR27, R7 ;  /* 0x0000001b120f7c24 */ /* 0x000fe2000f8e0207 */
[----:B------:R-:W-:Y:S01]  /*1b70*/  ISETP.NE.U32.AND P0, PT, R0, RZ, PT ;  /* 0x000000ff0000720c */ /* 0x000fe20003f05070 */
[----:B------:R-:W-:-:S04]  /*1b80*/  IMAD.WIDE.U32 R6, R18, UR26, RZ ;  /* 0x0000001a12067c25 */ /* 0x000fc8000f8e00ff */
[----:B------:R-:W-:Y:S01]  /*1b90*/  IMAD R13, R12, UR29, R13 ;  /* 0x0000001d0c0d7c24 */ /* 0x000fe2000f8e020d */
[----:B------:R-:W-:-:S03]  /*1ba0*/  IADD3 R7, R7, R15, RZ ;  /* 0x0000000f07077210 */ /* 0x000fc60007ffe0ff */
        /* <DEDUP_REMOVED lines=14> */
[----:B------:R-:W-:Y:S01]  /*1c90*/  IMAD.X R7, RZ, RZ, ~R0, P0 ;  /* 0x000000ffff077224 */ /* 0x000fe200000e0e00 */
[----:B------:R-:W-:Y:S01]  /*1ca0*/  MOV R13, R0 ;  /* 0x00000000000d7202 */ /* 0x000fe20000000f00 */
[----:B------:R-:W-:-:S04]  /*1cb0*/  IMAD.WIDE.U32 R8, R6, R2, R8 ;  /* 0x0000000206087225 */ /* 0x000fc800078e0008 */
[----:B------:R-:W-:-:S04]  /*1cc0*/  IMAD R7, R7, R2, RZ ;  /* 0x0000000207077224 */ /* 0x000fc800078e02ff */
[----:B------:R-:W-:-:S04]  /*1cd0*/  IMAD R7, R6, R3, R7 ;  /* 0x0000000306077224 */ /* 0x000fc800078e0207 */
[----:B------:R-:W-:Y:S01]  /*1ce0*/  IMAD.IADD R6, R7, 0x1, R9 ;  /* 0x0000000107067824 */ /* 0x000fe200078e0209 */
[----:B------:R-:W-:Y:S06]  /*1cf0*/  BRA `(.L_x_801) ;  /* 0x0000000000547947 */ /* 0x000fec0003800000 */
.L_x_800:
[----:B0-----:R-:W0:Y:S01]  /*1d00*/  I2F.U32.RP R0, R2 ;  /* 0x0000000200007306 */ /* 0x001e220000209000 */
        /* <DEDUP_REMOVED lines=20> */
.L_x_801:
[----:B------:R-:W-:Y:S05]  /*1e50*/  BSYNC B1 ;  /* 0x0000000000017941 */ /* 0x000fea0003800000 */
.L_x_799:
[----:B------:R-:W-:Y:S01]  /*1e60*/  IMAD R7, R6, UR26, RZ ;  /* 0x0000001a06077c24 */ /* 0x000fe2000f8e02ff */
[----:B------:R-:W-:Y:S01]  /*1e70*/  LOP3.LUT R3, R11, R3, RZ, 0xfc, !PT ;  /* 0x000000030b037212 */ /* 0x000fe200078efcff */
[----:B------:R-:W-:Y:S02]  /*1e80*/  BSSY B1, `(.L_x_802) ;  /* 0x0000030000017945 */ /* 0x000fe40003800000 */
[C---:B------:R-:W-:Y:S01]  /*1e90*/  IMAD R9, R8.reuse, UR27, R7 ;  /* 0x0000001b08097c24 */ /* 0x040fe2000f8e0207 */
[----:B------:R-:W-:Y:S01]  /*1ea0*/  ISETP.NE.U32.AND P0, PT, R3, RZ, PT ;  /* 0x000000ff0300720c */ /* 0x000fe20003f05070 */
[----:B------:R-:W-:-:S04]  /*1eb0*/  IMAD.WIDE.U32 R6, R8, UR26, RZ ;  /* 0x0000001a08067c25 */ /* 0x000fc8000f8e00ff */
[----:B------:R-:W-:Y:S01]  /*1ec0*/  IMAD R3, R13, UR28, RZ ;  /* 0x0000001c0d037c24 */ /* 0x000fe2000f8e02ff */
[----:B------:R-:W-:-:S03]  /*1ed0*/  IADD3 R7, R7, R9, RZ ;  /* 0x0000000907077210 */ /* 0x000fc60007ffe0ff */
        /* <DEDUP_REMOVED lines=13> */
[-C--:B------:R-:W-:Y:S02]  /*1fb0*/  MOV R13, R0.reuse ;  /* 0x00000000000d7202 */ /* 0x080fe40000000f00 */
[----:B------:R-:W-:Y:S01]  /*1fc0*/  IADD3.X R2, RZ, ~R0, RZ, P0, !PT ;  /* 0x80000000ff027210 */ /* 0x000fe200007fe4ff */
[----:B------:R-:W-:-:S04]  /*1fd0*/  IMAD.WIDE.U32 R10, R3, UR24, R10 ;  /* 0x00000018030a7c25 */ /* 0x000fc8000f8e000a */
[----:B------:R-:W-:-:S04]  /*1fe0*/  IMAD R2, R2, UR24, RZ ;  /* 0x0000001802027c24 */ /* 0x000fc8000f8e02ff */
[----:B------:R-:W-:-:S04]  /*1ff0*/  IMAD R3, R3, UR25, R2 ;  /* 0x0000001903037c24 */ /* 0x000fc8000f8e0202 */
[----:B------:R-:W-:Y:S01]  /*2000*/  IMAD.IADD R3, R3, 0x1, R11 ;  /* 0x0000000103037824 */ /* 0x000fe200078e020b */
[----:B------:R-:W-:Y:S06]  /*2010*/  BRA `(.L_x_804) ;  /* 0x0000000000587947 */ /* 0x000fec0003800000 */
.L_x_803:
[----:B0-----:R-:W0:Y:S01]  /*2020*/  I2F.U32.RP R0, R2 ;  /* 0x0000000200007306 */ /* 0x001e220000209000 */
[----:B------:R-:W-:Y:S01]  /*2030*/  ISETP.NE.U32.AND P2, PT, R2, RZ, PT ;  /* 0x000000ff0200720c */ /* 0x000fe20003f45070 */
[----:B------:R-:W-:-:S06]  /*2040*/  HFMA2.MMA R13, -RZ, RZ, 0, 0 ;  /* 0x00000000ff0d7435 */ /* 0x000fcc00000001ff */
        /* <DEDUP_REMOVED lines=19> */
.L_x_804:
[----:B------:R-:W-:Y:S05]  /*2180*/  BSYNC B1 ;  /* 0x0000000000017941 */ /* 0x000fea0003800000 */
.L_x_802:
[----:B------:R-:W-:Y:S01]  /*2190*/  IMAD R3, R3, UR26, RZ ;  /* 0x0000001a03037c24 */ /* 0x000fe2000f8e02ff */
[----:B------:R-:W-:Y:S01]  /*21a0*/  LOP3.LUT R0, R4, UR59, RZ, 0xfc, !PT ;  /* 0x0000003b04007c12 */ /* 0x000fe2000f8efcff */
[----:B------:R-:W-:Y:S02]  /*21b0*/  BSSY B1, `(.L_x_805) ;  /* 0x0000032000017945 */ /* 0x000fe40003800000 */
[----:B------:R-:W-:Y:S01]  /*21c0*/  IMAD R7, R10, UR27, R3 ;  /* 0x0000001b0a077c24 */ /* 0x000fe2000f8e0203 */
[----:B------:R-:W-:Y:S01]  /*21d0*/  ISETP.NE.U32.AND P0, PT, R0, RZ, PT ;  /* 0x000000ff0000720c */ /* 0x000fe20003f05070 */
[----:B------:R-:W-:-:S04]  /*21e0*/  IMAD.WIDE.U32 R2, R10, UR26, RZ ;  /* 0x0000001a0a027c25 */ /* 0x000fc8000f8e00ff */
[----:B------:R-:W-:Y:S02]  /*21f0*/  IMAD.IADD R3, R3, 0x1, R7 ;  /* 0x0000000103037824 */ /* 0x000fe400078e0207 */
[----:B------:R-:W-:Y:S02]  /*2200*/  IMAD R7, R13, UR28, RZ ;  /* 0x0000001c0d077c24 */ /* 0x000fe4000f8e02ff */
[----:B------:R-:W-:-:S04]  /*2210*/  IMAD.WIDE.U32 R10, R12, UR28, R2 ;  /* 0x0000001c0c0a7c25 */ /* 0x000fc8000f8e0002 */
[----:B------:R-:W-:-:S05]  /*2220*/  IMAD R7, R12, UR29, R7 ;  /* 0x0000001d0c077c24 */ /* 0x000fca000f8e0207 */
[----:B------:R-:W-:-:S05]  /*2230*/  IADD3 R0, R11, R7, RZ ;  /* 0x000000070b007210 */ /* 0x000fca0007ffe0ff */
[----:B------:R0:W-:Y:S01]  /*2240*/  STL [R1+0x28], R0 ;  /* 0x0000280001007387 */ /* 0x0001e20000100800 */
[----:B------:R-:W-:Y:S05]  /*2250*/  @!P0 BRA `(.L_x_806) ;  /* 0x0000000000448947 */ /* 0x000fea0003800000 */
[----:B------:R-:W-:Y:S01]  /*2260*/  ULDC.64 UR50, c[0x0][0x560] ;  /* 0x0001580000327ab9 */ /* 0x000fe20000000a00 */
[----:B------:R-:W-:Y:S01]  /*2270*/  IMAD.MOV.U32 R7, RZ, RZ, R5 ;  /* 0x000000ffff077224 */ /* 0x000fe200078e0005 */
[----:B------:R-:W-:Y:S01]  /*2280*/  MOV R3, UR50 ;  /* 0x0000003200037c02 */ /* 0x000fe20008000f00 */
[----:B------:R-:W-:Y:S01]  /*2290*/  IMAD.U32 R2, RZ, RZ, UR51 ;  /* 0x00000033ff027e24 */ /* 0x000fe2000f8e00ff */
[----:B0-----:R-:W-:Y:S02]  /*22a0*/  MOV R0, R4 ;  /* 0x0000000400007202 */ /* 0x001fe40000000f00 */
[----:B------:R-:W-:-:S07]  /*22b0*/  MOV R6, 0x22d0 ;  /* 0x000022d000067802 */ /* 0x000fce0000000f00 */
[----:B-----5:R-:W-:Y:S05]  /*22c0*/  CALL.REL.NOINC `($__internal_30_$__cuda_sm20_div_s64) ;  /* 0x0000001800f87944 */ /* 0x020fea0003c00000 */
[----:B------:R-:W-:Y:S01]  /*22d0*/  IADD3 R13, P0, RZ, -R12, RZ ;  /* 0x8000000cff0d7210 */ /* 0x000fe20007f1e0ff */
[----:B------:R-:W-:-:S04]  /*22e0*/  IMAD.MOV.U32 R3, RZ, RZ, R4 ;  /* 0x000000ffff037224 */ /* 0x000fc800078e0004 */
[----:B------:R-:W-:-:S04]  /*22f0*/  IMAD.X R2, RZ, RZ, ~R0, P0 ;  /* 0x000000ffff027224 */ /* 0x000fc800000e0e00 */
[----:B------:R-:W-:-:S04]  /*2300*/  IMAD R2, R2, UR36, RZ ;  /* 0x0000002402027c24 */ /* 0x000fc8000f8e02ff */
[----:B------:R-:W-:Y:S01]  /*2310*/  IMAD R7, R13, UR37, R2 ;  /* 0x000000250d077c24 */ /* 0x000fe2000f8e0202 */
[----:B------:R-:W-:-:S05]  /*2320*/  MOV R2, R5 ;  /* 0x0000000500027202 */ /* 0x000fca0000000f00 */
[----:B------:R-:W-:-:S04]  /*2330*/  IMAD.WIDE.U32 R2, R13, UR36, R2 ;  /* 0x000000240d027c25 */ /* 0x000fc8000f8e0002 */
[----:B------:R-:W-:Y:S01]  /*2340*/  IMAD.MOV.U32 R13, RZ, RZ, R0 ;  /* 0x000000ffff0d7224 */ /* 0x000fe200078e0000 */
[----:B------:R-:W-:Y:S01]  /*2350*/  IADD3 R3, R3, R7, RZ ;  /* 0x0000000703037210 */ /* 0x000fe20007ffe0ff */
[----:B------:R-:W-:Y:S06]  /*2360*/  BRA `(.L_x_807) ;  /* 0x0000000000587947 */ /* 0x000fec0003800000 */
.L_x_806:
[----:B0-----:R-:W0:Y:S01]  /*2370*/  I2F.U32.RP R0, UR54 ;  /* 0x0000003600007d06 */ /* 0x001e220008209000 */
[----:B------:R-:W-:Y:S01]  /*2380*/  ISETP.NE.U32.AND P2, PT, RZ, UR54, PT ;  /* 0x00000036ff007c0c */ /* 0x000fe2000bf45070 */
[----:B------:R-:W-:-:S06]  /*2390*/  IMAD.MOV.U32 R13, RZ, RZ, RZ ;  /* 0x000000ffff0d7224 */ /* 0x000fcc00078e00ff */
        /* <DEDUP_REMOVED lines=13> */
[----:B------:R-:W-:Y:S02]  /*2470*/  ISETP.GE.U32.AND P1, PT, R3, UR54, PT ;  /* 0x0000003603007c0c */ /* 0x000fe4000bf26070 */
[----:B------:R-:W-:-:S11]  /*2480*/  MOV R3, RZ ;  /* 0x000000ff00037202 */ /* 0x000fd60000000f00 */
[----:B------:R-:W-:Y:S02]  /*2490*/  @P1 IADD3 R12, R12, 0x1, RZ ;  /* 0x000000010c0c1810 */ /* 0x000fe40007ffe0ff */
[----:B------:R-:W-:-:S05]  /*24a0*/  @!P2 LOP3.LUT R12, RZ, UR54, RZ, 0x33, !PT ;  /* 0x00000036ff0cac12 */ /* 0x000fca000f8e33ff */
[----:B------:R-:W-:-:S04]  /*24b0*/  IMAD.MOV R2, RZ, RZ, -R12 ;  /* 0x000000ffff027224 */ /* 0x000fc800078e0a0c */
[----:B------:R-:W-:-:S07]  /*24c0*/  IMAD R2, R2, UR54, R5 ;  /* 0x0000003602027c24 */ /* 0x000fce000f8e0205 */
.L_x_807:
[----:B------:R-:W-:Y:S05]  /*24d0*/  BSYNC B1 ;  /* 0x0000000000017941 */ /* 0x000fea0003800000 */
.L_x_805:
        /* <DEDUP_REMOVED lines=22> */
[----:B-----5:R-:W-:Y:S05]  /*2640*/  CALL.REL.NOINC `($__internal_30_$__cuda_sm20_div_s64) ;  /* 0x0000001800187944 */ /* 0x020fea0003c00000 */
[----:B------:R-:W-:Y:S01]  /*2650*/  IADD3 R7, P0, RZ, -R12, RZ ;  /* 0x8000000cff077210 */ /* 0x000fe20007f1e0ff */
[----:B------:R-:W-:Y:S01]  /*2660*/  IMAD.MOV.U32 R2, RZ, RZ, R5 ;  /* 0x000000ffff027224 */ /* 0x000fe200078e0005 */
[----:B------:R-:W-:Y:S02]  /*2670*/  MOV R3, R4 ;  /* 0x0000000400037202 */ /* 0x000fe40000000f00 */
[-C--:B------:R-:W-:Y:S02]  /*2680*/  IADD3.X R6, RZ, ~R0.reuse, RZ, P0, !PT ;  /* 0x80000000ff067210 */ /* 0x080fe400007fe4ff */
[----:B------:R-:W-:Y:S01]  /*2690*/  MOV R13, R0 ;  /* 0x00000000000d7202 */ /* 0x000fe20000000f00 */
[----:B------:R-:W-:-:S04]  /*26a0*/  IMAD.WIDE.U32 R2, R7, UR44, R2 ;  /* 0x0000002c07027c25 */ /* 0x000fc8000f8e0002 */
[----:B------:R-:W-:-:S04]  /*26b0*/  IMAD R6, R6, UR44, RZ ;  /* 0x0000002c06067c24 */ /* 0x000fc8000f8e02ff */
[----:B------:R-:W-:-:S04]  /*26c0*/  IMAD R6, R7, UR45, R6 ;  /* 0x0000002d07067c24 */ /* 0x000fc8000f8e0206 */
[----:B------:R-:W-:Y:S01]  /*26d0*/  IMAD.IADD R3, R3, 0x1, R6 ;  /* 0x0000000103037824 */ /* 0x000fe200078e0206 */
[----:B------:R-:W-:Y:S06]  /*26e0*/  BRA `(.L_x_810) ;  /* 0x0000000000587947 */ /* 0x000fec0003800000 */
.L_x_809:
[----:B------:R-:W1:Y:S01]  /*26f0*/  I2F.U32.RP R0, UR10 ;  /* 0x0000000a00007d06 */ /* 0x000e620008209000 */
[----:B------:R-:W-:Y:S01]  /*2700*/  ISETP.NE.U32.AND P2, PT, RZ, UR10, PT ;  /* 0x0000000aff007c0c */ /* 0x000fe2000bf45070 */
[----:B------:R-:W-:-:S06]  /*2710*/  HFMA2.MMA R13, -RZ, RZ, 0, 0 ;  /* 0x00000000ff0d7435 */ /* 0x000fcc00000001ff */
        /* <DEDUP_REMOVED lines=19> */
.L_x_810:
[----:B------:R-:W-:Y:S05]  /*2850*/  BSYNC B1 ;  /* 0x0000000000017941 */ /* 0x000fea0003800000 */
.L_x_808:
[----:B------:R-:W-:Y:S01]  /*2860*/  IMAD R3, R3, UR46, RZ ;  /* 0x0000002e03037c24 */ /* 0x000fe2000f8e02ff */
[----:B------:R-:W-:-:S03]  /*2870*/  ULDC.64 UR50, c[0x0][0x6f0] ;  /* 0x0001bc0000327ab9 */ /* 0x000fc60000000a00 */
        /* <DEDUP_REMOVED lines=8> */
[----:B------:R-:W-:-:S06]  /*2900*/  LEA.HI.X R19, R2, UR51, R3, 0x3, P0 ;  /* 0x0000003302137c11 */ /* 0x000fcc00080f1c03 */
[----:B------:R-:W5:Y:S01]  /*2910*/  LDG.E.64 R18, desc[UR60][R18.64] ;  /* 0x0000003c12127981 */ /* 0x000f62000c1e1b00 */
[----:B------:R-:W-:Y:S01]  /*2920*/  LOP3.LUT R0, R4, UR57, RZ, 0xfc, !PT ;  /* 0x0000003904007c12 */ /* 0x000fe2000f8efcff */
[----:B------:R-:W-:Y:S03]  /*2930*/  BSSY B1, `(.L_x_811) ;  /* 0x000002b000017945 */ /* 0x000fe60003800000 */
        /* <DEDUP_REMOVED lines=10> */
[----:B------:R-:W-:Y:S01]  /*29e0*/  ULDC.64 UR50, c[0x0][0xbe0] ;  /* 0x0002f80000327ab9 */ /* 0x000fe20000000a00 */
[----:B------:R-:W-:-:S03]  /*29f0*/  IMAD.MOV.U32 R3, RZ, RZ, R4 ;  /* 0x000000ffff037224 */ /* 0x000fc600078e0004 */
[----:B------:R-:W-:-:S04]  /*2a00*/  IMAD.X R2, RZ, RZ, ~R0, P0 ;  /* 0x000000ffff027224 */ /* 0x000fc800000e0e00 */
[----:B------:R-:W-:-:S04]  /*2a10*/  IMAD R2, R2, UR50, RZ ;  /* 0x0000003202027c24 */ /* 0x000fc8000f8e02ff */
[----:B------:R-:W-:Y:S01]  /*2a20*/  IMAD R13, R6, UR51, R2 ;  /* 0x00000033060d7c24 */ /* 0x000fe2000f8e0202 */
[----:B------:R-:W-:-:S05]  /*2a30*/  MOV R2, R5 ;  /* 0x0000000500027202 */ /* 0x000fca0000000f00 */
[----:B------:R-:W-:-:S04]  /*2a40*/  IMAD.WIDE.U32 R6, R6, UR50, R2 ;  /* 0x0000003206067c25 */ /* 0x000fc8000f8e0002 */
[----:B------:R-:W-:Y:S01]  /*2a50*/  IMAD.MOV.U32 R3, RZ, RZ, R6 ;  /* 0x000000ffff037224 */ /* 0x000fe200078e0006 */
[----:B------:R-:W-:Y:S02]  /*2a60*/  IADD3 R2, R7, R13, RZ ;  /* 0x0000000d07027210 */ /* 0x000fe40007ffe0ff */
[----:B------:R-:W-:Y:S01]  /*2a70*/  MOV R13, R0 ;  /* 0x00000000000d7202 */ /* 0x000fe20000000f00 */
[----:B------:R-:W-:Y:S06]  /*2a80*/  BRA `(.L_x_813) ;  /* 0x0000000000547947 */ /* 0x000fec0003800000 */
.L_x_812:
        /* <DEDUP_REMOVED lines=21> */
.L_x_813:
[----:B------:R-:W-:Y:S05]  /*2be0*/  BSYNC B1 ;  /* 0x0000000000017941 */ /* 0x000fea0003800000 */
.L_x_811:
[----:B------:R-:W2:Y:S01]  /*2bf0*/  LDL.LU R6, [R1+0x10] ;  /* 0x0000100001067983 */ /* 0x000ea20000300800 */
[----:B------:R-:W-:Y:S01]  /*2c00*/  ULDC.64 UR50, c[0x0][0x3b0] ;  /* 0x0000ec0000327ab9 */ /* 0x000fe20000000a00 */
[----:B------:R-:W-:Y:S02]  /*2c10*/  ULDC.64 UR52, c[0x0][0xca8] ;  /* 0x00032a0000347ab9 */ /* 0x000fe40000000a00 */
[----:B------:R-:W3:Y:S04]  /*2c20*/  LDL.LU R7, [R1+0x8] ;  /* 0x0000080001077983 */ /* 0x000ee80000300800 */
[----:B------:R-:W4:Y:S01]  /*2c30*/  LDL.LU R0, [R1+0xc] ;  /* 0x00000c0001007983 */ /* 0x000f220000300800 */
[----:B------:R-:W-:Y:S01]  /*2c40*/  LEA R14, P0, R26, UR50, 0x3 ;  /* 0x000000321a0e7c11 */ /* 0x000fe2000f8018ff */
[----:B------:R-:W-:-:S03]  /*2c50*/  IMAD R2, R2, UR52, RZ ;  /* 0x0000003402027c24 */ /* 0x000fc6000f8e02ff */
[----:B--2---:R-:W-:Y:S02]  /*2c60*/  LEA.HI.X R15, R26, UR51, R6, 0x3, P0 ;  /* 0x000000331a0f7c11 */ /* 0x004fe400080f1c06 */
[----:B------:R-:W2:Y:S01]  /*2c70*/  LDL.LU R6, [R1+0x28] ;  /* 0x0000280001067983 */ /* 0x000ea20000300800 */
[----:B------:R-:W-:-:S03]  /*2c80*/  LEA R26, P1, R10, UR50, 0x3 ;  /* 0x000000320a1a7c11 */ /* 0x000fc6000f8218ff */
[----:B------:R0:W-:Y:S02]  /*2c90*/  STL.64 [R1+0x20], R14 ;  /* 0x0000200e01007387 */ /* 0x0001e40000100a00 */
[----:B0-----:R-:W-:-:S04]  /*2ca0*/  LEA R14, P0, R16, UR50, 0x3 ;  /* 0x00000032100e7c11 */ /* 0x001fc8000f8018ff */
[----:B---3--:R-:W-:Y:S01]  /*2cb0*/  LEA.HI.X R15, R16, UR51, R7, 0x3, P0 ;  /* 0x00000033100f7c11 */ /* 0x008fe200080f1c07 */
[C---:B------:R-:W-:Y:S01]  /*2cc0*/  IMAD R7, R3.reuse, UR53, R2 ;  /* 0x0000003503077c24 */ /* 0x040fe2000f8e0202 */
[----:B------:R-:W-:Y:S01]  /*2cd0*/  CS2R R16, SRZ ;  /* 0x0000000000107805 */ /* 0x000fe2000001ff00 */
[----:B------:R-:W-:Y:S01]  /*2ce0*/  IMAD.WIDE.U32 R2, R3, UR52, RZ ;  /* 0x0000003403027c25 */ /* 0x000fe2000f8e00ff */
[----:B------:R-:W-:Y:S01]  /*2cf0*/  ULDC.64 UR52, c[0x0][0xca0] ;  /* 0x0003280000347ab9 */ /* 0x000fe20000000a00 */
[----:B------:R0:W-:Y:S03]  /*2d00*/  STL.64 [R1+0x10], R14 ;  /* 0x0000100e01007387 */ /* 0x0001e60000100a00 */
[----:B------:R-:W-:Y:S01]  /*2d10*/  IADD3 R3, R3, R7, RZ ;  /* 0x0000000703037210 */ /* 0x000fe20007ffe0ff */
[----:B------:R-:W-:Y:S01]  /*2d20*/  IMAD R7, R13, UR52, RZ ;  /* 0x000000340d077c24 */ /* 0x000fe2000f8e02ff */
[----:B0-----:R-:W-:-:S04]  /*2d30*/  LEA R14, P0, R8, UR50, 0x3 ;  /* 0x00000032080e7c11 */ /* 0x001fc8000f8018ff */
[----:B----4-:R-:W-:Y:S01]  /*2d40*/  LEA.HI.X R15, R8, UR51, R0, 0x3, P0 ;  /* 0x00000033080f7c11 */ /* 0x010fe200080f1c00 */
[C---:B------:R-:W-:Y:S01]  /*2d50*/  IMAD R0, R12.reuse, UR53, R7 ;  /* 0x000000350c007c24 */ /* 0x040fe2000f8e0207 */
[----:B------:R-:W-:Y:S01]  /*2d60*/  ISETP.NE.U32.AND P0, PT, RZ, UR30, PT ;  /* 0x0000001eff007c0c */ /* 0x000fe2000bf05070 */
[----:B------:R-:W-:Y:S01]  /*2d70*/  IMAD.WIDE.U32 R12, R12, UR52, R2 ;  /* 0x000000340c0c7c25 */ /* 0x000fe2000f8e0002 */
[----:B------:R-:W-:Y:S01]  /*2d80*/  CS2R R8, SRZ ;  /* 0x0000000000087805 */ /* 0x000fe2000001ff00 */
[----:B------:R0:W-:Y:S01]  /*2d90*/  STL.64 [R1+0x8], R14 ;  /* 0x0000080e01007387 */ /* 0x0001e20000100a00 */
[----:B------:R-:W-:Y:S01]  /*2da0*/  ISETP.NE.AND.EX P0, PT, RZ, UR31, PT, P0 ;  /* 0x0000001fff007c0c */ /* 0x000fe2000bf05300 */
[----:B------:R-:W-:Y:S01]  /*2db0*/  IMAD.IADD R3, R13, 0x1, R0 ;  /* 0x000000010d037824 */ /* 0x000fe200078e0200 */
[----:B--2---:R-:W-:Y:S01]  /*2dc0*/  LEA.HI.X R27, R10, UR51, R6, 0x3, P1 ;  /* 0x000000330a1b7c11 */ /* 0x004fe200088f1c06 */
[----:B------:R-:W-:Y:S02]  /*2dd0*/  ULDC.64 UR50, c[0x0][0xbd0] ;  /* 0x0002f40000327ab9 */ /* 0x000fe40000000a00 */
[----:B------:R-:W-:-:S04]  /*2de0*/  LEA R10, P1, R12, UR50, 0x3 ;  /* 0x000000320c0a7c11 */ /* 0x000fc8000f8218ff */
[----:B------:R-:W-:-:S04]  /*2df0*/  LEA.HI.X R11, R12, UR51, R3, 0x3, P1 ;  /* 0x000000330c0b7c11 */ /* 0x000fc800088f1c03 */
[----:B0-----:R-:W-:Y:S05]  /*2e00*/  @!P0 BRA `(.L_x_814) ;  /* 0x0000000000e88947 */ /* 0x001fea0003800000 */
[----:B------:R-:W-:Y:S01]  /*2e10*/  LOP3.LUT R0, R4, UR56, RZ, 0xfc, !PT ;  /* 0x0000003804007c12 */ /* 0x000fe2000f8efcff */
        /* <DEDUP_REMOVED lines=9> */
[----:B-----5:R-:W-:Y:S05]  /*2eb0*/  CALL.REL.NOINC `($__internal_30_$__cuda_sm20_div_s64) ;  /* 0x0000000c00fc7944 */ /* 0x020fea0003c00000 */
[----:B------:R-:W-:Y:S01]  /*2ec0*/  IADD3 R7, P0, RZ, -R12, RZ ;  /* 0x8000000cff077210 */ /* 0x000fe20007f1e0ff */
[----:B------:R-:W-:Y:S01]  /*2ed0*/  ULDC.64 UR50, c[0x0][0x8a0] ;  /* 0x0002280000327ab9 */ /* 0x000fe20000000a00 */
[----:B------:R-:W-:Y:S01]  /*2ee0*/  MOV R3, R4 ;  /* 0x0000000400037202 */ /* 0x000fe20000000f00 */
[----:B------:R-:W-:Y:S01]  /*2ef0*/  IMAD.MOV.U32 R13, RZ, RZ, R0 ;  /* 0x000000ffff0d7224 */ /* 0x000fe200078e0000 */
[----:B------:R-:W-:-:S05]  /*2f00*/  IADD3.X R2, RZ, ~R0, RZ, P0, !PT ;  /* 0x80000000ff027210 */ /* 0x000fca00007fe4ff */
[----:B------:R-:W-:-:S04]  /*2f10*/  IMAD R2, R2, UR50, RZ ;  /* 0x0000003202027c24 */ /* 0x000fc8000f8e02ff */
[----:B------:R-:W-:Y:S02]  /*2f20*/  IMAD R6, R7, UR51, R2 ;  /* 0x0000003307067c24 */ /* 0x000fe4000f8e0202 */
[----:B------:R-:W-:-:S04]  /*2f30*/  IMAD.MOV.U32 R2, RZ, RZ, R5 ;  /* 0x000000ffff027224 */ /* 0x000fc800078e0005 */
[----:B------:R-:W-:-:S05]  /*2f40*/  IMAD.WIDE.U32 R2, R7, UR50, R2 ;  /* 0x0000003207027c25 */ /* 0x000fca000f8e0002 */
[----:B------:R-:W-:Y:S01]  /*2f50*/  IADD3 R6, R3, R6, RZ ;  /* 0x0000000603067210 */ /* 0x000fe20007ffe0ff */
[----:B------:R-:W-:Y:S06]  /*2f60*/  BRA `(.L_x_817) ;  /* 0x0000000000587947 */ /* 0x000fec0003800000 */
.L_x_816:
[----:B------:R-:W0:Y:S01]  /*2f70*/  I2F.U32.RP R0, UR12 ;  /* 0x0000000c00007d06 */ /* 0x000e220008209000 */
[----:B------:R-:W-:Y:S01]  /*2f80*/  ISETP.NE.U32.AND P2, PT, RZ, UR12, PT ;  /* 0x0000000cff007c0c */ /* 0x000fe2000bf45070 */
[----:B------:R-:W-:-:S06]  /*2f90*/  HFMA2.MMA R13, -RZ, RZ, 0, 0 ;  /* 0x00000000ff0d7435 */ /* 0x000fcc00000001ff */
        /* <DEDUP_REMOVED lines=9> */
[----:B------:R-:W-:Y:S02]  /*3030*/  IMAD R3, R6, UR12, R5 ;  /* 0x0000000c06037c24 */ /* 0x000fe4000f8e0205 */
[----:B------:R-:W-:-:S03]  /*3040*/  IMAD.MOV.U32 R6, RZ, RZ, RZ ;  /* 0x000000ffff067224 */ /* 0x000fc600078e00ff */
        /* <DEDUP_REMOVED lines=8> */
.L_x_817:
[----:B------:R-:W-:Y:S05]  /*30d0*/  BSYNC B1 ;  /* 0x0000000000017941 */ /* 0x000fea0003800000 */
.L_x_815:
        /* <DEDUP_REMOVED lines=11> */
[----:B------:R-:W-:-:S06]  /*3190*/  LEA.HI.X R9, R2, UR31, R0, 0x3, P0 ;  /* 0x0000001f02097c11 */ /* 0x000fcc00080f1c00 */
[----:B------:R-:W5:Y:S02]  /*31a0*/  LDG.E.64 R8, desc[UR60][R8.64] ;  /* 0x0000003c08087981 */ /* 0x000f64000c1e1b00 */
.L_x_814:
        /* <DEDUP_REMOVED lines=25> */
.L_x_820:
        /* <DEDUP_REMOVED lines=22> */
.L_x_821:
[----:B------:R-:W-:Y:S05]  /*34a0*/  BSYNC B1 ;  /* 0x0000000000017941 */ /* 0x000fea0003800000 */
.L_x_819:
        /* <DEDUP_REMOVED lines=13> */
.L_x_818:
[----:B-----5:R-:W-:Y:S01]  /*3580*/  LOP3.LUT R7, R19, 0x7fffffff, RZ, 0xc0, !PT ;  /* 0x7fffffff13077812 */ /* 0x020fe200078ec0ff */
[----:B------:R-:W-:Y:S01]  /*3590*/  UMOV UR50, 0x24dd2f1a ;  /* 0x24dd2f1a00327882 */ /* 0x000fe20000000000 */
[----:B------:R-:W-:Y:S01]  /*35a0*/  MOV R6, R18 ;  /* 0x0000001200067202 */ /* 0x000fe20000000f00 */
[----:B------:R-:W-:Y:S01]  /*35b0*/  UMOV UR51, 0x3fe4f922 ;  /* 0x3fe4f92200337882 */ /* 0x000fe20000000000 */
[----:B------:R-:W-:Y:S04]  /*35c0*/  BSSY B1, `(.L_x_822) ;  /* 0x0000065000017945 */ /* 0x000fe80003800000 */
[----:B------:R-:W-:-:S14]  /*35d0*/  DSETP.GE.AND P0, PT, R6, UR50, PT ;  /* 0x0000003206007e2a */ /* 0x000fdc000bf06000 */
[----:B------:R-:W-:Y:S05]  /*35e0*/  @!P0 BRA `(.L_x_823) ;  /* 0x0000000000fc8947 */ /* 0x000fea0003800000 */
[----:B------:R-:W-:Y:S01]  /*35f0*/  DADD R2, R6, R6 ;  /* 0x0000000006027229 */ /* 0x000fe20000000006 */
[----:B------:R-:W-:Y:S01]  /*3600*/  UMOV UR50, 0xf0000000 ;  /* 0xf000000000327882 */ /* 0x000fe20000000000 */
[----:B------:R-:W-:Y:S01]  /*3610*/  UMOV UR51, 0x380fffff ;  /* 0x380fffff00337882 */ /* 0x000fe20000000000 */
[----:B------:R-:W-:Y:S01]  /*3620*/  ISETP.GT.U32.AND P0, PT, R7, 0x40330fc1, PT ;  /* 0x40330fc10700780c */ /* 0x000fe20003f04070 */
[----:B------:R-:W-:Y:S01]  /*3630*/  IMAD.MOV.U32 R13, RZ, RZ, 0x3e928a27 ;  /* 0x3e928a27ff0d7424 */ /* 0x000fe200078e00ff */
[----:B------:R-:W-:Y:S01]  /*3640*/  MOV R12, 0xf89b6999 ;  /* 0xf89b6999000c7802 */ /* 0x000fe20000000f00 */
[----:B------:R-:W0:Y:S02]  /*3650*/  F2F.F32.F64 R0, R2 ;  /* 0x0000000200007310 */ /* 0x000e240000301000 */
[----:B------:R-:W-:Y:S01]  /*3660*/  DSETP.GEU.AND P1, PT, |R2|, UR50, PT ;  /* 0x0000003202007e2a */ /* 0x000fe2000bf2e200 */
[----:B------:R-:W-:Y:S01]  /*3670*/  UMOV UR50, 0xfefa39ef ;  /* 0xfefa39ef00327882 */ /* 0x000fe20000000000 */
[----:B------:R-:W-:-:S12]  /*3680*/  UMOV UR51, 0x3fe62e42 ;  /* 0x3fe62e4200337882 */ /* 0x000fd80000000000 */
[----:B0-----:R-:W-:-:S04]  /*3690*/  @!P1 FMUL R0, R0, 1.175494350822287508e-38 ;  /* 0x0080000000009820 */ /* 0x001fc80000400000 */
        /* <DEDUP_REMOVED lines=34> */
[----:B------:R-:W-:-:S08]  /*38c0*/  DMUL R6, R2, R6 ;  /* 0x0000000602067228 */ /* 0x000fd00000000000 */
[----:B------:R-:W-:Y:S01]  /*38d0*/  DFMA R6, R2, R6, R2 ;  /* 0x000000060206722b */ /* 0x000fe20000000002 */
[----:B------:R-:W0:Y:S02]  /*38e0*/  F2F.F64.F32 R2, R0 ;  /* 0x0000000000027310 */ /* 0x000e240000201800 */
[----:B0-----:R-:W-:-:S08]  /*38f0*/  DADD R12, -R2, 1 ;  /* 0x3ff00000020c7429 */ /* 0x001fd00000000100 */
[----:B------:R-:W-:Y:S01]  /*3900*/  DFMA R6, -R6, R2, R12 ;  /* 0x000000020606722b */ /* 0x000fe2000000010c */
[----:B------:R-:W-:-:S07]  /*3910*/  MOV R2, RZ ;  /* 0x000000ff00027202 */ /* 0x000fce0000000f00 */
        /* <DEDUP_REMOVED lines=8> */
[----:B------:R-:W-:-:S04]  /*39a0*/  FSEL R18, R7, 1.875, !P0 ;  /* 0x3ff0000007127808 */ /* 0x000fc80004000000 */
[----:B------:R-:W-:Y:S02]  /*39b0*/  LOP3.LUT R19, R18, 0x80000000, R19, 0xb8, !PT ;  /* 0x8000000012137812 */ /* 0x000fe400078eb813 */
[----:B------:R-:W-:Y:S01]  /*39c0*/  FSEL R18, R6, RZ, !P0 ;  /* 0x000000ff06127208 */ /* 0x000fe20004000000 */
[----:B------:R-:W-:Y:S06]  /*39d0*/  BRA `(.L_x_824) ;  /* 0x00000000008c7947 */ /* 0x000fec0003800000 */
.L_x_823:
[----:B------:R-:W-:Y:S01]  /*39e0*/  DMUL R2, R18, R18 ;  /* 0x0000001212027228 */ /* 0x000fe20000000000 */
[----:B------:R-:W-:Y:S01]  /*39f0*/  MOV R6, 0x420afc3d ;  /* 0x420afc3d00067802 */ /* 0x000fe20000000f00 */
[----:B------:R-:W-:Y:S01]  /*3a00*/  UMOV UR50, 0xe2f5e964 ;  /* 0xe2f5e96400327882 */ /* 0x000fe20000000000 */
[----:B------:R-:W-:Y:S01]  /*3a10*/  MOV R7, 0x3f14359f ;  /* 0x3f14359f00077802 */ /* 0x000fe20000000f00 */
        /* <DEDUP_REMOVED lines=31> */
.L_x_824:
[----:B------:R-:W-:Y:S05]  /*3c10*/  BSYNC B1 ;  /* 0x0000000000017941 */ /* 0x000fea0003800000 */
.L_x_822:
[----:B------:R-:W2:Y:S04]  /*3c20*/  LDL.64 R20, [R1+0x18] ;  /* 0x0000180001147983 */ /* 0x000ea80000100a00 */
[----:B------:R-:W3:Y:S04]  /*3c30*/  LDL.LU.64 R12, [R1+0x30] ;  /* 0x00003000010c7983 */ /* 0x000ee80000300a00 */
[----:B------:R-:W4:Y:S01]  /*3c40*/  LDL.LU.64 R14, [R1] ;  /* 0x00000000010e7983 */ /* 0x000f220000300a00 */
[----:B------:R-:W-:Y:S02]  /*3c50*/  DFMA R2, -R18, R18, 1 ;  /* 0x3ff000001202742b */ /* 0x000fe40000000112 */
[----:B------:R-:W-:Y:S01]  /*3c60*/  DMUL R6, R22, R8 ;  /* 0x0000000816067228 */ /* 0x000fe20000000000 */
[----:B------:R-:W5:Y:S07]  /*3c70*/  LDL.LU.64 R24, [R1+0x10] ;  /* 0x0000100001187983 */ /* 0x000f6e0000300a00 */
[----:B------:R-:W-:-:S02]  /*3c80*/  DFMA R16, R2, R6, R16 ;  /* 0x000000060210722b */ /* 0x000fc40000000010 */
[----:B------:R-:W-:-:S06]  /*3c90*/  DMUL R8, R18, R8 ;  /* 0x0000000812087228 */ /* 0x000fcc0000000000 */
[----:B--2---:R-:W-:Y:S01]  /*3ca0*/  DMUL R6, R20, R16 ;  /* 0x0000001014067228 */ /* 0x004fe20000000000 */
[----:B------:R-:W2:Y:S04]  /*3cb0*/  LDL.LU.64 R20, [R1+0x8] ;  /* 0x0000080001147983 */ /* 0x000ea80000300a00 */
[----:B------:R-:W5:Y:S01]  /*3cc0*/  LDL.LU.64 R18, [R1+0x20] ;  /* 0x0000200001127983 */ /* 0x000f620000300a00 */
[----:B----4-:R-:W-:-:S08]  /*3cd0*/  DADD R2, -R14, 1 ;  /* 0x3ff000000e027429 */ /* 0x010fd00000000100 */
[----:B------:R-:W-:Y:S02]  /*3ce0*/  DMUL R2, R6, R2 ;  /* 0x0000000206027228 */ /* 0x000fe40000000000 */
[----:B---3--:R-:W-:Y:S02]  /*3cf0*/  DMUL R6, R12, R16 ;  /* 0x000000100c067228 */ /* 0x008fe40000000000 */
[----:B------:R-:W-:-:S08]  /*3d00*/  DADD R12, -R28, 1 ;  /* 0x3ff000001c0c7429 */ /* 0x000fd00000000100 */
[----:B------:R-:W-:Y:S02]  /*3d10*/  DMUL R6, R6, R12 ;  /* 0x0000000c06067228 */ /* 0x000fe40000000000 */
[-C--:B------:R-:W-:Y:S02]  /*3d20*/  DMUL R12, R14, R16.reuse ;  /* 0x000000100e0c7228 */ /* 0x080fe40000000000 */
[----:B------:R-:W-:-:S04]  /*3d30*/  DMUL R16, R28, R16 ;  /* 0x000000101c107228 */ /* 0x000fc80000000000 */
[----:B------:R-:W-:Y:S01]  /*3d40*/  DMUL R6, R28, R6 ;  /* 0x000000061c067228 */ /* 0x000fe20000000000 */
[----:B------:R-:W3:Y:S01]  /*3d50*/  LDL.LU.64 R28, [R1+0x18] ;  /* 0x00001800011c7983 */ /* 0x000ee20000300a00 */
[----:B------:R-:W-:Y:S01]  /*3d60*/  ULDC UR50, c[0x0][0x0] ;  /* 0x0000000000327ab9 */ /* 0x000fe20000000800 */
[----:B------:R-:W0:Y:S01]  /*3d70*/  LDC R0, c[0x0][0xc] ;  /* 0x00000300ff007b82 */ /* 0x000e220000000800 */
[----:B------:R-:W-:Y:S02]  /*3d80*/  DMUL R2, R14, R2 ;  /* 0x000000020e027228 */ /* 0x000fe40000000000 */
[----:B------:R-:W-:-:S08]  /*3d90*/  DADD R14, -R22, 1 ;  /* 0x3ff00000160e7429 */ /* 0x000fd00000000100 */
[----:B------:R-:W-:-:S08]  /*3da0*/  DMUL R8, R14, R8 ;  /* 0x000000080e087228 */ /* 0x000fd00000000000 */
[----:B------:R-:W-:Y:S01]  /*3db0*/  DMUL R8, R22, R8 ;  /* 0x0000000816087228 */ /* 0x000fe20000000000 */
[----:B0-----:R-:W-:-:S05]  /*3dc0*/  IMAD R0, R0, UR50, RZ ;  /* 0x0000003200007c24 */ /* 0x001fca000f8e02ff */
[----:B------:R-:W-:-:S05]  /*3dd0*/  IADD3 R5, P0, R0, R5, RZ ;  /* 0x0000000500057210 */ /* 0x000fca0007f1e0ff */
[----:B------:R-:W-:Y:S01]  /*3de0*/  IMAD.X R4, RZ, RZ, R4, P0 ;  /* 0x000000ffff047224 */ /* 0x000fe200000e0604 */
[----:B------:R-:W-:-:S04]  /*3df0*/  ISETP.GE.U32.AND P0, PT, R5, UR34, PT ;  /* 0x0000002205007c0c */ /* 0x000fc8000bf06070 */
[----:B------:R-:W-:Y:S01]  /*3e00*/  ISETP.GE.AND.EX P0, PT, R4, UR35, PT, P0 ;  /* 0x0000002304007c0c */ /* 0x000fe2000bf06300 */
[----:B-----5:R0:W-:Y:S04]  /*3e10*/  STG.E.64 desc[UR60][R18.64], R2 ;  /* 0x0000000212007986 */ /* 0x0201e8000c101b3c */
[----:B------:R0:W-:Y:S01]  /*3e20*/  STG.E.64 desc[UR60][R24.64], R6 ;  /* 0x0000000618007986 */ /* 0x0001e2000c101b3c */
[----:B---3--:R-:W-:-:S08]  /*3e30*/  DFMA R14, -R28, R28, 1 ;  /* 0x3ff000001c0e742b */ /* 0x008fd0000000011c */
[----:B------:R-:W-:-:S07]  /*3e40*/  DMUL R12, R12, R14 ;  /* 0x0000000e0c0c7228 */ /* 0x000fce0000000000 */
[----:B--2---:R0:W-:Y:S04]  /*3e50*/  STG.E.64 desc[UR60][R20.64], R12 ;  /* 0x0000000c14007986 */ /* 0x0041e8000c101b3c */
[----:B------:R0:W-:Y:S04]  /*3e60*/  STG.E.64 desc[UR60][R26.64], R8 ;  /* 0x000000081a007986 */ /* 0x0001e8000c101b3c */
[----:B------:R0:W-:Y:S01]  /*3e70*/  STG.E.64 desc[UR60][R10.64], R16 ;  /* 0x000000100a007986 */ /* 0x0001e2000c101b3c */
[----:B------:R-:W-:Y:S05]  /*3e80*/  @!P0 BRA `(.L_x_825) ;  /* 0xffffffc400188947 */ /* 0x000fea000383ffff */
[----:B------:R-:W-:Y:S05]  /*3e90*/  BSYNC B0 ;  /* 0x0000000000007941 */ /* 0x000fea0003800000 */
.L_x_777:
[----:B------:R-:W-:Y:S05]  /*3ea0*/  EXIT ;  /* 0x000000000000794d */ /* 0x000fea0003800000 */
        .weak           $__internal_30_$__cuda_sm20_div_s64
        .type           $__internal_30_$__cuda_sm20_div_s64,@function
        .size           $__internal_30_$__cuda_sm20_div_s64,(.L_x_1318 - $__internal_30_$__cuda_sm20_div_s64)
$__internal_30_$__cuda_sm20_div_s64:
        /* <DEDUP_REMOVED lines=31> */
[----:B------:R-:W-:Y:S01]  /*40a0*/  IMAD.HI.U32 R15, P0, R20, R24, R14 ;  /* 0x00000018140f7227 */ /* 0x000fe2000780000e */
[----:B------:R-:W-:-:S03]  /*40b0*/  IADD3 R24, P3, RZ, -R7, RZ ;  /* 0x80000007ff187210 */ /* 0x000fc60007f7e0ff */
[----:B------:R-:W-:Y:S01]  /*40c0*/  IMAD.HI.U32 R14, R20, R21, RZ ;  /* 0x00000015140e7227 */ /* 0x000fe200078e00ff */
[----:B------:R-:W-:-:S03]  /*40d0*/  SEL R24, R24, R7, !P2 ;  /* 0x0000000718187207 */ /* 0x000fc60005000000 */
[----:B------:R-:W-:Y:S01]  /*40e0*/  IMAD R21, R20, R21, RZ ;  /* 0x0000001514157224 */ /* 0x000fe200078e02ff */
[----:B------:R-:W-:Y:S02]  /*40f0*/  IADD3.X R25, R14, R20, RZ, P1, !PT ;  /* 0x000000140e197210 */ /* 0x000fe40000ffe4ff */
[-C--:B------:R-:W-:Y:S02]  /*4100*/  IADD3.X R20, RZ, ~R0.reuse, RZ, P3, !PT ;  /* 0x80000000ff147210 */ /* 0x080fe40001ffe4ff */
[----:B------:R-:W-:Y:S01]  /*4110*/  IADD3 R21, P1, R21, R15, RZ ;  /* 0x0000000f15157210 */ /* 0x000fe20007f3e0ff */
[----:B------:R-:W-:Y:S01]  /*4120*/  IMAD.MOV.U32 R15, RZ, RZ, RZ ;  /* 0x000000ffff0f7224 */ /* 0x000fe200078e00ff */
[-C--:B------:R-:W-:Y:S02]  /*4130*/  SEL R20, R20, R0.reuse, !P2 ;  /* 0x0000000014147207 */ /* 0x080fe40005000000 */
[----:B------:R-:W-:Y:S01]  /*4140*/  LOP3.LUT R0, R2, R0, RZ, 0x3c, !PT ;  /* 0x0000000002007212 */ /* 0x000fe200078e3cff */
        /* <DEDUP_REMOVED lines=40> */
[----:B------:R-:W-:Y:S05]  /*43d0*/  RET.REL.NODEC R6 `(_ZN2at6native38_GLOBAL__N__9a469cfd_6_RNN_cu_eca79a6d6kernel18lstm_cell_backwardIddlLi2EEEvNS_4cuda6detail10TensorInfoIT_T1_EES9_S9_S9_S9_S9_S9_S8_S8_) ;  /* 0xffffffbc06087950 */ /* 0x000fea0003c3ffff */
.L_x_826:
        /* <DEDUP_REMOVED lines=10> */
.L_x_1318:


//--------------------- .text._ZN2at6native38_GLOBAL__N__9a469cfd_6_RNN_cu_eca79a6d6kernel18lstm_cell_backwardIddlLi1EEEvNS_4cuda6detail10TensorInfoIT_T1_EES9_S9_S9_S9_S9_S9_S8_S8_ --------------------------
	.section	.text._ZN2at6native38_GLOBAL__N__9a469cfd_6_RNN_cu_eca79a6d6kernel18lstm_cell_backwardIddlLi1EEEvNS_4cuda6detail10TensorInfoIT_T1_EES9_S9_S9_S9_S9_S9_S8_S8_,"ax",@progbits
	.align	128
.text._ZN2at6native38_GLOBAL__N__9a469cfd_6_RNN_cu_eca79a6d6kernel18lstm_cell_backwardIddlLi1EEEvNS_4cuda6detail10TensorInfoIT_T1_EES9_S9_S9_S9_S9_S9_S8_S8_:
        .type           _ZN2at6native38_GLOBAL__N__9a469cfd_6_RNN_cu_eca79a6d6kernel18lstm_cell_backwardIddlLi1EEEvNS_4cuda6detail10TensorInfoIT_T1_EES9_S9_S9_S9_S9_S9_S8_S8_,@function
        .size           _ZN2at6native38_GLOBAL__N__9a469cfd_6_RNN_cu_eca79a6d6kernel18lstm_cell_backwardIddlLi1EEEvNS_4cuda6detail10TensorInfoIT_T1_EES9_S9_S9_S9_S9_S9_S8_S8_,(.L_x_1320 - _ZN2at6native38_GLOBAL__N__9a469cfd_6_RNN_cu_eca79a6d6kernel18lstm_cell_backwardIddlLi1EEEvNS_4cuda6detail10TensorInfoIT_T1_EES9_S9_S9_S9_S9_S9_S8_S8_)
        .other          _ZN2at6native38_GLOBAL__N__9a469cfd_6_RNN_cu_eca79a6d6kernel18lstm_cell_backwardIddlLi1EEEvNS_4cuda6detail10TensorInfoIT_T1_EES9_S9_S9_S9_S9_S9_S8_S8_,@"STO_CUDA_ENTRY STV_DEFAULT"
_ZN2at6native38_GLOBAL__N__9a469cfd_6_RNN_cu_eca79a6d6kernel18lstm_cell_backwardIddlLi1EEEvNS_4cuda6detail10TensorInfoIT_T1_EES9_S9_S9_S9_S9_S9_S8_S8_:
        /* <DEDUP_REMOVED lines=10> */
[----:B------:R-:W-:Y:S01]  /*00a0*/  ULDC.64 UR4, c[0x0][0x890] ;  /* 0x0002240000047ab9 */ /* 0x000fe20000000a00 */
[----:B------:R-:W-:Y:S01]  /*00b0*/  ULDC.64 UR6, c[0x0][0x208] ;  /* 0x0000820000067ab9 */ /* 0x000fe20000000a00 */
[----:B------:R-:W-:Y:S01]  /*00c0*/  ISETP.NE.U32.AND P0, PT, RZ, UR4, PT ;  /* 0x00000004ff007c0c */ /* 0x000fe2000bf05070 */
[----:B------:R-:W-:Y:S01]  /*00d0*/  ULDC.64 UR8, c[0x0][0xd70] ;  /* 0x00035c0000087ab9 */ /* 0x000fe20000000a00 */
[----:B------:R-:W-:Y:S02]  /*00e0*/  IMAD.MOV.U32 R3, RZ, RZ, RZ ;  /* 0x000000ffff037224 */ /* 0x000fe400078e00ff */
[----:B------:R-:W-:-:S13]  /*00f0*/  ISETP.NE.AND.EX P0, PT, RZ, UR5, PT, P0 ;  /* 0x00000005ff007c0c */ /* 0x000fda000bf05300 */
[----:B------:R-:W-:Y:S05]  /*0100*/  @!P0 BRA `(.L_x_827) ;  /* 0x0000001400b08947 */ /* 0x000fea0003800000 */
[----:B------:R-:W-:Y:S01]  /*0110*/  ULDC.64 UR10, c[0x0][0x620] ;  /* 0x00018800000a7ab9 */ /* 0x000fe20000000a00 */
[----:B------:R-:W-:Y:S01]  /*0120*/  ULDC.64 UR12, c[0x0][0x7c0] ;  /* 0x0001f000000c7ab9 */ /* 0x000fe20000000a00 */
[C---:B------:R-:W-:Y:S01]  /*0130*/  IMAD R7, R3.reuse, UR10, RZ ;  /* 0x0000000a03077c24 */ /* 0x040fe2000f8e02ff */
[----:B------:R-:W-:Y:S01]  /*0140*/  ULDC.64 UR14, c[0x0][0xb00] ;  /* 0x0002c000000e7ab9 */ /* 0x000fe20000000a00 */
[C---:B------:R-:W-:Y:S01]  /*0150*/  IMAD.WIDE.U32 R4, R26.reuse, UR10, RZ ;  /* 0x0000000a1a047c25 */ /* 0x040fe2000f8e00ff */
[----:B------:R-:W-:Y:S01]  /*0160*/  BSSY B0, `(.L_x_828) ;  /* 0x0000165000007945 */ /* 0x000fe20003800000 */
[----:B------:R-:W-:Y:S01]  /*0170*/  ULDC UR22, c[0x0][0xd74] ;  /* 0x00035d0000167ab9 */ /* 0x000fe20000000800 */
[----:B------:R-:W-:Y:S01]  /*0180*/  ULDC UR23, c[0x0][0xd70] ;  /* 0x00035c0000177ab9 */ /* 0x000fe20000000800 */
[----:B------:R-:W-:Y:S01]  /*0190*/  IMAD R7, R26, UR11, R7 ;  /* 0x0000000b1a077c24 */ /* 0x000fe2000f8e0207 */
[----:B------:R-:W-:Y:S01]  /*01a0*/  ULDC.64 UR10, c[0x0][0x550] ;  /* 0x00015400000a7ab9 */ /* 0x000fe20000000a00 */
[----:B------:R-:W-:Y:S01]  /*01b0*/  IMAD R9, R3, UR12, RZ ;  /* 0x0000000c03097c24 */ /* 0x000fe2000f8e02ff */
[----:B------:R-:W-:Y:S01]  /*01c0*/  LEA R0, P0, R4, UR10, 0x3 ;  /* 0x0000000a04007c11 */ /* 0x000fe2000f8018ff */
[C---:B------:R-:W-:Y:S01]  /*01d0*/  IMAD.WIDE.U32 R10, R26.reuse, UR12, RZ ;  /* 0x0000000c1a0a7c25 */ /* 0x040fe2000f8e00ff */
[----:B------:R-:W-:Y:S01]  /*01e0*/  IADD3 R5, R5, R7, RZ ;  /* 0x0000000705057210 */ /* 0x000fe20007ffe0ff */
[----:B------:R-:W-:Y:S01]  /*01f0*/  ULDC.64 UR16, c[0x0][0x2e0] ;  /* 0x0000b80000107ab9 */ /* 0x000fe20000000a00 */
[----:B------:R-:W-:Y:S01]  /*0200*/  ULDC.64 UR18, c[0x0][0x210] ;  /* 0x0000840000127ab9 */ /* 0x000fe20000000a00 */
[----:B------:R0:W-:Y:S01]  /*0210*/  STL [R1+0xc], R0 ;  /* 0x00000c0001007387 */ /* 0x0001e20000100800 */
[----:B------:R-:W-:Y:S01]  /*0220*/  IMAD R13, R26, UR13, R9 ;  /* 0x0000000d1a0d7c24 */ /* 0x000fe2000f8e0209 */
[----:B------:R-:W-:Y:S01]  /*0230*/  ULDC.64 UR12, c[0x0][0x960] ;  /* 0x00025800000c7ab9 */ /* 0x000fe20000000a00 */
[C---:B------:R-:W-:Y:S01]  /*0240*/  IMAD R19, R3.reuse, UR14, RZ ;  /* 0x0000000e03137c24 */ /* 0x040fe2000f8e02ff */
[----:B------:R-:W-:Y:S01]  /*0250*/  ULDC.64 UR20, c[0x0][0x3b0] ;  /* 0x0000ec0000147ab9 */ /* 0x000fe20000000a00 */
[----:B------:R-:W-:-:S02]  /*0260*/  IMAD R17, R3, UR12, RZ ;  /* 0x0000000c03117c24 */ /* 0x000fc4000f8e02ff */
[----:B------:R-:W-:Y:S01]  /*0270*/  IMAD.WIDE.U32 R6, R26, UR12, RZ ;  /* 0x0000000c1a067c25 */ /* 0x000fe2000f8e00ff */
[----:B0-----:R-:W-:Y:S01]  /*0280*/  LEA.HI.X R0, R4, UR11, R5, 0x3, P0 ;  /* 0x0000000b04007c11 */ /* 0x001fe200080f1c05 */
[----:B------:R-:W-:Y:S02]  /*0290*/  ULDC.64 UR10, c[0x0][0xca0] ;  /* 0x00032800000a7ab9 */ /* 0x000fe40000000a00 */
[C---:B------:R-:W-:Y:S01]  /*02a0*/  IMAD R17, R26.reuse, UR13, R17 ;  /* 0x0000000d1a117c24 */ /* 0x040fe2000f8e0211 */
[----:B------:R-:W-:Y:S01]  /*02b0*/  ULDC.64 UR12, c[0x0][0xbd0] ;  /* 0x0002f400000c7ab9 */ /* 0x000fe20000000a00 */
[----:B------:R-:W-:Y:S01]  /*02c0*/  IMAD R5, R3, UR10, RZ ;  /* 0x0000000a03057c24 */ /* 0x000fe2000f8e02ff */
[----:B------:R0:W-:Y:S01]  /*02d0*/  STL [R1+0x8], R0 ;  /* 0x0000080001007387 */ /* 0x0001e20000100800 */
[----:B------:R-:W-:Y:S01]  /*02e0*/  IMAD.WIDE.U32 R8, R26, UR10, RZ ;  /* 0x0000000a1a087c25 */ /* 0x000fe2000f8e00ff */
[----:B------:R-:W-:Y:S02]  /*02f0*/  LEA R2, P2, R6, UR4, 0x3 ;  /* 0x0000000406027c11 */ /* 0x000fe4000f8418ff */
[----:B------:R-:W-:Y:S01]  /*0300*/  IADD3 R7, R7, R17, RZ ;  /* 0x0000001107077210 */ /* 0x000fe20007ffe0ff */
[C---:B------:R-:W-:Y:S01]  /*0310*/  IMAD R15, R26.reuse, UR11, R5 ;  /* 0x0000000b1a0f7c24 */ /* 0x040fe2000f8e0205 */
[----:B------:R-:W-:Y:S01]  /*0320*/  ULDC.64 UR10, c[0x0][0x6f0] ;  /* 0x0001bc00000a7ab9 */ /* 0x000fe20000000a00 */
[----:B------:R-:W-:Y:S01]  /*0330*/  IMAD.WIDE.U32 R4, R26, UR14, RZ ;  /* 0x0000000e1a047c25 */ /* 0x000fe2000f8e00ff */
[----:B------:R-:W-:-:S02]  /*0340*/  LEA R12, P1, R8, UR12, 0x3 ;  /* 0x0000000c080c7c11 */ /* 0x000fc4000f8218ff */
[----:B0-----:R-:W-:Y:S01]  /*0350*/  LEA R0, P0, R10, UR10, 0x3 ;  /* 0x0000000a0a007c11 */ /* 0x001fe2000f8018ff */
[----:B------:R-:W-:Y:S01]  /*0360*/  IMAD R19, R26, UR15, R19 ;  /* 0x0000000f1a137c24 */ /* 0x000fe2000f8e0213 */
[----:B------:R-:W-:Y:S01]  /*0370*/  ULDC.64 UR14, c[0x0][0xa30] ;  /* 0x00028c00000e7ab9 */ /* 0x000fe20000000a00 */
[----:B------:R-:W-:Y:S02]  /*0380*/  IMAD.IADD R11, R11, 0x1, R13 ;  /* 0x000000010b0b7824 */ /* 0x000fe400078e020d */
[----:B------:R0:W-:Y:S01]  /*0390*/  STL [R1+0x14], R0 ;  /* 0x0000140001007387 */ /* 0x0001e20000100800 */
[----:B------:R-:W-:Y:S02]  /*03a0*/  IMAD.IADD R9, R9, 0x1, R15 ;  /* 0x0000000109097824 */ /* 0x000fe400078e020f */
[----:B------:R-:W-:Y:S01]  /*03b0*/  IMAD.IADD R5, R5, 0x1, R19 ;  /* 0x0000000105057824 */ /* 0x000fe200078e0213 */
[----:B------:R-:W-:Y:S02]  /*03c0*/  STL [R1+0x2c], R12 ;  /* 0x00002c0c01007387 */ /* 0x000fe40000100800 */
[----:B------:R-:W-:Y:S01]  /*03d0*/  LEA.HI.X R8, R8, UR13, R9, 0x3, P1 ;  /* 0x0000000d08087c11 */ /* 0x000fe200088f1c09 */
[----:B------:R-:W-:Y:S01]  /*03e0*/  ULDC.64 UR12, c[0x0][0xd78] ;  /* 0x00035e00000c7ab9 */ /* 0x000fe20000000a00 */
[----:B------:R1:W-:Y:S01]  /*03f0*/  STL [R1+0x1c], R2 ;  /* 0x00001c0201007387 */ /* 0x0003e20000100800 */
[----:B0-----:R-:W-:-:S05]  /*0400*/  LEA R0, P3, R4, UR14, 0x3 ;  /* 0x0000000e04007c11 */ /* 0x001fca000f8618ff */
[----:B------:R0:W-:Y:S01]  /*0410*/  STL [R1+0x24], R0 ;  /* 0x0000240001007387 */ /* 0x0001e20000100800 */
[----:B-1----:R-:W-:Y:S02]  /*0420*/  LEA.HI.X R2, R6, UR5, R7, 0x3, P2 ;  /* 0x0000000506027c11 */ /* 0x002fe400090f1c07 */
[----:B0-----:R-:W-:Y:S01]  /*0430*/  LEA.HI.X R0, R10, UR11, R11, 0x3, P0 ;  /* 0x0000000b0a007c11 */ /* 0x001fe200080f1c0b */
[----:B------:R-:W-:-:S04]  /*0440*/  ULDC.64 UR10, c[0x0][0xa30] ;  /* 0x00028c00000a7ab9 */ /* 0x000fc80000000a00 */
[----:B------:R0:W-:Y:S04]  /*0450*/  STL [R1+0x10], R0 ;  /* 0x0000100001007387 */ /* 0x0001e80000100800 */
[----:B------:R1:W-:Y:S04]  /*0460*/  STL [R1+0x28], R8 ;  /* 0x0000280801007387 */ /* 0x0003e80000100800 */
[----:B------:R1:W-:Y:S01]  /*0470*/  STL [R1+0x18], R2 ;  /* 0x0000180201007387 */ /* 0x0003e20000100800 */
[----:B0-----:R-:W-:Y:S01]  /*0480*/  LEA.HI.X R0, R4, UR15, R5, 0x3, P3 ;  /* 0x0000000f04007c11 */ /* 0x001fe200098f1c05 */
[----:B------:R-:W-:-:S04]  /*0490*/  ULDC.64 UR14, c[0x0][0xd70] ;  /* 0x00035c00000e7ab9 */ /* 0x000fc80000000a00 */
[----:B------:R1:W-:Y:S02]  /*04a0*/  STL [R1+0x20], R0 ;  /* 0x0000200001007387 */ /* 0x0003e40000100800 */
.L_x_835:
[----:B01----:R-:W-:Y:S01]  /*04b0*/  IMAD.U32 R2, RZ, RZ, UR22 ;  /* 0x00000016ff027e24 */ /* 0x003fe2000f8e00ff */
[----:B------:R-:W-:Y:S04]  /*04c0*/  BSSY B1, `(.L_x_829) ;  /* 0x000002e000017945 */ /* 0x000fe80003800000 */
[----:B------:R-:W-:-:S04]  /*04d0*/  LOP3.LUT R0, R3, R2, RZ, 0xfc, !PT ;  /* 0x0000000203007212 */ /* 0x000fc800078efcff */
[----:B------:R-:W-:-:S13]  /*04e0*/  ISETP.NE.U32.AND P0, PT, R0, RZ, PT ;  /* 0x000000ff0000720c */ /* 0x000fda0003f05070 */
[----:B------:R-:W-:Y:S05]  /*04f0*/  @!P0 BRA `(.L_x_830) ;  /* 0x0000000000488947 */ /* 0x000fea0003800000 */
[----:B------:R-:W-:Y:S01]  /*0500*/  MOV R8, R26 ;  /* 0x0000001a00087202 */ /* 0x000fe20000000f00 */
[----:B------:R-:W-:Y:S01]  /*0510*/  IMAD.MOV.U32 R2, RZ, RZ, R3 ;  /* 0x000000ffff027224 */ /* 0x000fe200078e0003 */
[----:B------:R-:W-:-:S07]  /*0520*/  MOV R0, 0x540 ;  /* 0x0000054000007802 */ /* 0x000fce0000000f00 */
[----:B------:R-:W-:Y:S05]  /*0530*/  CALL.REL.NOINC `($__internal_31_$__cuda_sm20_div_s64) ;  /* 0x0000002400dc7944 */ /* 0x000fea0003c00000 */
[----:B------:R-:W-:Y:S01]  /*0540*/  IADD3 R11, P0, RZ, -R7, RZ ;  /* 0x80000007ff0b7210 */ /* 0x000fe20007f1e0ff */
[----:B------:R-:W-:Y:S01]  /*0550*/  IMAD.U32 R0, RZ, RZ, UR14 ;  /* 0x0000000eff007e24 */ /* 0x000fe2000f8e00ff */
[----:B------:R-:W-:Y:S01]  /*0560*/  MOV R5, R3 ;  /* 0x0000000300057202 */ /* 0x000fe20000000f00 */
[----:B------:R-:W-:Y:S01]  /*0570*/  IMAD.U32 R2, RZ, RZ, UR15 ;  /* 0x0000000fff027e24 */ /* 0x000fe2000f8e00ff */
[-C--:B------:R-:W-:Y:S01]  /*0580*/  IADD3.X R9, RZ, ~R6.reuse, RZ, P0, !PT ;  /* 0x80000006ff097210 */ /* 0x080fe200007fe4ff */
[----:B------:R-:W-:Y:S01]  /*0590*/  IMAD.MOV.U32 R4, RZ, RZ, R26 ;  /* 0x000000ffff047224 */ /* 0x000fe200078e001a */
[----:B------:R-:W-:-:S03]  /*05a0*/  LOP3.LUT R7, R7, R6, RZ, 0x3c, !PT ;  /* 0x0000000607077212 */ /* 0x000fc600078e3cff */
[----:B------:R-:W-:Y:S01]  /*05b0*/  IMAD R9, R9, R0, RZ ;  /* 0x0000000009097224 */ /* 0x000fe200078e02ff */
[----:B------:R-:W-:Y:S01]  /*05c0*/  LOP3.LUT R6, R7, R6, RZ, 0x3c, !PT ;  /* 0x0000000607067212 */ /* 0x000fe200078e3cff */
[----:B------:R-:W-:-:S03]  /*05d0*/  IMAD.WIDE.U32 R4, R11, R0, R4 ;  /* 0x000000000b047225 */ /* 0x000fc600078e0004 */
[----:B------:R-:W-:Y:S01]  /*05e0*/  LOP3.LUT R7, R7, R6, RZ, 0x3c, !PT ;  /* 0x0000000607077212 */ /* 0x000fe200078e3cff */
[----:B------:R-:W-:-:S04]  /*05f0*/  IMAD R9, R11, R2, R9 ;  /* 0x000000020b097224 */ /* 0x000fc800078e0209 */
[----:B------:R-:W-:Y:S01]  /*0600*/  IMAD.IADD R8, R5, 0x1, R9 ;  /* 0x0000000105087824 */ /* 0x000fe200078e0209 */
[----:B------:R-:W-:Y:S06]  /*0610*/  BRA `(.L_x_831) ;  /* 0x0000000000607947 */ /* 0x000fec0003800000 */
.L_x_830:
        /* <DEDUP_REMOVED lines=10> */
[----:B------:R-:W-:-:S06]  /*06c0*/  IMAD.HI.U32 R5, R5, R7, R4 ;  /* 0x0000000705057227 */ /* 0x000fcc00078e0004 */
        /* <DEDUP_REMOVED lines=8> */
[----:B------:R-:W-:-:S04]  /*0750*/  @!P2 LOP3.LUT R5, RZ, R0, RZ, 0x33, !PT ;  /* 0x00000000ff05a212 */ /* 0x000fc800078e33ff */
[----:B------:R-:W-:Y:S01]  /*0760*/  MOV R6, R5 ;  /* 0x0000000500067202 */ /* 0x000fe20000000f00 */
[----:B------:R-:W-:-:S04]  /*0770*/  IMAD.MOV R7, RZ, RZ, -R5 ;  /* 0x000000ffff077224 */ /* 0x000fc800078e0a05 */
[----:B------:R-:W-:Y:S02]  /*0780*/  IMAD R4, R0, R7, R26 ;  /* 0x0000000700047224 */ /* 0x000fe400078e021a */
[----:B------:R-:W-:-:S07]  /*0790*/  IMAD.MOV.U32 R7, RZ, RZ, RZ ;  /* 0x000000ffff077224 */ /* 0x000fce00078e00ff */
.L_x_831:
[----:B------:R-:W-:Y:S05]  /*07a0*/  BSYNC B1 ;  /* 0x0000000000017941 */ /* 0x000fea0003800000 */
.L_x_829:
[----:B------:R-:W2:Y:S04]  /*07b0*/  LDL R15, [R1+0x10] ;  /* 0x00001000010f7983 */ /* 0x000ea80000100800 */
[----:B------:R-:W3:Y:S04]  /*07c0*/  LDL R14, [R1+0x14] ;  /* 0x00001400010e7983 */ /* 0x000ee80000100800 */
[----:B------:R-:W4:Y:S04]  /*07d0*/  LDL R25, [R1+0x20] ;  /* 0x0000200001197983 */ /* 0x000f280000100800 */
[----:B------:R-:W4:Y:S04]  /*07e0*/  LDL R24, [R1+0x24] ;  /* 0x0000240001187983 */ /* 0x000f280000100800 */
[----:B------:R-:W4:Y:S04]  /*07f0*/  LDL R13, [R1+0x8] ;  /* 0x00000800010d7983 */ /* 0x000f280000100800 */
[----:B------:R-:W4:Y:S04]  /*0800*/  LDL R12, [R1+0xc] ;  /* 0x00000c00010c7983 */ /* 0x000f280000100800 */
[----:B------:R-:W4:Y:S04]  /*0810*/  LDL R23, [R1+0x18] ;  /* 0x0000180001177983 */ /* 0x000f280000100800 */
[----:B------:R-:W4:Y:S01]  /*0820*/  LDL R21, [R1+0x1c] ;  /* 0x00001c0001157983 */ /* 0x000f220000100800 */
[-C--:B------:R-:W-:Y:S01]  /*0830*/  IMAD R5, R7, R0.reuse, RZ ;  /* 0x0000000007057224 */ /* 0x080fe200078e02ff */
[----:B------:R-:W-:Y:S01]  /*0840*/  CS2R R18, SRZ ;  /* 0x0000000000127805 */ /* 0x000fe2000001ff00 */
[----:B------:R-:W-:-:S04]  /*0850*/  IMAD.WIDE.U32 R16, R6, R0, RZ ;  /* 0x0000000006107225 */ /* 0x000fc800078e00ff */
[----:B------:R-:W-:Y:S01]  /*0860*/  IMAD R5, R6, R2, R5 ;  /* 0x0000000206057224 */ /* 0x000fe200078e0205 */
[----:B------:R-:W-:-:S03]  /*0870*/  LEA R20, P0, R16, R4, 0x2 ;  /* 0x0000000410147211 */ /* 0x000fc600078010ff */
[----:B------:R-:W-:-:S05]  /*0880*/  IMAD.IADD R5, R17, 0x1, R5 ;  /* 0x0000000111057824 */ /* 0x000fca00078e0205 */
[----:B------:R-:W-:Y:S01]  /*0890*/  LEA.HI.X R16, R16, R8, R5, 0x2, P0 ;  /* 0x0000000810107211 */ /* 0x000fe200000f1405 */
[C---:B------:R-:W-:Y:S01]  /*08a0*/  IMAD R5, R0.reuse, UR17, RZ ;  /* 0x0000001100057c24 */ /* 0x040fe2000f8e02ff */
[----:B------:R-:W-:Y:S01]  /*08b0*/  ISETP.NE.U32.AND P0, PT, RZ, UR10, PT ;  /* 0x0000000aff007c0c */ /* 0x000fe2000bf05070 */
[----:B------:R-:W-:-:S03]  /*08c0*/  IMAD.WIDE.U32 R8, R0, UR16, RZ ;  /* 0x0000001000087c25 */ /* 0x000fc6000f8e00ff */
[----:B------:R-:W-:Y:S01]  /*08d0*/  ISETP.NE.AND.EX P0, PT, RZ, UR11, PT, P0 ;  /* 0x0000000bff007c0c */ /* 0x000fe2000bf05300 */
[----:B------:R-:W-:Y:S02]  /*08e0*/  IMAD R7, R16, UR16, RZ ;  /* 0x0000001010077c24 */ /* 0x000fe4000f8e02ff */
[----:B------:R-:W-:Y:S02]  /*08f0*/  IMAD R11, R2, UR16, R5 ;  /* 0x00000010020b7c24 */ /* 0x000fe4000f8e0205 */
[----:B------:R-:W-:-:S03]  /*0900*/  IMAD.WIDE.U32 R4, R20, UR16, RZ ;  /* 0x0000001014047c25 */ /* 0x000fc6000f8e00ff */
[----:B------:R-:W-:Y:S01]  /*0910*/  IADD3 R11, R9, R11, RZ ;  /* 0x0000000b090b7210 */ /* 0x000fe20007ffe0ff */
[----:B------:R-:W-:Y:S01]  /*0920*/  IMAD R7, R20, UR17, R7 ;  /* 0x0000001114077c24 */ /* 0x000fe2000f8e0207 */
[----:B------:R-:W-:Y:S01]  /*0930*/  LEA R6, P1, R4, UR18, 0x3 ;  /* 0x0000001204067c11 */ /* 0x000fe2000f8218ff */
[C---:B------:R-:W-:Y:S01]  /*0940*/  IMAD.SHL.U32 R10, R8.reuse, 0x8, RZ ;  /* 0x00000008080a7824 */ /* 0x040fe200078e00ff */
[----:B------:R-:W-:Y:S01]  /*0950*/  SHF.L.U64.HI R11, R8, 0x3, R11 ;  /* 0x00000003080b7819 */ /* 0x000fe2000001020b */
[----:B------:R-:W-:-:S05]  /*0960*/  IMAD.IADD R5, R5, 0x1, R7 ;  /* 0x0000000105057824 */ /* 0x000fca00078e0207 */
[----:B------:R-:W-:Y:S02]  /*0970*/  LEA.HI.X R7, R4, UR19, R5, 0x3, P1 ;  /* 0x0000001304077c11 */ /* 0x000fe400088f1c05 */
[----:B------:R-:W-:-:S05]  /*0980*/  IADD3 R8, P1, R10, R6, RZ ;  /* 0x000000060a087210 */ /* 0x000fca0007f3e0ff */
[----:B------:R-:W-:Y:S02]  /*0990*/  IMAD.X R9, R11, 0x1, R7, P1 ;  /* 0x000000010b097824 */ /* 0x000fe400008e0607 */
[----:B------:R-:W5:Y:S01]  /*09a0*/  LDG.E.64 R6, desc[UR6][R6.64] ;  /* 0x0000000606067981 */ /* 0x000f62000c1e1b00 */
[----:B--2---:R-:W-:Y:S01]  /*09b0*/  IMAD.MOV.U32 R5, RZ, RZ, R15 ;  /* 0x000000ffff057224 */ /* 0x004fe200078e000f */
[----:B---3--:R-:W-:-:S05]  /*09c0*/  MOV R4, R14 ;  /* 0x0000000e00047202 */ /* 0x008fca0000000f00 */
[----:B------:R4:W2:Y:S02]  /*09d0*/  LDG.E.64 R14, desc[UR6][R4.64] ;  /* 0x00000006040e7981 */ /* 0x0008a4000c1e1b00 */
[----:B----4-:R-:W-:Y:S01]  /*09e0*/  @P0 IMAD.MOV.U32 R4, RZ, RZ, R24 ;  /* 0x000000ffff040224 */ /* 0x010fe200078e0018 */
[----:B------:R-:W-:Y:S02]  /*09f0*/  @P0 MOV R5, R25 ;  /* 0x0000001900050202 */ /* 0x000fe40000000f00 */
[----:B------:R0:W3:Y:S04]  /*0a00*/  LDG.E.64 R24, desc[UR6][R12.64] ;  /* 0x000000060c187981 */ /* 0x0000e8000c1e1b00 */
[----:B------:R1:W5:Y:S01]  /*0a10*/  @P0 LDG.E.64 R18, desc[UR6][R4.64] ;  /* 0x0000000604120981 */ /* 0x000362000c1e1b00 */
[----:B------:R-:W-:-:S04]  /*0a20*/  IADD3 R28, P0, R8, R10, RZ ;  /* 0x0000000a081c7210 */ /* 0x000fc80007f1e0ff */
[----:B------:R-:W-:Y:S01]  /*0a30*/  IADD3 R10, P1, R28, R10, RZ ;  /* 0x0000000a1c0a7210 */ /* 0x000fe20007f3e0ff */
[----:B------:R-:W-:Y:S01]  /*0a40*/  IMAD.X R29, R9, 0x1, R11, P0 ;  /* 0x00000001091d7824 */ /* 0x000fe200000e060b */
[----:B0-----:R-:W0:Y:S01]  /*0a50*/  LDC.64 R12, c[0x0][0x480] ;  /* 0x00012000ff0c7b82 */ /* 0x001e220000000a00 */
[----:B------:R-:W5:Y:S01]  /*0a60*/  LDG.E.64 R8, desc[UR6][R8.64] ;  /* 0x0000000608087981 */ /* 0x000f62000c1e1b00 */
[----:B-1----:R-:W-:Y:S01]  /*0a70*/  IMAD.MOV.U32 R4, RZ, RZ, R21 ;  /* 0x000000ffff047224 */ /* 0x002fe200078e0015 */
[----:B------:R-:W-:Y:S01]  /*0a80*/  MOV R5, R23 ;  /* 0x0000001700057202 */ /* 0x000fe20000000f00 */
[----:B------:R-:W-:Y:S02]  /*0a90*/  IMAD.X R11, R29, 0x1, R11, P1 ;  /* 0x000000011d0b7824 */ /* 0x000fe400008e060b */
[----:B------:R-:W5:Y:S04]  /*0aa0*/  LDG.E.64 R28, desc[UR6][R28.64] ;  /* 0x000000061c1c7981 */ /* 0x000f68000c1e1b00 */
[----:B------:R-:W5:Y:S04]  /*0ab0*/  LDG.E.64 R4, desc[UR6][R4.64] ;  /* 0x0000000604047981 */ /* 0x000f68000c1e1b00 */
[----:B------:R-:W5:Y:S01]  /*0ac0*/  LDG.E.64 R10, desc[UR6][R10.64] ;  /* 0x000000060a0a7981 */ /* 0x000f62000c1e1b00 */
[----:B------:R-:W-:Y:S01]  /*0ad0*/  UMOV UR4, 0x24dd2f1a ;  /* 0x24dd2f1a00047882 */ /* 0x000fe20000000000 */
[----:B------:R-:W-:Y:S01]  /*0ae0*/  UMOV UR5, 0x3fe4f922 ;  /* 0x3fe4f92200057882 */ /* 0x000fe20000000000 */
[----:B------:R-:W-:Y:S01]  /*0af0*/  BSSY B1, `(.L_x_832) ;  /* 0x000006c000017945 */ /* 0x000fe20003800000 */
[----:B0-----:R-:W-:-:S04]  /*0b00*/  IMAD R27, R16, R12, RZ ;  /* 0x0000000c101b7224 */ /* 0x001fc800078e02ff */
[C---:B------:R-:W-:Y:S02]  /*0b10*/  IMAD R27, R20.reuse, R13, R27 ;  /* 0x0000000d141b7224 */ /* 0x040fe400078e021b */
[----:B------:R-:W-:-:S04]  /*0b20*/  IMAD.WIDE.U32 R20, R20, R12, RZ ;  /* 0x0000000c14147225 */ /* 0x000fc800078e00ff */
[----:B------:R-:W-:Y:S01]  /*0b30*/  IMAD.IADD R27, R21, 0x1, R27 ;  /* 0x00000001151b7824 */ /* 0x000fe200078e021b */
[----:B--2---:R-:W-:Y:S02]  /*0b40*/  LOP3.LUT R23, R15, 0x7fffffff, RZ, 0xc0, !PT ;  /* 0x7fffffff0f177812 */ /* 0x004fe400078ec0ff */
[----:B------:R-:W-:-:S06]  /*0b50*/  MOV R22, R14 ;  /* 0x0000000e00167202 */ /* 0x000fcc0000000f00 */
[----:B------:R-:W-:Y:S01]  /*0b60*/  DSETP.GE.AND P0, PT, R22, UR4, PT ;  /* 0x0000000416007e2a */ /* 0x000fe2000bf06000 */
[----:B---3--:R0:W-:-:S13]  /*0b70*/  STL.64 [R1], R24 ;  /* 0x0000001801007387 */ /* 0x0081da0000100a00 */
[----:B------:R-:W-:Y:S05]  /*0b80*/  @!P0 BRA `(.L_x_833) ;  /* 0x0000000000fc8947 */ /* 0x000fea0003800000 */
[----:B------:R-:W-:Y:S01]  /*0b90*/  DADD R16, R22, R22 ;  /* 0x0000000016107229 */ /* 0x000fe20000000016 */
[----:B------:R-:W-:Y:S01]  /*0ba0*/  UMOV UR4, 0xf0000000 ;  /* 0xf000000000047882 */ /* 0x000fe20000000000 */
[----:B------:R-:W-:Y:S01]  /*0bb0*/  UMOV UR5, 0x380fffff ;  /* 0x380fffff00057882 */ /* 0x000fe20000000000 */
[----:B------:R-:W-:Y:S01]  /*0bc0*/  ISETP.GT.U32.AND P0, PT, R23, 0x40330fc1, PT ;  /* 0x40330fc11700780c */ /* 0x000fe20003f04070 */
[----:B0-----:R-:W-:Y:S01]  /*0bd0*/  IMAD.MOV.U32 R24, RZ, RZ, -0x7649667 ;  /* 0xf89b6999ff187424 */ /* 0x001fe200078e00ff */
        /* <DEDUP_REMOVED lines=41> */
[----:B------:R-:W-:Y:S02]  /*0e70*/  DFMA R16, R16, R22, R16 ;  /* 0x000000161010722b */ /* 0x000fe40000000010 */
[----:B------:R-:W0:Y:S02]  /*0e80*/  F2F.F64.F32 R22, R14 ;  /* 0x0000000e00167310 */ /* 0x000e240000201800 */
        /* <DEDUP_REMOVED lines=11> */
[----:B------:R-:W-:-:S04]  /*0f40*/  FSEL R14, R23, 1.875, !P0 ;  /* 0x3ff00000170e7808 */ /* 0x000fc80004000000 */
[----:B------:R-:W-:Y:S02]  /*0f50*/  LOP3.LUT R15, R14, 0x80000000, R15, 0xb8, !PT ;  /* 0x800000000e0f7812 */ /* 0x000fe400078eb80f */
[----:B------:R-:W-:Y:S01]  /*0f60*/  FSEL R14, R22, RZ, !P0 ;  /* 0x000000ff160e7208 */ /* 0x000fe20004000000 */
[----:B------:R-:W-:Y:S06]  /*0f70*/  BRA `(.L_x_834) ;  /* 0x00000000008c7947 */ /* 0x000fec0003800000 */
.L_x_833:
        /* <DEDUP_REMOVED lines=35> */
.L_x_834:
[----:B------:R-:W-:Y:S05]  /*11b0*/  BSYNC B1 ;  /* 0x0000000000017941 */ /* 0x000fea0003800000 */
.L_x_832:
[----:B0-----:R-:W2:Y:S01]  /*11c0*/  LDL.LU.64 R24, [R1] ;  /* 0x0000000001187983 */ /* 0x001ea20000300a00 */
[----:B------:R-:W-:Y:S01]  /*11d0*/  LEA R16, P0, R20, UR20, 0x3 ;  /* 0x0000001414107c11 */ /* 0x000fe2000f8018ff */
[----:B-----5:R-:W-:-:S03]  /*11e0*/  DMUL R22, R10, R4 ;  /* 0x000000040a167228 */ /* 0x020fc60000000000 */
[----:B------:R-:W-:Y:S01]  /*11f0*/  LEA.HI.X R17, R20, UR21, R27, 0x3, P0 ;  /* 0x0000001514117c11 */ /* 0x000fe200080f1c1b */
[----:B------:R-:W-:Y:S01]  /*1200*/  DFMA R20, -R14, R14, 1 ;  /* 0x3ff000000e14742b */ /* 0x000fe2000000010e */
[----:B------:R-:W3:Y:S07]  /*1210*/  LDL.LU R27, [R1+0x20] ;  /* 0x00002000011b7983 */ /* 0x000eee0000300800 */
[----:B------:R-:W-:Y:S02]  /*1220*/  DFMA R18, R20, R22, R18 ;  /* 0x000000161412722b */ /* 0x000fe40000000012 */
[----:B------:R-:W-:-:S06]  /*1230*/  DADD R20, -R6, 1 ;  /* 0x3ff0000006147429 */ /* 0x000fcc0000000100 */
[----:B------:R-:W-:-:S08]  /*1240*/  DMUL R22, R28, R18 ;  /* 0x000000121c167228 */ /* 0x000fd00000000000 */
[----:B------:R-:W-:Y:S02]  /*1250*/  DMUL R20, R22, R20 ;  /* 0x0000001416147228 */ /* 0x000fe40000000000 */
[----:B------:R-:W-:-:S06]  /*1260*/  DFMA R28, -R28, R28, 1 ;  /* 0x3ff000001c1c742b */ /* 0x000fcc000000011c */
[C---:B------:R-:W-:Y:S02]  /*1270*/  DMUL R20, R6.reuse, R20 ;  /* 0x0000001406147228 */ /* 0x040fe40000000000 */
[----:B------:R-:W-:-:S08]  /*1280*/  DMUL R6, R6, R18 ;  /* 0x0000001206067228 */ /* 0x000fd00000000000 */
[----:B------:R-:W-:Y:S02]  /*1290*/  DMUL R6, R6, R28 ;  /* 0x0000001c06067228 */ /* 0x000fe40000000000 */
[----:B--2---:R-:W-:Y:S02]  /*12a0*/  DMUL R22, R24, R18 ;  /* 0x0000001218167228 */ /* 0x004fe40000000000 */
[----:B------:R-:W-:-:S08]  /*12b0*/  DADD R24, -R8, 1 ;  /* 0x3ff0000008187429 */ /* 0x000fd00000000100 */
[----:B------:R-:W-:Y:S02]  /*12c0*/  DMUL R22, R22, R24 ;  /* 0x0000001816167228 */ /* 0x000fe40000000000 */
[----:B------:R-:W2:Y:S04]  /*12d0*/  LDL.LU R25, [R1+0x2c] ;  /* 0x00002c0001197983 */ /* 0x000ea80000300800 */
[----:B------:R-:W4:Y:S04]  /*12e0*/  LDL.LU R24, [R1+0x18] ;  /* 0x0000180001187983 */ /* 0x000f280000300800 */
[----:B------:R-:W3:Y:S04]  /*12f0*/  LDL.LU R28, [R1+0x10] ;  /* 0x00001000011c7983 */ /* 0x000ee80000300800 */
[----:B------:R-:W4:Y:S01]  /*1300*/  LDL.LU R29, [R1+0x28] ;  /* 0x00002800011d7983 */ /* 0x000f220000300800 */
[----:B------:R-:W-:Y:S01]  /*1310*/  IMAD R13, R13, R0, RZ ;  /* 0x000000000d0d7224 */ /* 0x000fe200078e02ff */
[----:B------:R-:W-:-:S02]  /*1320*/  DMUL R18, R8, R18 ;  /* 0x0000001208127228 */ /* 0x000fc40000000000 */
[----:B------:R-:W-:Y:S01]  /*1330*/  DMUL R22, R8, R22 ;  /* 0x0000001608167228 */ /* 0x000fe20000000000 */
[----:B------:R-:W-:Y:S01]  /*1340*/  IMAD R2, R2, R12, R13 ;  /* 0x0000000c02027224 */ /* 0x000fe200078e020d */
[----:B------:R-:W-:Y:S01]  /*1350*/  DMUL R4, R4, R14 ;  /* 0x0000000e04047228 */ /* 0x000fe20000000000 */
[----:B------:R-:W-:Y:S01]  /*1360*/  IMAD.WIDE.U32 R12, R12, R0, RZ ;  /* 0x000000000c0c7225 */ /* 0x000fe200078e00ff */
[----:B------:R-:W-:Y:S01]  /*1370*/  DADD R8, -R10, 1 ;  /* 0x3ff000000a087429 */ /* 0x000fe20000000100 */
[----:B------:R-:W0:Y:S02]  /*1380*/  LDC.64 R14, c[0x0][0xca0] ;  /* 0x00032800ff0e7b82 */ /* 0x000e240000000a00 */
[----:B------:R-:W-:Y:S01]  /*1390*/  IMAD.SHL.U32 R0, R12, 0x8, RZ ;  /* 0x000000080c007824 */ /* 0x000fe200078e00ff */
[----:B------:R-:W-:-:S04]  /*13a0*/  IADD3 R2, R13, R2, RZ ;  /* 0x000000020d027210 */ /* 0x000fc80007ffe0ff */
[----:B------:R-:W-:Y:S01]  /*13b0*/  DMUL R4, R8, R4 ;  /* 0x0000000408047228 */ /* 0x000fe20000000000 */
[----:B------:R-:W-:Y:S02]  /*13c0*/  SHF.L.U64.HI R2, R12, 0x3, R2 ;  /* 0x000000030c027819 */ /* 0x000fe40000010202 */
[----:B------:R-:W-:Y:S01]  /*13d0*/  IADD3 R8, P0, R0, R16, RZ ;  /* 0x0000001000087210 */ /* 0x000fe20007f1e0ff */
[----:B------:R1:W-:Y:S01]  /*13e0*/  STG.E.64 desc[UR6][R16.64], R20 ;  /* 0x0000001410007986 */ /* 0x0003e2000c101b06 */
[----:B------:R-:W-:Y:S01]  /*13f0*/  ULDC UR4, c[0x0][0x0] ;  /* 0x0000000000047ab9 */ /* 0x000fe20000000800 */
[----:B------:R-:W4:Y:S02]  /*1400*/  LDC.64 R12, c[0x0][0x7c0] ;  /* 0x0001f000ff0c7b82 */ /* 0x000f240000000a00 */
[----:B------:R-:W-:-:S05]  /*1410*/  IMAD.X R9, R2, 0x1, R17, P0 ;  /* 0x0000000102097824 */ /* 0x000fca00000e0611 */
[----:B------:R1:W-:Y:S01]  /*1420*/  STG.E.64 desc[UR6][R8.64], R22 ;  /* 0x0000001608007986 */ /* 0x0003e2000c101b06 */
[----:B------:R-:W-:Y:S01]  /*1430*/  DMUL R4, R10, R4 ;  /* 0x000000040a047228 */ /* 0x000fe20000000000 */
[----:B------:R-:W-:Y:S01]  /*1440*/  ULDC UR5, c[0x0][0xc] ;  /* 0x0000030000057ab9 */ /* 0x000fe20000000800 */
[----:B------:R-:W4:Y:S08]  /*1450*/  LDC.64 R10, c[0x0][0x620] ;  /* 0x00018800ff0a7b82 */ /* 0x000f300000000a00 */
[----:B-1----:R-:W1:Y:S01]  /*1460*/  LDC.64 R16, c[0x0][0x960] ;  /* 0x00025800ff107b82 */ /* 0x002e620000000a00 */
[----:B------:R-:W-:-:S04]  /*1470*/  IADD3 R8, P0, R8, R0, RZ ;  /* 0x0000000008087210 */ /* 0x000fc80007f1e0ff */
[----:B------:R-:W-:-:S03]  /*1480*/  IADD3 R22, P1, R8, R0, RZ ;  /* 0x0000000008167210 */ /* 0x000fc60007f3e0ff */
[----:B------:R-:W1:Y:S01]  /*1490*/  LDC.64 R20, c[0x0][0xb00] ;  /* 0x0002c000ff147b82 */ /* 0x000e620000000a00 */
[----:B------:R-:W-:Y:S01]  /*14a0*/  IADD3.X R9, R9, R2, RZ, P0, !PT ;  /* 0x0000000209097210 */ /* 0x000fe200007fe4ff */
[----:B------:R-:W-:-:S04]  /*14b0*/  UIMAD UR4, UR4, UR5, URZ ;  /* 0x00000005040472a4 */ /* 0x000fc8000f8e023f */
[----:B------:R-:W-:Y:S01]  /*14c0*/  IMAD.X R23, R9, 0x1, R2, P1 ;  /* 0x0000000109177824 */ /* 0x000fe200008e0602 */
[----:B------:R0:W-:Y:S04]  /*14d0*/  STG.E.64 desc[UR6][R8.64], R6 ;  /* 0x0000000608007986 */ /* 0x0001e8000c101b06 */
[----:B------:R-:W3:Y:S04]  /*14e0*/  LDL.LU R2, [R1+0x8] ;  /* 0x0000080001027983 */ /* 0x000ee80000300800 */
[----:B------:R0:W-:Y:S02]  /*14f0*/  STG.E.64 desc[UR6][R22.64], R4 ;  /* 0x0000000416007986 */ /* 0x0001e4000c101b06 */
[----:B0-----:R-:W-:-:S02]  /*1500*/  IMAD.WIDE.U32 R8, R14, UR4, RZ ;  /* 0x000000040e087c25 */ /* 0x001fc4000f8e00ff */
[----:B------:R-:W3:Y:S04]  /*1510*/  LDL.LU R22, [R1+0x1c] ;  /* 0x00001c0001167983 */ /* 0x000ee80000300800 */
[----:B------:R-:W3:Y:S01]  /*1520*/  LDL.LU R23, [R1+0x24] ;  /* 0x0000240001177983 */ /* 0x000ee20000300800 */
[----:B--2---:R-:W-:Y:S01]  /*1530*/  IMAD.MOV.U32 R6, RZ, RZ, R25 ;  /* 0x000000ffff067224 */ /* 0x004fe200078e0019 */
[----:B----4-:R-:W-:-:S05]  /*1540*/  MOV R7, R29 ;  /* 0x0000001d00077202 */ /* 0x010fca0000000f00 */
[----:B------:R0:W-:Y:S04]  /*1550*/  STG.E.64 desc[UR6][R6.64], R18 ;  /* 0x0000001206007986 */ /* 0x0001e8000c101b06 */
[----:B0-----:R-:W2:Y:S04]  /*1560*/  LDL.LU R18, [R1+0x14] ;  /* 0x0000140001127983 */ /* 0x001ea80000300800 */
[----:B------:R-:W4:Y:S01]  /*1570*/  LDL.LU R14, [R1+0xc] ;  /* 0x00000c00010e7983 */ /* 0x000f220000300800 */
[----:B------:R-:W-:-:S04]  /*1580*/  IMAD.WIDE.U32 R4, R10, UR4, RZ ;  /* 0x000000040a047c25 */ /* 0x000fc8000f8e00ff */
[----:B------:R-:W-:-:S04]  /*1590*/  IMAD.WIDE.U32 R6, R12, UR4, RZ ;  /* 0x000000040c067c25 */ /* 0x000fc8000f8e00ff */
[----:B------:R-:W-:Y:S02]  /*15a0*/  IMAD.MOV.U32 R19, RZ, RZ, R25 ;  /* 0x000000ffff137224 */ /* 0x000fe400078e0019 */
[----:B------:R-:W-:Y:S02]  /*15b0*/  IMAD R0, R11, UR4, R5 ;  /* 0x000000040b007c24 */ /* 0x000fe4000f8e0205 */
[----:B------:R-:W-:Y:S02]  /*15c0*/  IMAD R25, R13, UR4, R7 ;  /* 0x000000040d197c24 */ /* 0x000fe4000f8e0207 */
[----:B-1----:R-:W-:-:S04]  /*15d0*/  IMAD.WIDE.U32 R10, R16, UR4, RZ ;  /* 0x00000004100a7c25 */ /* 0x002fc8000f8e00ff */
[----:B------:R-:W-:Y:S01]  /*15e0*/  IMAD.WIDE.U32 R12, R20, UR4, RZ ;  /* 0x00000004140c7c25 */ /* 0x000fe2000f8e00ff */
[----:B------:R-:W-:-:S03]  /*15f0*/  LEA R19, P3, R8, R19, 0x3 ;  /* 0x0000001308137211 */ /* 0x000fc600078618ff */
[----:B------:R-:W-:Y:S02]  /*1600*/  IMAD R21, R21, UR4, R13 ;  /* 0x0000000415157c24 */ /* 0x000fe4000f8e020d */
[----:B------:R-:W-:Y:S02]  /*1610*/  IMAD R15, R15, UR4, R9 ;  /* 0x000000040f0f7c24 */ /* 0x000fe4000f8e0209 */
[----:B------:R-:W-:Y:S01]  /*1620*/  IMAD R17, R17, UR4, R11 ;  /* 0x0000000411117c24 */ /* 0x000fe2000f8e020b */
[----:B------:R-:W-:Y:S02]  /*1630*/  IADD3 R26, P0, R26, UR4, RZ ;  /* 0x000000041a1a7c10 */ /* 0x000fe4000ff1e0ff */
[----:B------:R-:W-:-:S03]  /*1640*/  LEA.HI.X R29, R8, R29, R15, 0x3, P3 ;  /* 0x0000001d081d7211 */ /* 0x000fc600018f1c0f */
[----:B------:R-:W-:Y:S01]  /*1650*/  IMAD.X R3, RZ, RZ, R3, P0 ;  /* 0x000000ffff037224 */ /* 0x000fe200000e0603 */
[----:B------:R-:W-:-:S04]  /*1660*/  ISETP.GE.U32.AND P0, PT, R26, UR12, PT ;  /* 0x0000000c1a007c0c */ /* 0x000fc8000bf06070 */
[----:B------:R-:W-:Y:S02]  /*1670*/  ISETP.GE.AND.EX P0, PT, R3, UR13, PT, P0 ;  /* 0x0000000d03007c0c */ /* 0x000fe4000bf06300 */
[----:B---3--:R-:W-:Y:S02]  /*1680*/  LEA R22, P4, R10, R22, 0x3 ;  /* 0x000000160a167211 */ /* 0x008fe400078818ff */
[----:B------:R-:W-:Y:S02]  /*1690*/  LEA R23, P5, R12, R23, 0x3 ;  /* 0x000000170c177211 */ /* 0x000fe400078a18ff */
[----:B------:R-:W-:Y:S02]  /*16a0*/  LEA.HI.X R24, R10, R24, R17, 0x3, P4 ;  /* 0x000000180a187211 */ /* 0x000fe400020f1c11 */
[----:B------:R-:W-:Y:S02]  /*16b0*/  LEA.HI.X R27, R12, R27, R21, 0x3, P5 ;  /* 0x0000001b0c1b7211 */ /* 0x000fe400028f1c15 */
[----:B--2---:R-:W-:-:S02]  /*16c0*/  LEA R18, P2, R6, R18, 0x3 ;  /* 0x0000001206127211 */ /* 0x004fc400078418ff */
[----:B----4-:R-:W-:Y:S02]  /*16d0*/  LEA R14, P1, R4, R14, 0x3 ;  /* 0x0000000e040e7211 */ /* 0x010fe400078218ff */
[----:B------:R-:W-:Y:S02]  /*16e0*/  LEA.HI.X R28, R6, R28, R25, 0x3, P2 ;  /* 0x0000001c061c7211 */ /* 0x000fe400010f1c19 */
[----:B------:R-:W-:Y:S01]  /*16f0*/  LEA.HI.X R2, R4, R2, R0, 0x3, P1 ;  /* 0x0000000204027211 */ /* 0x000fe200008f1c00 */
[----:B------:R0:W-:Y:S04]  /*1700*/  STL [R1+0xc], R14 ;  /* 0x00000c0e01007387 */ /* 0x0001e80000100800 */
        /* <DEDUP_REMOVED lines=8> */
[----:B------:R0:W-:Y:S01]  /*1790*/  STL [R1+0x18], R24 ;  /* 0x0000181801007387 */ /* 0x0001e20000100800 */
[----:B------:R-:W-:Y:S05]  /*17a0*/  @!P0 BRA `(.L_x_835) ;  /* 0xffffffec00408947 */ /* 0x000fea000383ffff */
[----:B------:R-:W-:Y:S05]  /*17b0*/  BSYNC B0 ;  /* 0x0000000000007941 */ /* 0x000fea0003800000 */
.L_x_828:
[----:B------:R-:W-:Y:S05]  /*17c0*/  EXIT ;  /* 0x000000000000794d */ /* 0x000fea0003800000 */
.L_x_827:
[----:B------:R-:W-:Y:S01]  /*17d0*/  ULDC.64 UR4, c[0x0][0xb00] ;  /* 0x0002c00000047ab9 */ /* 0x000fe20000000a00 */
[----:B------:R-:W-:Y:S01]  /*17e0*/  ULDC.64 UR10, c[0x0][0xca0] ;  /* 0x00032800000a7ab9 */ /* 0x000fe20000000a00 */
[C---:B------:R-:W-:Y:S01]  /*17f0*/  IMAD R5, R3.reuse, UR4, RZ ;  /* 0x0000000403057c24 */ /* 0x040fe2000f8e02ff */
[----:B------:R-:W-:Y:S01]  /*1800*/  ULDC.64 UR12, c[0x0][0x620] ;  /* 0x00018800000c7ab9 */ /* 0x000fe20000000a00 */
[C---:B------:R-:W-:Y:S01]  /*1810*/  IMAD.WIDE.U32 R8, R26.reuse, UR4, RZ ;  /* 0x000000041a087c25 */ /* 0x040fe2000f8e00ff */
[----:B------:R-:W-:Y:S01]  /*1820*/  ULDC.64 UR14, c[0x0][0x550] ;  /* 0x00015400000e7ab9 */ /* 0x000fe20000000a00 */
[----:B------:R-:W-:Y:S01]  /*1830*/  BSSY B0, `(.L_x_836) ;  /* 0x0000146000007945 */ /* 0x000fe20003800000 */
[----:B------:R-:W-:Y:S01]  /*1840*/  ULDC UR22, c[0x0][0xd74] ;  /* 0x00035d0000167ab9 */ /* 0x000fe20000000800 */
[C---:B------:R-:W-:Y:S01]  /*1850*/  IMAD R13, R26.reuse, UR5, R5 ;  /* 0x000000051a0d7c24 */ /* 0x040fe2000f8e0205 */
[----:B------:R-:W-:Y:S01]  /*1860*/  ULDC.64 UR4, c[0x0][0x7c0] ;  /* 0x0001f00000047ab9 */ /* 0x000fe20000000a00 */
[C---:B------:R-:W-:Y:S01]  /*1870*/  IMAD R5, R3.reuse, UR10, RZ ;  /* 0x0000000a03057c24 */ /* 0x040fe2000f8e02ff */
[----:B------:R-:W-:Y:S01]  /*1880*/  ULDC UR23, c[0x0][0xd70] ;  /* 0x00035c0000177ab9 */ /* 0x000fe20000000800 */
[----:B------:R-:W-:Y:S01]  /*1890*/  IMAD R17, R3, UR4, RZ ;  /* 0x0000000403117c24 */ /* 0x000fe2000f8e02ff */
[----:B------:R-:W-:Y:S01]  /*18a0*/  IADD3 R13, R9, R13, RZ ;  /* 0x0000000d090d7210 */ /* 0x000fe20007ffe0ff */
[C---:B------:R-:W-:Y:S01]  /*18b0*/  IMAD.WIDE.U32 R10, R26.reuse, UR4, RZ ;  /* 0x000000041a0a7c25 */ /* 0x040fe2000f8e00ff */
[----:B------:R-:W-:Y:S01]  /*18c0*/  ULDC.64 UR16, c[0x0][0x2e0] ;  /* 0x0000b80000107ab9 */ /* 0x000fe20000000a00 */
[----:B------:R-:W-:Y:S01]  /*18d0*/  ULDC.64 UR18, c[0x0][0x210] ;  /* 0x0000840000127ab9 */ /* 0x000fe20000000a00 */
[----:B------:R-:W-:Y:S01]  /*18e0*/  ULDC.64 UR20, c[0x0][0x3b0] ;  /* 0x0000ec0000147ab9 */ /* 0x000fe20000000a00 */
[----:B------:R-:W-:Y:S01]  /*18f0*/  IMAD R17, R26, UR5, R17 ;  /* 0x000000051a117c24 */ /* 0x000fe2000f8e0211 */
[----:B------:R-:W-:Y:S01]  /*1900*/  ULDC.64 UR4, c[0x0][0xa30] ;  /* 0x00028c0000047ab9 */ /* 0x000fe20000000a00 */
[----:B------:R-:W-:Y:S01]  /*1910*/  IMAD R19, R3, UR12, RZ ;  /* 0x0000000c03137c24 */ /* 0x000fe2000f8e02ff */
[----:B------:R-:W-:Y:S01]  /*1920*/  LEA R0, P0, R8, UR4, 0x3 ;  /* 0x0000000408007c11 */ /* 0x000fe2000f8018ff */
[----:B------:R-:W-:Y:S01]  /*1930*/  IMAD.WIDE.U32 R6, R26, UR10, RZ ;  /* 0x0000000a1a067c25 */ /* 0x000fe2000f8e00ff */
[----:B------:R-:W-:-:S02]  /*1940*/  IADD3 R17, R11, R17, RZ ;  /* 0x000000110b117210 */ /* 0x000fc40007ffe0ff */
[----:B------:R-:W-:Y:S01]  /*1950*/  LEA.HI.X R27, R8, UR5, R13, 0x3, P0 ;  /* 0x00000005081b7c11 */ /* 0x000fe200080f1c0d */
[C---:B------:R-:W-:Y:S01]  /*1960*/  IMAD R15, R26.reuse, UR11, R5 ;  /* 0x0000000b1a0f7c24 */ /* 0x040fe2000f8e0205 */
[----:B------:R-:W-:Y:S01]  /*1970*/  ULDC.64 UR10, c[0x0][0xbd0] ;  /* 0x0002f400000a7ab9 */ /* 0x000fe20000000a00 */
[----:B------:R-:W-:Y:S01]  /*1980*/  IMAD.WIDE.U32 R4, R26, UR12, RZ ;  /* 0x0000000c1a047c25 */ /* 0x000fe2000f8e00ff */
[----:B------:R-:W-:Y:S01]  /*1990*/  LEA R12, P1, R6, UR10, 0x3 ;  /* 0x0000000a060c7c11 */ /* 0x000fe2000f8218ff */
[----:B------:R0:W-:Y:S02]  /*19a0*/  STL [R1], R0 ;  /* 0x0000000001007387 */ /* 0x0001e40000100800 */
[----:B------:R-:W-:Y:S01]  /*19b0*/  IMAD R19, R26, UR13, R19 ;  /* 0x0000000d1a137c24 */ /* 0x000fe2000f8e0213 */
[----:B------:R-:W-:Y:S01]  /*19c0*/  ULDC.64 UR12, c[0x0][0x6f0] ;  /* 0x0001bc00000c7ab9 */ /* 0x000fe20000000a00 */
[----:B------:R-:W-:Y:S01]  /*19d0*/  IMAD.IADD R15, R7, 0x1, R15 ;  /* 0x00000001070f7824 */ /* 0x000fe200078e020f */
[----:B------:R-:W-:Y:S01]  /*19e0*/  LEA R2, P2, R10, UR12, 0x3 ;  /* 0x0000000c0a027c11 */ /* 0x000fe2000f8418ff */
[----:B------:R-:W-:Y:S01]  /*19f0*/  IMAD.IADD R19, R5, 0x1, R19 ;  /* 0x0000000105137824 */ /* 0x000fe200078e0213 */
[----:B------:R-:W-:Y:S02]  /*1a00*/  STL [R1+0x1c], R12 ;  /* 0x00001c0c01007387 */ /* 0x000fe40000100800 */
[----:B------:R-:W-:Y:S01]  /*1a10*/  LEA.HI.X R6, R6, UR11, R15, 0x3, P1 ;  /* 0x0000000b06067c11 */ /* 0x000fe200088f1c0f */
[----:B------:R-:W-:Y:S01]  /*1a20*/  ULDC.64 UR10, c[0x0][0xa30] ;  /* 0x00028c00000a7ab9 */ /* 0x000fe20000000a00 */
[----:B0-----:R-:W-:Y:S01]  /*1a30*/  LEA R0, P3, R4, UR14, 0x3 ;  /* 0x0000000e04007c11 */ /* 0x001fe2000f8618ff */
[----:B------:R0:W-:Y:S04]  /*1a40*/  STL [R1+0xc], R2 ;  /* 0x00000c0201007387 */ /* 0x0001e80000100800 */
[----:B------:R1:W-:Y:S04]  /*1a50*/  STL [R1+0x14], R0 ;  /* 0x0000140001007387 */ /* 0x0003e80000100800 */
[----:B------:R2:W-:Y:S01]  /*1a60*/  STL [R1+0x18], R6 ;  /* 0x0000180601007387 */ /* 0x0005e20000100800 */
[----:B0-----:R-:W-:Y:S01]  /*1a70*/  LEA.HI.X R2, R10, UR13, R17, 0x3, P2 ;  /* 0x0000000d0a027c11 */ /* 0x001fe200090f1c11 */
[----:B------:R-:W-:Y:S01]  /*1a80*/  ULDC.64 UR12, c[0x0][0xd78] ;  /* 0x00035e00000c7ab9 */ /* 0x000fe20000000a00 */
[----:B-1----:R-:W-:-:S03]  /*1a90*/  LEA.HI.X R0, R4, UR15, R19, 0x3, P3 ;  /* 0x0000000f04007c11 */ /* 0x002fc600098f1c13 */
[----:B------:R2:W-:Y:S01]  /*1aa0*/  STL [R1+0x8], R2 ;  /* 0x0000080201007387 */ /* 0x0005e20000100800 */
[----:B------:R-:W-:-:S03]  /*1ab0*/  ULDC.64 UR14, c[0x0][0xd70] ;  /* 0x00035c00000e7ab9 */ /* 0x000fc60000000a00 */
[----:B------:R2:W-:Y:S02]  /*1ac0*/  STL [R1+0x10], R0 ;  /* 0x0000100001007387 */ /* 0x0005e40000100800 */
.L_x_843:
[----:B0-2---:R-:W-:Y:S01]  /*1ad0*/  MOV R2, UR22 ;  /* 0x0000001600027c02 */ /* 0x005fe20008000f00 */
[----:B------:R-:W-:Y:S03]  /*1ae0*/  BSSY B1, `(.L_x_837) ;  /* 0x000002d000017945 */ /* 0x000fe60003800000 */
[----:B------:R-:W-:-:S04]  /*1af0*/  LOP3.LUT R0, R3, R2, RZ, 0xfc, !PT ;  /* 0x0000000203007212 */ /* 0x000fc800078efcff */
[----:B------:R-:W-:-:S13]  /*1b00*/  ISETP.NE.U32.AND P0, PT, R0, RZ, PT ;  /* 0x000000ff0000720c */ /* 0x000fda0003f05070 */
[----:B------:R-:W-:Y:S05]  /*1b10*/  @!P0 BRA `(.L_x_838) ;  /* 0x0000000000488947 */ /* 0x000fea0003800000 */
[----:B------:R-:W-:Y:S01]  /*1b20*/  IMAD.MOV.U32 R8, RZ, RZ, R26 ;  /* 0x000000ffff087224 */ /* 0x000fe200078e001a */
[----:B------:R-:W-:Y:S02]  /*1b30*/  MOV R2, R3 ;  /* 0x0000000300027202 */ /* 0x000fe40000000f00 */
[----:B------:R-:W-:-:S07]  /*1b40*/  MOV R0, 0x1b60 ;  /* 0x00001b6000007802 */ /* 0x000fce0000000f00 */
[----:B------:R-:W-:Y:S05]  /*1b50*/  CALL.REL.NOINC `($__internal_31_$__cuda_sm20_div_s64) ;  /* 0x0000001000547944 */ /* 0x000fea0003c00000 */
        /* <DEDUP_REMOVED lines=14> */
.L_x_838:
[----:B------:R-:W-:Y:S01]  /*1c40*/  IMAD.U32 R0, RZ, RZ, UR23 ;  /* 0x00000017ff007e24 */ /* 0x000fe2000f8e00ff */
[----:B------:R-:W-:-:S03]  /*1c50*/  MOV R8, RZ ;  /* 0x000000ff00087202 */ /* 0x000fc60000000f00 */
[----:B------:R-:W0:Y:S01]  /*1c60*/  I2F.U32.RP R7, R0 ;  /* 0x0000000000077306 */ /* 0x000e220000209000 */
[----:B------:R-:W-:-:S07]  /*1c70*/  ISETP.NE.U32.AND P2, PT, R0, RZ, PT ;  /* 0x000000ff0000720c */ /* 0x000fce0003f45070 */
[----:B0-----:R-:W0:Y:S02]  /*1c80*/  MUFU.RCP R7, R7 ;  /* 0x0000000700077308 */ /* 0x001e240000001000 */
[----:B0-----:R-:W-:Y:S01]  /*1c90*/  IADD3 R4, R7, 0xffffffe, RZ ;  /* 0x0ffffffe07047810 */ /* 0x001fe20007ffe0ff */
[----:B------:R-:W-:-:S05]  /*1ca0*/  IMAD.MOV.U32 R7, RZ, RZ, RZ ;  /* 0x000000ffff077224 */ /* 0x000fca00078e00ff */
[----:B------:R0:W1:Y:S02]  /*1cb0*/  F2I.FTZ.U32.TRUNC.NTZ R5, R4 ;  /* 0x0000000400057305 */ /* 0x000064000021f000 */
[----:B0-----:R-:W-:Y:S01]  /*1cc0*/  HFMA2.MMA R4, -RZ, RZ, 0, 0 ;  /* 0x00000000ff047435 */ /* 0x001fe200000001ff */
[----:B-1----:R-:W-:-:S04]  /*1cd0*/  IMAD R6, R5, R0, RZ ;  /* 0x0000000005067224 */ /* 0x002fc800078e02ff */
        /* <DEDUP_REMOVED lines=13> */
.L_x_839:
[----:B------:R-:W-:Y:S05]  /*1db0*/  BSYNC B1 ;  /* 0x0000000000017941 */ /* 0x000fea0003800000 */
.L_x_837:
[----:B------:R-:W2:Y:S04]  /*1dc0*/  LDL R15, [R1+0x8] ;  /* 0x00000800010f7983 */ /* 0x000ea80000100800 */
[----:B------:R-:W3:Y:S04]  /*1dd0*/  LDL R14, [R1+0xc] ;  /* 0x00000c00010e7983 */ /* 0x000ee80000100800 */
[----:B------:R-:W4:Y:S01]  /*1de0*/  LDL R10, [R1] ;  /* 0x00000000010a7983 */ /* 0x000f220000100800 */
[----:B------:R-:W-:-:S03]  /*1df0*/  IMAD R5, R7, R0, RZ ;  /* 0x0000000007057224 */ /* 0x000fc600078e02ff */
[----:B------:R-:W4:Y:S04]  /*1e00*/  LDL R13, [R1+0x10] ;  /* 0x00001000010d7983 */ /* 0x000f280000100800 */
[----:B------:R-:W4:Y:S01]  /*1e10*/  LDL R12, [R1+0x14] ;  /* 0x00001400010c7983 */ /* 0x000f220000100800 */
[----:B------:R-:W-:-:S04]  /*1e20*/  IMAD.WIDE.U32 R16, R6, R0, RZ ;  /* 0x0000000006107225 */ /* 0x000fc800078e00ff */
[----:B------:R-:W-:Y:S01]  /*1e30*/  IMAD R5, R6, R2, R5 ;  /* 0x0000000206057224 */ /* 0x000fe200078e0205 */
[----:B------:R-:W-:Y:S01]  /*1e40*/  LEA R20, P0, R16, R4, 0x2 ;  /* 0x0000000410147211 */ /* 0x000fe200078010ff */
[----:B------:R-:W-:-:S03]  /*1e50*/  IMAD R7, R0, UR17, RZ ;  /* 0x0000001100077c24 */ /* 0x000fc6000f8e02ff */
[----:B------:R-:W-:Y:S01]  /*1e60*/  IADD3 R5, R17, R5, RZ ;  /* 0x0000000511057210 */ /* 0x000fe20007ffe0ff */
[----:B------:R-:W-:Y:S02]  /*1e70*/  IMAD R11, R2, UR16, R7 ;  /* 0x00000010020b7c24 */ /* 0x000fe4000f8e0207 */
[----:B------:R-:W-:Y:S01]  /*1e80*/  IMAD.WIDE.U32 R6, R20, UR16, RZ ;  /* 0x0000001014067c25 */ /* 0x000fe2000f8e00ff */
[----:B------:R-:W-:Y:S02]  /*1e90*/  LEA.HI.X R16, R16, R8, R5, 0x2, P0 ;  /* 0x0000000810107211 */ /* 0x000fe400000f1405 */
[----:B------:R-:W-:Y:S01]  /*1ea0*/  ISETP.NE.U32.AND P0, PT, RZ, UR10, PT ;  /* 0x0000000aff007c0c */ /* 0x000fe2000bf05070 */
[----:B------:R-:W-:Y:S01]  /*1eb0*/  IMAD.WIDE.U32 R8, R0, UR16, RZ ;  /* 0x0000001000087c25 */ /* 0x000fe2000f8e00ff */
[----:B------:R-:W-:Y:S02]  /*1ec0*/  LEA R4, P1, R6, UR18, 0x3 ;  /* 0x0000001206047c11 */ /* 0x000fe4000f8218ff */
[----:B------:R-:W-:Y:S01]  /*1ed0*/  ISETP.NE.AND.EX P0, PT, RZ, UR11, PT, P0 ;  /* 0x0000000bff007c0c */ /* 0x000fe2000bf05300 */
[----:B------:R-:W-:-:S02]  /*1ee0*/  IMAD R5, R16, UR16, RZ ;  /* 0x0000001010057c24 */ /* 0x000fc4000f8e02ff */
[----:B------:R-:W-:Y:S02]  /*1ef0*/  IMAD.IADD R11, R9, 0x1, R11 ;  /* 0x00000001090b7824 */ /* 0x000fe400078e020b */
[----:B------:R-:W-:Y:S02]  /*1f00*/  IMAD R5, R20, UR17, R5 ;  /* 0x0000001114057c24 */ /* 0x000fe4000f8e0205 */
[C---:B------:R-:W-:Y:S01]  /*1f10*/  IMAD.SHL.U32 R9, R8.reuse, 0x8, RZ ;  /* 0x0000000808097824 */ /* 0x040fe200078e00ff */
[----:B------:R-:W-:Y:S02]  /*1f20*/  SHF.L.U64.HI R17, R8, 0x3, R11 ;  /* 0x0000000308117819 */ /* 0x000fe4000001020b */
[----:B------:R-:W-:-:S04]  /*1f30*/  IADD3 R5, R7, R5, RZ ;  /* 0x0000000507057210 */ /* 0x000fc80007ffe0ff */
[----:B------:R-:W-:Y:S02]  /*1f40*/  LEA.HI.X R5, R6, UR19, R5, 0x3, P1 ;  /* 0x0000001306057c11 */ /* 0x000fe400088f1c05 */
[----:B------:R-:W-:Y:S02]  /*1f50*/  CS2R R18, SRZ ;  /* 0x0000000000127805 */ /* 0x000fe4000001ff00 */
[----:B------:R-:W-:Y:S01]  /*1f60*/  @P0 MOV R11, R27 ;  /* 0x0000001b000b0202 */ /* 0x000fe20000000f00 */
[----:B--2---:R-:W-:Y:S01]  /*1f70*/  IMAD.MOV.U32 R7, RZ, RZ, R15 ;  /* 0x000000ffff077224 */ /* 0x004fe200078e000f */
[----:B---3--:R-:W-:-:S03]  /*1f80*/  MOV R6, R14 ;  /* 0x0000000e00067202 */ /* 0x008fc60000000f00 */
[----:B----4-:R-:W5:Y:S04]  /*1f90*/  @P0 LDG.E.64 R18, desc[UR6][R10.64] ;  /* 0x000000060a120981 */ /* 0x010f68000c1e1b00 */
[----:B------:R0:W2:Y:S04]  /*1fa0*/  LDG.E.64 R14, desc[UR6][R6.64] ;  /* 0x00000006060e7981 */ /* 0x0000a8000c1e1b00 */
[----:B------:R1:W5:Y:S01]  /*1fb0*/  LDG.E.64 R28, desc[UR6][R12.64] ;  /* 0x000000060c1c7981 */ /* 0x000362000c1e1b00 */
[----:B0-----:R-:W-:-:S04]  /*1fc0*/  IADD3 R6, P1, R4, R9, RZ ;  /* 0x0000000904067210 */ /* 0x001fc80007f3e0ff */
[-C--:B------:R-:W-:Y:S01]  /*1fd0*/  IADD3 R8, P2, R6, R9.reuse, RZ ;  /* 0x0000000906087210 */ /* 0x080fe20007f5e0ff */
[--C-:B------:R-:W-:Y:S01]  /*1fe0*/  IMAD.X R7, R5, 0x1, R17.reuse, P1 ;  /* 0x0000000105077824 */ /* 0x100fe200008e0611 */
[----:B-1----:R-:W0:Y:S01]  /*1ff0*/  LDC.64 R12, c[0x0][0x480] ;  /* 0x00012000ff0c7b82 */ /* 0x002e220000000a00 */
[----:B------:R-:W5:Y:S01]  /*2000*/  LDG.E.64 R4, desc[UR6][R4.64] ;  /* 0x0000000604047981 */ /* 0x000f62000c1e1b00 */
[----:B------:R-:W-:Y:S02]  /*2010*/  IADD3 R10, P0, R8, R9, RZ ;  /* 0x00000009080a7210 */ /* 0x000fe40007f1e0ff */
[----:B------:R-:W-:Y:S02]  /*2020*/  IADD3.X R9, R7, R17, RZ, P2, !PT ;  /* 0x0000001107097210 */ /* 0x000fe400017fe4ff */
[----:B------:R-:W5:Y:S03]  /*2030*/  LDG.E.64 R6, desc[UR6][R6.64] ;  /* 0x0000000606067981 */ /* 0x000f66000c1e1b00 */
[----:B------:R-:W-:-:S02]  /*2040*/  IMAD.X R11, R9, 0x1, R17, P0 ;  /* 0x00000001090b7824 */ /* 0x000fc400000e0611 */
[----:B------:R-:W5:Y:S04]  /*2050*/  LDG.E.64 R8, desc[UR6][R8.64] ;  /* 0x0000000608087981 */ /* 0x000f68000c1e1b00 */
[----:B------:R-:W5:Y:S01]  /*2060*/  LDG.E.64 R10, desc[UR6][R10.64] ;  /* 0x000000060a0a7981 */ /* 0x000f62000c1e1b00 */
[----:B0-----:R-:W-:-:S04]  /*2070*/  IMAD R16, R16, R12, RZ ;  /* 0x0000000c10107224 */ /* 0x001fc800078e02ff */
[C---:B------:R-:W-:Y:S02]  /*2080*/  IMAD R16, R20.reuse, R13, R16 ;  /* 0x0000000d14107224 */ /* 0x040fe400078e0210 */
[----:B------:R-:W-:-:S04]  /*2090*/  IMAD.WIDE.U32 R20, R20, R12, RZ ;  /* 0x0000000c14147225 */ /* 0x000fc800078e00ff */
[----:B------:R-:W-:Y:S01]  /*20a0*/  IMAD.IADD R16, R21, 0x1, R16 ;  /* 0x0000000115107824 */ /* 0x000fe200078e0210 */
[----:B------:R-:W-:Y:S01]  /*20b0*/  UMOV UR4, 0x24dd2f1a ;  /* 0x24dd2f1a00047882 */ /* 0x000fe20000000000 */
[----:B------:R-:W-:-:S03]  /*20c0*/  UMOV UR5, 0x3fe4f922 ;  /* 0x3fe4f92200057882 */ /* 0x000fc60000000000 */
[----:B------:R0:W-:Y:S01]  /*20d0*/  STL [R1+0x4], R16 ;  /* 0x0000041001007387 */ /* 0x0001e20000100800 */
[----:B------:R-:W-:Y:S01]  /*20e0*/  BSSY B1, `(.L_x_840) ;  /* 0x0000067000017945 */ /* 0x000fe20003800000 */
[----:B--2---:R-:W-:Y:S02]  /*20f0*/  LOP3.LUT R23, R15, 0x7fffffff, RZ, 0xc0, !PT ;  /* 0x7fffffff0f177812 */ /* 0x004fe400078ec0ff */
[----:B------:R-:W-:-:S06]  /*2100*/  MOV R22, R14 ;  /* 0x0000000e00167202 */ /* 0x000fcc0000000f00 */
[----:B------:R-:W-:-:S14]  /*2110*/  DSETP.GE.AND P0, PT, R22, UR4, PT ;  /* 0x0000000416007e2a */ /* 0x000fdc000bf06000 */
[----:B0-----:R-:W-:Y:S05]  /*2120*/  @!P0 BRA `(.L_x_841) ;  /* 0x0000000000fc8947 */ /* 0x001fea0003800000 */
[----:B------:R-:W-:Y:S01]  /*2130*/  DADD R16, R22, R22 ;  /* 0x0000000016107229 */ /* 0x000fe20000000016 */
[----:B------:R-:W-:Y:S01]  /*2140*/  UMOV UR4, 0xf0000000 ;  /* 0xf000000000047882 */ /* 0x000fe20000000000 */
[----:B------:R-:W-:Y:S01]  /*2150*/  UMOV UR5, 0x380fffff ;  /* 0x380fffff00057882 */ /* 0x000fe20000000000 */
[----:B------:R-:W-:-:S03]  /*2160*/  ISETP.GT.U32.AND P0, PT, R23, 0x40330fc1, PT ;  /* 0x40330fc11700780c */ /* 0x000fc60003f04070 */
        /* <DEDUP_REMOVED lines=59> */
.L_x_841:
        /* <DEDUP_REMOVED lines=35> */
.L_x_842:
[----:B------:R-:W-:Y:S05]  /*2750*/  BSYNC B1 ;  /* 0x0000000000017941 */ /* 0x000fea0003800000 */
.L_x_840:
[----:B------:R-:W2:Y:S01]  /*2760*/  LDL.LU R22, [R1+0x4] ;  /* 0x0000040001167983 */ /* 0x000ea20000300800 */
[----:B------:R-:W-:Y:S01]  /*2770*/  LEA R16, P0, R20, UR20, 0x3 ;  /* 0x0000001414107c11 */ /* 0x000fe2000f8018ff */
[----:B-----5:R-:W-:Y:S01]  /*2780*/  DADD R24, -R6, 1 ;  /* 0x3ff0000006187429 */ /* 0x020fe20000000100 */
[----:B------:R-:W-:-:S04]  /*2790*/  IMAD R13, R13, R0, RZ ;  /* 0x000000000d0d7224 */ /* 0x000fc800078e02ff */
[----:B------:R-:W-:Y:S02]  /*27a0*/  IMAD R2, R2, R12, R13 ;  /* 0x0000000c02027224 */ /* 0x000fe400078e020d */
[----:B------:R-:W-:-:S04]  /*27b0*/  IMAD.WIDE.U32 R12, R12, R0, RZ ;  /* 0x000000000c0c7225 */ /* 0x000fc800078e00ff */
[----:B------:R-:W-:Y:S01]  /*27c0*/  IMAD.IADD R2, R13, 0x1, R2 ;  /* 0x000000010d027824 */ /* 0x000fe200078e0202 */
[----:B------:R-:W-:-:S04]  /*27d0*/  SHF.L.U32 R0, R12, 0x3, RZ ;  /* 0x000000030c007819 */ /* 0x000fc800000006ff */
[----:B------:R-:W-:Y:S02]  /*27e0*/  SHF.L.U64.HI R12, R12, 0x3, R2 ;  /* 0x000000030c0c7819 */ /* 0x000fe40000010202 */
[----:B--2---:R-:W-:Y:S01]  /*27f0*/  LEA.HI.X R17, R20, UR21, R22, 0x3, P0 ;  /* 0x0000001514117c11 */ /* 0x004fe200080f1c16 */
[----:B------:R-:W-:Y:S02]  /*2800*/  DFMA R20, -R14, R14, 1 ;  /* 0x3ff000000e14742b */ /* 0x000fe4000000010e */
[----:B------:R-:W-:-:S08]  /*2810*/  DMUL R22, RZ, R10 ;  /* 0x0000000aff167228 */ /* 0x000fd00000000000 */
[----:B------:R-:W-:Y:S02]  /*2820*/  DFMA R18, R20, R22, R18 ;  /* 0x000000161412722b */ /* 0x000fe40000000012 */
[----:B------:R-:W-:-:S06]  /*2830*/  DADD R20, -R4, 1 ;  /* 0x3ff0000004147429 */ /* 0x000fcc0000000100 */
[----:B------:R-:W-:-:S08]  /*2840*/  DMUL R22, R8, R18 ;  /* 0x0000001208167228 */ /* 0x000fd00000000000 */
[----:B------:R-:W-:Y:S02]  /*2850*/  DMUL R20, R22, R20 ;  /* 0x0000001416147228 */ /* 0x000fe40000000000 */
[----:B------:R-:W-:Y:S02]  /*2860*/  DMUL R22, R28, R18 ;  /* 0x000000121c167228 */ /* 0x000fe40000000000 */
[----:B------:R-:W-:Y:S01]  /*2870*/  DFMA R8, -R8, R8, 1 ;  /* 0x3ff000000808742b */ /* 0x000fe20000000108 */
[----:B------:R-:W2:Y:S03]  /*2880*/  LDL.LU R28, [R1+0x8] ;  /* 0x00000800011c7983 */ /* 0x000ea60000300800 */
[C---:B------:R-:W-:Y:S01]  /*2890*/  DMUL R20, R4.reuse, R20 ;  /* 0x0000001404147228 */ /* 0x040fe20000000000 */
[----:B------:R-:W3:Y:S01]  /*28a0*/  LDL.LU R29, [R1+0x10] ;  /* 0x00001000011d7983 */ /* 0x000ee20000300800 */
[----:B------:R-:W-:-:S02]  /*28b0*/  DMUL R4, R4, R18 ;  /* 0x0000001204047228 */ /* 0x000fc40000000000 */
[----:B------:R-:W-:Y:S02]  /*28c0*/  DMUL R22, R22, R24 ;  /* 0x0000001816167228 */ /* 0x000fe40000000000 */
[----:B------:R-:W-:Y:S02]  /*28d0*/  DMUL R18, R6, R18 ;  /* 0x0000001206127228 */ /* 0x000fe40000000000 */
[----:B------:R-:W-:Y:S01]  /*28e0*/  DMUL R14, RZ, R14 ;  /* 0x0000000eff0e7228 */ /* 0x000fe20000000000 */
[----:B------:R0:W-:Y:S01]  /*28f0*/  STG.E.64 desc[UR6][R16.64], R20 ;  /* 0x0000001410007986 */ /* 0x0001e2000c101b06 */
[----:B------:R-:W-:Y:S01]  /*2900*/  DMUL R4, R4, R8 ;  /* 0x0000000804047228 */ /* 0x000fe20000000000 */
[----:B------:R-:W-:Y:S01]  /*2910*/  IADD3 R8, P0, R16, R0, RZ ;  /* 0x0000000010087210 */ /* 0x000fe20007f1e0ff */
[----:B------:R-:W-:Y:S01]  /*2920*/  DMUL R22, R6, R22 ;  /* 0x0000001606167228 */ /* 0x000fe20000000000 */
[----:B------:R-:W4:Y:S01]  /*2930*/  LDL.LU R24, [R1+0x14] ;  /* 0x0000140001187983 */ /* 0x000f220000300800 */
[----:B------:R-:W-:-:S02]  /*2940*/  DADD R6, -R10, 1 ;  /* 0x3ff000000a067429 */ /* 0x000fc40000000100 */
[----:B------:R-:W-:Y:S01]  /*2950*/  IMAD.X R9, R17, 0x1, R12, P0 ;  /* 0x0000000111097824 */ /* 0x000fe200000e060c */
[----:B------:R-:W2:Y:S04]  /*2960*/  LDL.LU R25, [R1+0x18] ;  /* 0x0000180001197983 */ /* 0x000ea80000300800 */
[----:B------:R1:W-:Y:S01]  /*2970*/  STG.E.64 desc[UR6][R8.64], R22 ;  /* 0x0000001608007986 */ /* 0x0003e2000c101b06 */
[----:B------:R-:W-:Y:S01]  /*2980*/  DMUL R6, R6, R14 ;  /* 0x0000000e06067228 */ /* 0x000fe20000000000 */
[----:B0-----:R-:W0:Y:S02]  /*2990*/  LDC.64 R20, c[0x0][0xca0] ;  /* 0x00032800ff147b82 */ /* 0x001e240000000a00 */
[----:B------:R-:W3:Y:S05]  /*29a0*/  LDL.LU R2, [R1+0xc] ;  /* 0x00000c0001027983 */ /* 0x000eea0000300800 */
[----:B------:R-:W-:Y:S01]  /*29b0*/  DMUL R6, R10, R6 ;  /* 0x000000060a067228 */ /* 0x000fe20000000000 */
[----:B------:R-:W0:Y:S01]  /*29c0*/  LDC.64 R14, c[0x0][0xb00] ;  /* 0x0002c000ff0e7b82 */ /* 0x000e220000000a00 */
[----:B-1----:R-:W-:-:S04]  /*29d0*/  IADD3 R8, P0, R8, R0, RZ ;  /* 0x0000000008087210 */ /* 0x002fc80007f1e0ff */
[----:B------:R-:W-:-:S03]  /*29e0*/  IADD3 R22, P1, R8, R0, RZ ;  /* 0x0000000008167210 */ /* 0x000fc60007f3e0ff */
[----:B------:R-:W1:Y:S01]  /*29f0*/  LDC.64 R10, c[0x0][0x620] ;  /* 0x00018800ff0a7b82 */ /* 0x000e620000000a00 */
[----:B------:R-:W-:Y:S01]  /*2a00*/  IADD3.X R9, R9, R12, RZ, P0, !PT ;  /* 0x0000000c09097210 */ /* 0x000fe200007fe4ff */
[----:B------:R-:W3:Y:S04]  /*2a10*/  LDL.LU R0, [R1+0x1c] ;  /* 0x00001c0001007983 */ /* 0x000ee80000300800 */
[----:B------:R-:W-:Y:S01]  /*2a20*/  IMAD.X R23, R9, 0x1, R12, P1 ;  /* 0x0000000109177824 */ /* 0x000fe200008e060c */
[----:B------:R-:W-:Y:S01]  /*2a30*/  STG.E.64 desc[UR6][R8.64], R4 ;  /* 0x0000000408007986 */ /* 0x000fe2000c101b06 */
[----:B------:R-:W1:Y:S03]  /*2a40*/  LDC.64 R16, c[0x0][0x7c0] ;  /* 0x0001f000ff107b82 */ /* 0x000e660000000a00 */
[----:B------:R0:W-:Y:S04]  /*2a50*/  STG.E.64 desc[UR6][R22.64], R6 ;  /* 0x0000000616007986 */ /* 0x0001e8000c101b06 */
[----:B0-----:R-:W3:Y:S01]  /*2a60*/  LDL.LU R23, [R1] ;  /* 0x0000000001177983 */ /* 0x001ee20000300800 */
[----:B------:R-:W-:Y:S01]  /*2a70*/  ULDC UR4, c[0x0][0x0] ;  /* 0x0000000000047ab9 */ /* 0x000fe20000000800 */
[----:B------:R-:W-:-:S02]  /*2a80*/  ULDC UR5, c[0x0][0xc] ;  /* 0x0000030000057ab9 */ /* 0x000fc40000000800 */
[----:B------:R-:W-:-:S06]  /*2a90*/  UIMAD UR4, UR4, UR5, URZ ;  /* 0x00000005040472a4 */ /* 0x000fcc000f8e023f */
[----:B------:R-:W-:-:S04]  /*2aa0*/  IMAD.WIDE.U32 R4, R14, UR4, RZ ;  /* 0x000000040e047c25 */ /* 0x000fc8000f8e00ff */
[----:B-1----:R-:W-:-:S04]  /*2ab0*/  IMAD.WIDE.U32 R12, R10, UR4, RZ ;  /* 0x000000040a0c7c25 */ /* 0x002fc8000f8e00ff */
[----:B------:R-:W-:-:S04]  /*2ac0*/  IMAD.WIDE.U32 R8, R16, UR4, RZ ;  /* 0x0000000410087c25 */ /* 0x000fc8000f8e00ff */
[----:B------:R-:W-:Y:S02]  /*2ad0*/  IMAD R11, R11, UR4, R13 ;  /* 0x000000040b0b7c24 */ /* 0x000fe4000f8e020d */
[----:B------:R-:W-:Y:S01]  /*2ae0*/  IMAD R17, R17, UR4, R9 ;  /* 0x0000000411117c24 */ /* 0x000fe2000f8e0209 */
[----:B------:R-:W-:-:S04]  /*2af0*/  IADD3 R26, P0, R26, UR4, RZ ;  /* 0x000000041a1a7c10 */ /* 0x000fc8000ff1e0ff */
[----:B------:R-:W-:Y:S02]  /*2b00*/  IADD3.X R3, RZ, R3, RZ, P0, !PT ;  /* 0x00000003ff037210 */ /* 0x000fe400007fe4ff */
[----:B------:R-:W-:-:S04]  /*2b10*/  ISETP.GE.U32.AND P0, PT, R26, UR12, PT ;  /* 0x0000000c1a007c0c */ /* 0x000fc8000bf06070 */
[----:B------:R-:W-:Y:S01]  /*2b20*/  ISETP.GE.AND.EX P0, PT, R3, UR13, PT, P0 ;  /* 0x0000000d03007c0c */ /* 0x000fe2000bf06300 */
[----:B------:R-:W-:Y:S02]  /*2b30*/  IMAD R15, R15, UR4, R5 ;  /* 0x000000040f0f7c24 */ /* 0x000fe4000f8e0205 */
[----:B--2---:R-:W-:Y:S01]  /*2b40*/  IMAD.MOV.U32 R7, RZ, RZ, R25 ;  /* 0x000000ffff077224 */ /* 0x004fe200078e0019 */
[----:B----4-:R-:W-:-:S04]  /*2b50*/  LEA R24, P4, R12, R24, 0x3 ;  /* 0x000000180c187211 */ /* 0x010fc800078818ff */
[----:B---3--:R-:W-:Y:S02]  /*2b60*/  LEA.HI.X R29, R12, R29, R11, 0x3, P4 ;  /* 0x0000001d0c1d7211 */ /* 0x008fe400020f1c0b */
[----:B------:R-:W-:Y:S02]  /*2b70*/  LEA R2, P3, R8, R2, 0x3 ;  /* 0x0000000208027211 */ /* 0x000fe400078618ff */
[----:B------:R-:W-:-:S05]  /*2b80*/  MOV R6, R0 ;  /* 0x0000000000067202 */ /* 0x000fca0000000f00 */
[----:B------:R0:W-:Y:S01]  /*2b90*/  STG.E.64 desc[UR6][R6.64], R18 ;  /* 0x0000001206007986 */ /* 0x0001e2000c101b06 */
[----:B------:R-:W-:Y:S01]  /*2ba0*/  LEA.HI.X R28, R8, R28, R17, 0x3, P3 ;  /* 0x0000001c081c7211 */ /* 0x000fe200018f1c11 */
[----:B0-----:R-:W-:-:S04]  /*2bb0*/  IMAD.WIDE.U32 R6, R20, UR4, RZ ;  /* 0x0000000414067c25 */ /* 0x001fc8000f8e00ff */
[----:B------:R-:W-:Y:S01]  /*2bc0*/  IMAD R21, R21, UR4, R7 ;  /* 0x0000000415157c24 */ /* 0x000fe2000f8e0207 */
[----:B------:R-:W-:Y:S02]  /*2bd0*/  LEA R23, P1, R4, R23, 0x3 ;  /* 0x0000001704177211 */ /* 0x000fe400078218ff */
[----:B------:R-:W-:-:S03]  /*2be0*/  LEA R0, P2, R6, R0, 0x3 ;  /* 0x0000000006007211 */ /* 0x000fc600078418ff */
[----:B------:R0:W-:Y:S01]  /*2bf0*/  STL [R1], R23 ;  /* 0x0000001701007387 */ /* 0x0001e20000100800 */
[----:B------:R-:W-:-:S03]  /*2c00*/  LEA.HI.X R25, R6, R25, R21, 0x3, P2 ;  /* 0x0000001906197211 */ /* 0x000fc600010f1c15 */
[----:B------:R0:W-:Y:S04]  /*2c10*/  STL [R1+0x1c], R0 ;  /* 0x00001c0001007387 */ /* 0x0001e80000100800 */
[----:B------:R0:W-:Y:S04]  /*2c20*/  STL [R1+0xc], R2 ;  /* 0x00000c0201007387 */ /* 0x0001e80000100800 */
[----:B------:R0:W-:Y:S04]  /*2c30*/  STL [R1+0x14], R24 ;  /* 0x0000141801007387 */ /* 0x0001e80000100800 */
[----:B------:R0:W-:Y:S04]  /*2c40*/  STL [R1+0x10], R29 ;  /* 0x0000101d01007387 */ /* 0x0001e80000100800 */
[----:B------:R0:W-:Y:S04]  /*2c50*/  STL [R1+0x18], R25 ;  /* 0x0000181901007387 */ /* 0x0001e80000100800 */
[----:B------:R0:W-:Y:S01]  /*2c60*/  STL [R1+0x8], R28 ;  /* 0x0000081c01007387 */ /* 0x0001e20000100800 */
[----:B------:R-:W-:Y:S01]  /*2c70*/  LEA.HI.X R27, R4, R27, R15, 0x3, P1 ;  /* 0x0000001b041b7211 */ /* 0x000fe200008f1c0f */
[----:B------:R-:W-:Y:S06]  /*2c80*/  @!P0 BRA `(.L_x_843) ;  /* 0xffffffec00908947 */ /* 0x000fec000383ffff */
[----:B------:R-:W-:Y:S05]  /*2c90*/  BSYNC B0 ;  /* 0x0000000000007941 */ /* 0x000fea0003800000 */
.L_x_836:
[----:B------:R-:W-:Y:S05]  /*2ca0*/  EXIT ;  /* 0x000000000000794d */ /* 0x000fea0003800000 */
        .weak           $__internal_31_$__cuda_sm20_div_s64
        .type           $__internal_31_$__cuda_sm20_div_s64,@function
        .size           $__internal_31_$__cuda_sm20_div_s64,(.L_x_1320 - $__internal_31_$__cuda_sm20_div_s64)
$__internal_31_$__cuda_sm20_div_s64:
        /* <DEDUP_REMOVED lines=8> */
[----:B0-----:R-:W-:Y:S01]  /*2d30*/  VIADD R5, R11, 0x1ffffffe ;  /* 0x1ffffffe0b057836 */ /* 0x001fe20000000000 */
[----:B------:R-:W-:-:S05]  /*2d40*/  IADD3 R11, P4, RZ, -R8, RZ ;  /* 0x80000008ff0b7210 */ /* 0x000fca0007f9e0ff */
        /* <DEDUP_REMOVED lines=19> */
[----:B------:R-:W-:-:S04]  /*2e80*/  IMAD.HI.U32 R6, R7, R5, RZ ;  /* 0x0000000507067227 */ /* 0x000fc800078e00ff */
[----:B------:R-:W-:-:S04]  /*2e90*/  IMAD.X R4, RZ, RZ, ~R4, P0 ;  /* 0x000000ffff047224 */ /* 0x000fc800000e0e04 */
[----:B------:R-:W-:-:S04]  /*2ea0*/  IMAD.WIDE.U32 R6, P0, R7, R4, R6 ;  /* 0x0000000407067225 */ /* 0x000fc80007800006 */
[----:B------:R-:W-:Y:S01]  /*2eb0*/  IMAD.HI.U32 R10, P1, R9, R5, R6 ;  /* 0x00000005090a7227 */ /* 0x000fe20007820006 */
[----:B------:R-:W-:Y:S02]  /*2ec0*/  SEL R6, R11, R8, !P3 ;  /* 0x000000080b067207 */ /* 0x000fe40005800000 */
[----:B------:R-:W-:Y:S01]  /*2ed0*/  IADD3.X R7, RZ, ~R2, RZ, P4, !PT ;  /* 0x80000002ff077210 */ /* 0x000fe200027fe4ff */
[CC--:B------:R-:W-:Y:S02]  /*2ee0*/  IMAD R5, R9.reuse, R4.reuse, RZ ;  /* 0x0000000409057224 */ /* 0x0c0fe400078e02ff */
[----:B------:R-:W-:Y:S01]  /*2ef0*/  IMAD.HI.U32 R8, R9, R4, RZ ;  /* 0x0000000409087227 */ /* 0x000fe200078e00ff */
[----:B------:R-:W-:Y:S02]  /*2f00*/  SEL R7, R7, R2, !P3 ;  /* 0x0000000207077207 */ /* 0x000fe40005800000 */
[----:B------:R-:W-:Y:S01]  /*2f10*/  IADD3 R11, P2, R5, R10, RZ ;  /* 0x0000000a050b7210 */ /* 0x000fe20007f5e0ff */
[----:B------:R-:W-:Y:S01]  /*2f20*/  HFMA2.MMA R5, -RZ, RZ, 0, 0 ;  /* 0x00000000ff057435 */ /* 0x000fe200000001ff */
[----:B------:R-:W-:-:S03]  /*2f30*/  IMAD.X R8, R8, 0x1, R9, P0 ;  /* 0x0000000108087824 */ /* 0x000fc600000e0609 */
[C---:B------:R-:W-:Y:S02]  /*2f40*/  IMAD.HI.U32 R4, R11.reuse, R6, RZ ;  /* 0x000000060b047227 */ /* 0x040fe400078e00ff */
[----:B------:R-:W-:Y:S02]  /*2f50*/  IADD3.X R8, RZ, RZ, R8, P2, P1 ;  /* 0x000000ffff087210 */ /* 0x000fe400017e2408 */
        /* <DEDUP_REMOVED lines=29> */
[----:B------:R-:W-:Y:S01]  /*3130*/  SEL R2, R4, R9, P0 ;  /* 0x0000000904027207 */ /* 0x000fe20000000000 */
[----:B------:R-:W-:Y:S01]  /*3140*/  IMAD.MOV.U32 R4, RZ, RZ, R0 ;  /* 0x000000ffff047224 */ /* 0x000fe200078e0000 */
[----:B------:R-:W-:Y:S02]  /*3150*/  IADD3 R7, P2, RZ, -R6, RZ ;  /* 0x80000006ff077210 */ /* 0x000fe40007f5e0ff */
[----:B------:R-:W-:Y:S02]  /*3160*/  ISETP.NE.U32.AND P0, PT, RZ, UR8, PT ;  /* 0x00000008ff007c0c */ /* 0x000fe4000bf05070 */
[----:B------:R-:W-:Y:S02]  /*3170*/  IADD3.X R5, RZ, ~R2, RZ, P2, !PT ;  /* 0x80000002ff057210 */ /* 0x000fe400017fe4ff */
[----:B------:R-:W-:-:S02]  /*3180*/  SEL R7, R7, R6, !P1 ;  /* 0x0000000607077207 */ /* 0x000fc40004800000 */
[----:B------:R-:W-:Y:S02]  /*3190*/  SEL R6, R5, R2, !P1 ;  /* 0x0000000205067207 */ /* 0x000fe40004800000 */
[----:B------:R-:W-:Y:S02]  /*31a0*/  MOV R5, 0x0 ;  /* 0x0000000000057802 */ /* 0x000fe40000000f00 */
[----:B------:R-:W-:-:S04]  /*31b0*/  ISETP.NE.AND.EX P0, PT, RZ, UR9, PT, P0 ;  /* 0x00000009ff007c0c */ /* 0x000fc8000bf05300 */
[----:B------:R-:W-:Y:S02]  /*31c0*/  SEL R7, R7, 0xffffffff, P0 ;  /* 0xffffffff07077807 */ /* 0x000fe40000000000 */
[----:B------:R-:W-:Y:S01]  /*31d0*/  SEL R6, R6, 0xffffffff, P0 ;  /* 0xffffffff06067807 */ /* 0x000fe20000000000 */
[----:B------:R-:W-:Y:S06]  /*31e0*/  RET.REL.NODEC R4 `(_ZN2at6native38_GLOBAL__N__9a469cfd_6_RNN_cu_eca79a6d6kernel18lstm_cell_backwardIddlLi1EEEvNS_4cuda6detail10TensorInfoIT_T1_EES9_S9_S9_S9_S9_S9_S8_S8_) ;  /* 0xffffffcc04847950 */ /* 0x000fec0003c3ffff */
.L_x_844:
        /* <DEDUP_REMOVED lines=9> */
.L_x_1320:


//--------------------- .text._ZN2at6native38_GLOBAL__N__9a469cfd_6_RNN_cu_eca79a6d6kernel18lstm_cell_backwardIddiLi2EEEvNS_4cuda6detail10TensorInfoIT_T1_EES9_S9_S9_S9_S9_S9_S8_S8_ --------------------------
	.section	.text._ZN2at6native38_GLOBAL__N__9a469cfd_6_RNN_cu_eca79a6d6kernel18lstm_cell_backwardIddiLi2EEEvNS_4cuda6detail10TensorInfoIT_T1_EES9_S9_S9_S9_S9_S9_S8_S8_,"ax",@progbits
	.align	128
.text._ZN2at6native38_GLOBAL__N__9a469cfd_6_RNN_cu_eca79a6d6kernel18lstm_cell_backwardIddiLi2EEEvNS_4cuda6detail10TensorInfoIT_T1_EES9_S9_S9_S9_S9_S9_S8_S8_:
        .type           _ZN2at6native38_GLOBAL__N__9a469cfd_6_RNN_cu_eca79a6d6kernel18lstm_cell_backwardIddiLi2EEEvNS_4cuda6detail10TensorInfoIT_T1_EES9_S9_S9_S9_S9_S9_S8_S8_,@function
        .size           _ZN2at6native38_GLOBAL__N__9a469cfd_6_RNN_cu_eca79a6d6kernel18lstm_cell_backwardIddiLi2EEEvNS_4cuda6detail10TensorInfoIT_T1_EES9_S9_S9_S9_S9_S9_S8_S8_,(.L_x_1322 - _ZN2at6native38_GLOBAL__N__9a469cfd_6_RNN_cu_eca79a6d6kernel18lstm_cell_backwardIddiLi2EEEvNS_4cuda6detail10TensorInfoIT_T1_EES9_S9_S9_S9_S9_S9_S8_S8_)
        .other          _ZN2at6native38_GLOBAL__N__9a469cfd_6_RNN_cu_eca79a6d6kernel18lstm_cell_backwardIddiLi2EEEvNS_4cuda6detail10TensorInfoIT_T1_EES9_S9_S9_S9_S9_S9_S8_S8_,@"STO_CUDA_ENTRY STV_DEFAULT"
_ZN2at6native38_GLOBAL__N__9a469cfd_6_RNN_cu_eca79a6d6kernel18lstm_cell_backwardIddiLi2EEEvNS_4cuda6detail10TensorInfoIT_T1_EES9_S9_S9_S9_S9_S9_S8_S8_:
        /* <DEDUP_REMOVED lines=40> */
.L_x_851:
[----:B-1----:R-:W2:Y:S01]  /*0280*/  LDL R3, [R1+0x10] ;  /* 0x0000100001037983 */ /* 0x002ea20000100800 */
[----:B------:R-:W1:Y:S01]  /*0290*/  LDC R9, c[0x0][0x7f8] ;  /* 0x0001fe00ff097b82 */ /* 0x000e620000000800 */
[----:B0-----:R-:W-:-:S07]  /*02a0*/  IABS R2, R0 ;  /* 0x0000000000027213 */ /* 0x001fce0000000000 */
[----:B------:R-:W0:Y:S08]  /*02b0*/  LDC R12, c[0x0][0x21c] ;  /* 0x00008700ff0c7b82 */ /* 0x000e300000000800 */
[----:B------:R-:W3:Y:S01]  /*02c0*/  LDC R10, c[0x0][0x7f8] ;  /* 0x0001fe00ff0a7b82 */ /* 0x000ee20000000800 */
[----:B-1----:R-:W-:-:S07]  /*02d0*/  IABS R11, R9 ;  /* 0x00000009000b7213 */ /* 0x002fce0000000000 */
[----:B------:R-:W1:Y:S01]  /*02e0*/  LDC R29, c[0x0][0x3cc] ;  /* 0x0000f300ff1d7b82 */ /* 0x000e620000000800 */
[----:B0-----:R-:W-:-:S07]  /*02f0*/  IABS R20, R12 ;  /* 0x0000000c00147213 */ /* 0x001fce0000000000 */
[----:B------:R-:W0:Y:S01]  /*0300*/  LDC R13, c[0x0][0x4a4] ;  /* 0x00012900ff0d7b82 */ /* 0x000e220000000800 */
[----:B------:R-:W4:Y:S01]  /*0310*/  I2F.RP R5, R20 ;  /* 0x0000001400057306 */ /* 0x000f220000209400 */
[----:B---3--:R-:W-:-:S06]  /*0320*/  IABS R10, R10 ;  /* 0x0000000a000a7213 */ /* 0x008fcc0000000000 */
[----:B------:R-:W3:Y:S01]  /*0330*/  LDC R15, c[0x0][0x7f8] ;  /* 0x0001fe00ff0f7b82 */ /* 0x000ee20000000800 */
[----:B-1----:R-:W-:Y:S01]  /*0340*/  IABS R21, R29 ;  /* 0x0000001d00157213 */ /* 0x002fe20000000000 */
[----:B----4-:R-:W1:Y:S01]  /*0350*/  MUFU.RCP R5, R5 ;  /* 0x0000000500057308 */ /* 0x010e620000001000 */
[----:B0-----:R-:W-:-:S07]  /*0360*/  IABS R23, R13 ;  /* 0x0000000d00177213 */ /* 0x001fce0000000000 */
[----:B------:R-:W0:Y:S01]  /*0370*/  I2F.RP R6, R21 ;  /* 0x0000001500067306 */ /* 0x000e220000209400 */
[----:B---3--:R-:W-:-:S07]  /*0380*/  SHF.L.U32 R15, R15, 0x2, RZ ;  /* 0x000000020f0f7819 */ /* 0x008fce00000006ff */
[----:B------:R-:W-:Y:S01]  /*0390*/  I2F.RP R8, R23 ;  /* 0x0000001700087306 */ /* 0x000fe20000209400 */
[----:B-1----:R-:W-:-:S07]  /*03a0*/  VIADD R16, R5, 0xffffffe ;  /* 0x0ffffffe05107836 */ /* 0x002fce0000000000 */
[----:B------:R1:W3:Y:S08]  /*03b0*/  F2I.FTZ.U32.TRUNC.NTZ R17, R16 ;  /* 0x0000001000117305 */ /* 0x0002f0000021f000 */
[----:B0-----:R-:W-:Y:S01]  /*03c0*/  MUFU.RCP R6, R6 ;  /* 0x0000000600067308 */ /* 0x001fe20000001000 */
[----:B-1----:R-:W-:Y:S01]  /*03d0*/  MOV R16, RZ ;  /* 0x000000ff00107202 */ /* 0x002fe20000000f00 */
[----:B---3--:R-:W-:-:S06]  /*03e0*/  IMAD.MOV R5, RZ, RZ, -R17 ;  /* 0x000000ffff057224 */ /* 0x008fcc00078e0a11 */
[----:B------:R-:W0:Y:S02]  /*03f0*/  MUFU.RCP R8, R8 ;  /* 0x0000000800087308 */ /* 0x000e240000001000 */
[----:B0-----:R-:W-:Y:S02]  /*0400*/  VIADD R14, R8, 0xffffffe ;  /* 0x0ffffffe080e7836 */ /* 0x001fe40000000000 */
[----:B--2---:R-:W-:-:S04]  /*0410*/  IMAD.HI.U32 R3, R3, R2, RZ ;  /* 0x0000000203037227 */ /* 0x004fc800078e00ff */
[----:B------:R-:W-:-:S04]  /*0420*/  IMAD.MOV R7, RZ, RZ, -R3 ;  /* 0x000000ffff077224 */ /* 0x000fc800078e0a03 */
[----:B------:R-:W-:-:S05]  /*0430*/  IMAD R4, R11, R7, R2 ;  /* 0x000000070b047224 */ /* 0x000fca00078e0202 */
[----:B------:R-:W-:-:S13]  /*0440*/  ISETP.GT.U32.AND P1, PT, R10, R4, PT ;  /* 0x000000040a00720c */ /* 0x000fda0003f24070 */
[----:B------:R-:W-:Y:S02]  /*0450*/  @!P1 IADD3 R4, R4, -R11, RZ ;  /* 0x8000000b04049210 */ /* 0x000fe40007ffe0ff */
[----:B------:R-:W-:Y:S02]  /*0460*/  @!P1 IADD3 R3, R3, 0x1, RZ ;  /* 0x0000000103039810 */ /* 0x000fe40007ffe0ff */
[----:B------:R-:W-:Y:S01]  /*0470*/  ISETP.GE.U32.AND P0, PT, R4, R10, PT ;  /* 0x0000000a0400720c */ /* 0x000fe20003f06070 */
[----:B------:R-:W-:Y:S01]  /*0480*/  VIADD R10, R6, 0xffffffe ;  /* 0x0ffffffe060a7836 */ /* 0x000fe20000000000 */
[----:B------:R-:W-:Y:S02]  /*0490*/  LOP3.LUT R4, R0, R9, RZ, 0x3c, !PT ;  /* 0x0000000900047212 */ /* 0x000fe400078e3cff */
[----:B------:R-:W-:Y:S01]  /*04a0*/  ISETP.NE.AND P1, PT, R9, RZ, PT ;  /* 0x000000ff0900720c */ /* 0x000fe20003f25270 */
[----:B------:R0:W1:Y:S01]  /*04b0*/  F2I.FTZ.U32.TRUNC.NTZ R11, R10 ;  /* 0x0000000a000b7305 */ /* 0x000062000021f000 */
[----:B------:R-:W-:-:S07]  /*04c0*/  ISETP.GE.AND P2, PT, R4, RZ, PT ;  /* 0x000000ff0400720c */ /* 0x000fce0003f46270 */
[----:B------:R-:W-:Y:S02]  /*04d0*/  @P0 VIADD R3, R3, 0x1 ;  /* 0x0000000103030836 */ /* 0x000fe40000000000 */
[----:B0-----:R-:W-:-:S04]  /*04e0*/  IMAD.MOV.U32 R10, RZ, RZ, RZ ;  /* 0x000000ffff0a7224 */ /* 0x001fc800078e00ff */
[----:B------:R-:W-:Y:S02]  /*04f0*/  @!P2 IADD3 R3, -R3, RZ, RZ ;  /* 0x000000ff0303a210 */ /* 0x000fe40007ffe1ff */
[----:B------:R-:W-:Y:S02]  /*0500*/  @!P1 LOP3.LUT R3, RZ, R9, RZ, 0x33, !PT ;  /* 0x00000009ff039212 */ /* 0x000fe400078e33ff */
[----:B-1----:R-:W-:Y:S02]  /*0510*/  IADD3 R26, RZ, -R11, RZ ;  /* 0x8000000bff1a7210 */ /* 0x002fe40007ffe0ff */
[----:B------:R-:W-:-:S03]  /*0520*/  IADD3 R4, -R3, RZ, RZ ;  /* 0x000000ff03047210 */ /* 0x000fc60007ffe1ff */
[----:B------:R-:W-:Y:S02]  /*0530*/  IMAD R26, R26, R21, RZ ;  /* 0x000000151a1a7224 */ /* 0x000fe400078e02ff */
[----:B------:R-:W-:Y:S02]  /*0540*/  IMAD R4, R9, R4, R0 ;  /* 0x0000000409047224 */ /* 0x000fe400078e0200 */
[----:B------:R-:W-:-:S04]  /*0550*/  IMAD.HI.U32 R26, R11, R26, R10 ;  /* 0x0000001a0b1a7227 */ /* 0x000fc800078e000a */
[----:B------:R-:W-:Y:S02]  /*0560*/  IMAD R7, R15, R3, R4 ;  /* 0x000000030f077224 */ /* 0x000fe400078e0204 */
[----:B------:R-:W-:Y:S01]  /*0570*/  IMAD R3, R5, R20, RZ ;  /* 0x0000001405037224 */ /* 0x000fe200078e02ff */
[----:B------:R-:W0:Y:S01]  /*0580*/  F2I.FTZ.U32.TRUNC.NTZ R15, R14 ;  /* 0x0000000e000f7305 */ /* 0x000e22000021f000 */
[----:B------:R-:W-:Y:S01]  /*0590*/  IMAD.IADD R6, R7, 0x1, R9 ;  /* 0x0000000107067824 */ /* 0x000fe200078e0209 */
[----:B------:R-:W-:Y:S01]  /*05a0*/  IABS R4, R7 ;  /* 0x0000000700047213 */ /* 0x000fe20000000000 */
[----:B------:R-:W-:-:S03]  /*05b0*/  IMAD.HI.U32 R16, R17, R3, R16 ;  /* 0x0000000311107227 */ /* 0x000fc600078e0010 */
[----:B------:R-:W-:Y:S01]  /*05c0*/  MOV R3, R4 ;  /* 0x0000000400037202 */ /* 0x000fe20000000f00 */
[----:B------:R-:W-:Y:S01]  /*05d0*/  IMAD.IADD R5, R6, 0x1, R9 ;  /* 0x0000000106057824 */ /* 0x000fe200078e0209 */
[----:B------:R-:W-:Y:S01]  /*05e0*/  IABS R8, R6 ;  /* 0x0000000600087213 */ /* 0x000fe20000000000 */
[----:B------:R-:W-:-:S03]  /*05f0*/  IMAD.HI.U32 R26, R26, R2, RZ ;  /* 0x000000021a1a7227 */ /* 0x000fc600078e00ff */
[----:B------:R-:W-:Y:S01]  /*0600*/  IABS R22, R5 ;  /* 0x0000000500167213 */ /* 0x000fe20000000000 */
[----:B------:R-:W-:-:S04]  /*0610*/  IMAD.HI.U32 R19, R16, R3, RZ ;  /* 0x0000000310137227 */ /* 0x000fc800078e00ff */
[----:B------:R-:W-:Y:S01]  /*0620*/  IMAD.HI.U32 R18, R16, R8, RZ ;  /* 0x0000000810127227 */ /* 0x000fe200078e00ff */
[----:B------:R-:W-:-:S03]  /*0630*/  IADD3 R24, -R19, RZ, RZ ;  /* 0x000000ff13187210 */ /* 0x000fc60007ffe1ff */
[----:B------:R-:W-:Y:S01]  /*0640*/  IMAD.IADD R4, R5, 0x1, R9 ;  /* 0x0000000105047824 */ /* 0x000fe200078e0209 */
[----:B------:R-:W-:Y:S01]  /*0650*/  IADD3 R25, -R18, RZ, RZ ;  /* 0x000000ff12197210 */ /* 0x000fe20007ffe1ff */
[----:B------:R-:W-:Y:S02]  /*0660*/  IMAD R24, R20, R24, R3 ;  /* 0x0000001814187224 */ /* 0x000fe400078e0203 */
[----:B------:R-:W-:Y:S01]  /*0670*/  IMAD.HI.U32 R17, R16, R22, RZ ;  /* 0x0000001610117227 */ /* 0x000fe200078e00ff */
[----:B------:R-:W-:Y:S02]  /*0680*/  IABS R9, R4 ;  /* 0x0000000400097213 */ /* 0x000fe40000000000 */
[C---:B------:R-:W-:Y:S01]  /*0690*/  ISETP.GT.U32.AND P6, PT, R20.reuse, R24, PT ;  /* 0x000000181400720c */ /* 0x040fe20003fc4070 */
[----:B------:R-:W-:Y:S02]  /*06a0*/  IMAD R25, R20, R25, R8 ;  /* 0x0000001914197224 */ /* 0x000fe400078e0208 */
[----:B0-----:R-:W-:-:S02]  /*06b0*/  IMAD.MOV R14, RZ, RZ, -R15 ;  /* 0x000000ffff0e7224 */ /* 0x001fc400078e0a0f */
[----:B------:R-:W-:Y:S01]  /*06c0*/  IMAD.MOV R27, RZ, RZ, -R17 ;  /* 0x000000ffff1b7224 */ /* 0x000fe200078e0a11 */
[----:B------:R-:W-:Y:S01]  /*06d0*/  ISETP.GT.U32.AND P1, PT, R20, R25, PT ;  /* 0x000000191400720c */ /* 0x000fe20003f24070 */
[----:B------:R-:W-:Y:S01]  /*06e0*/  IMAD R10, R14, R23, RZ ;  /* 0x000000170e0a7224 */ /* 0x000fe200078e02ff */
[----:B------:R-:W-:Y:S01]  /*06f0*/  MOV R14, RZ ;  /* 0x000000ff000e7202 */ /* 0x000fe20000000f00 */
[----:B------:R-:W-:-:S04]  /*0700*/  IMAD.HI.U32 R16, R16, R9, RZ ;  /* 0x0000000910107227 */ /* 0x000fc800078e00ff */
[----:B------:R-:W-:Y:S01]  /*0710*/  IMAD R27, R20, R27, R22 ;  /* 0x0000001b141b7224 */ /* 0x000fe200078e0216 */
[----:B------:R-:W-:Y:S01]  /*0720*/  IADD3 R28, -R16, RZ, RZ ;  /* 0x000000ff101c7210 */ /* 0x000fe20007ffe1ff */
[----:B------:R-:W-:Y:S01]  /*0730*/  @!P6 IMAD.IADD R24, R24, 0x1, -R20 ;  /* 0x000000011818e824 */ /* 0x000fe200078e0a14 */
[----:B------:R-:W-:Y:S01]  /*0740*/  @!P6 IADD3 R19, R19, 0x1, RZ ;  /* 0x000000011313e810 */ /* 0x000fe20007ffe0ff */
[----:B------:R-:W-:Y:S01]  /*0750*/  IMAD.HI.U32 R10, R15, R10, R14 ;  /* 0x0000000a0f0a7227 */ /* 0x000fe200078e000e */
[----:B------:R-:W-:Y:S02]  /*0760*/  ISETP.GT.U32.AND P4, PT, R20, R27, PT ;  /* 0x0000001b1400720c */ /* 0x000fe40003f84070 */
[----:B------:R-:W-:Y:S01]  /*0770*/  ISETP.GE.U32.AND P2, PT, R24, R20, PT ;  /* 0x000000141800720c */ /* 0x000fe20003f46070 */
[----:B------:R-:W-:Y:S01]  /*0780*/  IMAD R28, R20, R28, R9 ;  /* 0x0000001c141c7224 */ /* 0x000fe200078e0209 */
[----:B------:R-:W-:Y:S01]  /*0790*/  @!P1 IADD3 R25, R25, -R20, RZ ;  /* 0x8000001419199210 */ /* 0x000fe20007ffe0ff */
[----:B------:R-:W-:Y:S01]  /*07a0*/  IMAD.HI.U32 R14, R10, R2, RZ ;  /* 0x000000020a0e7227 */ /* 0x000fe200078e00ff */
[----:B------:R-:W-:-:S02]  /*07b0*/  LOP3.LUT R10, R7, R12, RZ, 0x3c, !PT ;  /* 0x0000000c070a7212 */ /* 0x000fc400078e3cff */
[----:B------:R-:W-:Y:S01]  /*07c0*/  ISETP.GE.U32.AND P3, PT, R25, R20, PT ;  /* 0x000000141900720c */ /* 0x000fe20003f66070 */
[----:B------:R-:W-:Y:S01]  /*07d0*/  IMAD.MOV R11, RZ, RZ, -R26 ;  /* 0x000000ffff0b7224 */ /* 0x000fe200078e0a1a */
[----:B------:R-:W-:Y:S02]  /*07e0*/  ISETP.GT.U32.AND P5, PT, R20, R28, PT ;  /* 0x0000001c1400720c */ /* 0x000fe40003fa4070 */
[----:B------:R-:W-:Y:S01]  /*07f0*/  ISETP.GE.AND P0, PT, R10, RZ, PT ;  /* 0x000000ff0a00720c */ /* 0x000fe20003f06270 */
[----:B------:R-:W-:Y:S01]  /*0800*/  IMAD R24, R21, R11, R2 ;  /* 0x0000000b15187224 */ /* 0x000fe200078e0202 */
[----:B------:R-:W-:Y:S01]  /*0810*/  @!P4 IADD3 R27, R27, -R20, RZ ;  /* 0x800000141b1bc210 */ /* 0x000fe20007ffe0ff */
[----:B------:R-:W-:Y:S01]  /*0820*/  IMAD.MOV R10, RZ, RZ, -R14 ;  /* 0x000000ffff0a7224 */ /* 0x000fe200078e0a0e */
[----:B------:R-:W-:Y:S01]  /*0830*/  @!P1 IADD3 R18, R18, 0x1, RZ ;  /* 0x0000000112129810 */ /* 0x000fe20007ffe0ff */
[----:B------:R-:W-:Y:S01]  /*0840*/  @P2 VIADD R19, R19, 0x1 ;  /* 0x0000000113132836 */ /* 0x000fe20000000000 */
[----:B------:R-:W-:Y:S01]  /*0850*/  ISETP.GT.U32.AND P2, PT, R21, R24, PT ;  /* 0x000000181500720c */ /* 0x000fe20003f44070 */
[----:B------:R-:W-:Y:S01]  /*0860*/  IMAD R10, R23, R10, R2 ;  /* 0x0000000a170a7224 */ /* 0x000fe200078e0202 */
[----:B------:R-:W-:Y:S01]  /*0870*/  ISETP.GE.U32.AND P6, PT, R27, R20, PT ;  /* 0x000000141b00720c */ /* 0x000fe20003fc6070 */
[----:B------:R-:W-:Y:S01]  /*0880*/  @!P4 VIADD R17, R17, 0x1 ;  /* 0x000000011111c836 */ /* 0x000fe20000000000 */
[----:B------:R-:W-:Y:S01]  /*0890*/  LOP3.LUT R11, R6, R12, RZ, 0x3c, !PT ;  /* 0x0000000c060b7212 */ /* 0x000fe200078e3cff */
[----:B------:R-:W-:Y:S01]  /*08a0*/  @!P5 IMAD.IADD R28, R28, 0x1, -R20 ;  /* 0x000000011c1cd824 */ /* 0x000fe200078e0a14 */
[----:B------:R-:W-:Y:S01]  /*08b0*/  @P3 IADD3 R18, R18, 0x1, RZ ;  /* 0x0000000112123810 */ /* 0x000fe20007ffe0ff */
[----:B------:R-:W-:Y:S01]  /*08c0*/  @!P0 IMAD.MOV R19, RZ, RZ, -R19 ;  /* 0x000000ffff138224 */ /* 0x000fe200078e0a13 */
[----:B------:R-:W-:-:S02]  /*08d0*/  ISETP.GT.U32.AND P3, PT, R23, R10, PT ;  /* 0x0000000a1700720c */ /* 0x000fc40003f64070 */
[----:B------:R-:W-:Y:S02]  /*08e0*/  ISETP.GE.AND P4, PT, R11, RZ, PT ;  /* 0x000000ff0b00720c */ /* 0x000fe40003f86270 */
[----:B------:R-:W-:Y:S01]  /*08f0*/  LOP3.LUT R11, R5, R12, RZ, 0x3c, !PT ;  /* 0x0000000c050b7212 */ /* 0x000fe200078e3cff */
[----:B------:R-:W-:Y:S01]  /*0900*/  @!P2 IMAD.IADD R24, R24, 0x1, -R21 ;  /* 0x000000011818a824 */ /* 0x000fe200078e0a15 */
[----:B------:R-:W-:Y:S01]  /*0910*/  ISETP.GE.U32.AND P1, PT, R28, R20, PT ;  /* 0x000000141c00720c */ /* 0x000fe20003f26070 */
[----:B------:R-:W-:Y:S01]  /*0920*/  @P6 VIADD R17, R17, 0x1 ;  /* 0x0000000111116836 */ /* 0x000fe20000000000 */
[----:B------:R-:W-:Y:S02]  /*0930*/  @!P5 IADD3 R16, R16, 0x1, RZ ;  /* 0x000000011010d810 */ /* 0x000fe40007ffe0ff */
[----:B------:R-:W-:Y:S02]  /*0940*/  LOP3.LUT R15, R4, R12, RZ, 0x3c, !PT ;  /* 0x0000000c040f7212 */ /* 0x000fe400078e3cff */
[----:B------:R-:W-:-:S02]  /*0950*/  ISETP.GE.AND P5, PT, R11, RZ, PT ;  /* 0x000000ff0b00720c */ /* 0x000fc40003fa6270 */
[----:B------:R-:W-:Y:S02]  /*0960*/  ISETP.GE.AND P6, PT, R15, RZ, PT ;  /* 0x000000ff0f00720c */ /* 0x000fe40003fc6270 */
[----:B------:R-:W-:Y:S02]  /*0970*/  @!P3 IADD3 R10, R10, -R23, RZ ;  /* 0x800000170a0ab210 */ /* 0x000fe40007ffe0ff */
[----:B------:R-:W-:Y:S02]  /*0980*/  ISETP.GE.U32.AND P0, PT, R24, R21, PT ;  /* 0x000000151800720c */ /* 0x000fe40003f06070 */
[----:B------:R-:W-:Y:S02]  /*0990*/  @!P4 IADD3 R18, -R18, RZ, RZ ;  /* 0x000000ff1212c210 */ /* 0x000fe40007ffe1ff */
[----:B------:R-:W-:Y:S02]  /*09a0*/  ISETP.GE.U32.AND P4, PT, R10, R23, PT ;  /* 0x000000170a00720c */ /* 0x000fe40003f86070 */
[----:B------:R-:W-:Y:S01]  /*09b0*/  @P1 IADD3 R16, R16, 0x1, RZ ;  /* 0x0000000110101810 */ /* 0x000fe20007ffe0ff */
[----:B------:R-:W-:Y:S01]  /*09c0*/  @!P5 IMAD.MOV R17, RZ, RZ, -R17 ;  /* 0x000000ffff11d224 */ /* 0x000fe200078e0a11 */
[----:B------:R-:W-:-:S02]  /*09d0*/  LOP3.LUT R20, R0, R29, RZ, 0x3c, !PT ;  /* 0x0000001d00147212 */ /* 0x000fc400078e3cff */
[----:B------:R-:W-:Y:S01]  /*09e0*/  @!P2 IADD3 R26, R26, 0x1, RZ ;  /* 0x000000011a1aa810 */ /* 0x000fe20007ffe0ff */
[----:B------:R-:W-:Y:S01]  /*09f0*/  @!P6 IMAD.MOV R16, RZ, RZ, -R16 ;  /* 0x000000ffff10e224 */ /* 0x000fe200078e0a10 */
[----:B------:R-:W-:Y:S02]  /*0a00*/  ISETP.NE.AND P5, PT, R12, RZ, PT ;  /* 0x000000ff0c00720c */ /* 0x000fe40003fa5270 */
[----:B------:R-:W-:Y:S01]  /*0a10*/  LOP3.LUT R10, RZ, R12, RZ, 0x33, !PT ;  /* 0x0000000cff0a7212 */ /* 0x000fe200078e33ff */
[----:B------:R-:W-:Y:S01]  /*0a20*/  @P0 VIADD R26, R26, 0x1 ;  /* 0x000000011a1a0836 */ /* 0x000fe20000000000 */
[----:B------:R-:W-:Y:S02]  /*0a30*/  ISETP.GE.AND P1, PT, R20, RZ, PT ;  /* 0x000000ff1400720c */ /* 0x000fe40003f26270 */
[----:B------:R-:W-:Y:S02]  /*0a40*/  SEL R20, R10, R19, !P5 ;  /* 0x000000130a147207 */ /* 0x000fe40006800000 */
[----:B------:R-:W-:-:S02]  /*0a50*/  @!P3 IADD3 R14, R14, 0x1, RZ ;  /* 0x000000010e0eb810 */ /* 0x000fc40007ffe0ff */
[----:B------:R-:W-:Y:S02]  /*0a60*/  ISETP.NE.AND P0, PT, R29, RZ, PT ;  /* 0x000000ff1d00720c */ /* 0x000fe40003f05270 */
[----:B------:R-:W-:Y:S01]  /*0a70*/  SEL R15, R10, R16, !P5 ;  /* 0x000000100a0f7207 */ /* 0x000fe20006800000 */
[----:B------:R-:W-:Y:S01]  /*0a80*/  IMAD.MOV R16, RZ, RZ, -R20 ;  /* 0x000000ffff107224 */ /* 0x000fe200078e0a14 */
[----:B------:R-:W-:Y:S02]  /*0a90*/  @P4 IADD3 R14, R14, 0x1, RZ ;  /* 0x000000010e0e4810 */ /* 0x000fe40007ffe0ff */
[----:B------:R-:W-:Y:S01]  /*0aa0*/  LOP3.LUT R11, R0, R13, RZ, 0x3c, !PT ;  /* 0x0000000d000b7212 */ /* 0x000fe200078e3cff */
[----:B------:R-:W-:Y:S01]  /*0ab0*/  @!P1 IMAD.MOV R26, RZ, RZ, -R26 ;  /* 0x000000ffff1a9224 */ /* 0x000fe200078e0a1a */
[----:B------:R-:W-:Y:S01]  /*0ac0*/  MOV R21, R14 ;  /* 0x0000000e00157202 */ /* 0x000fe20000000f00 */
[----:B------:R-:W-:Y:S01]  /*0ad0*/  IMAD R14, R12, R16, R7 ;  /* 0x000000100c0e7224 */ /* 0x000fe200078e0207 */
[C---:B------:R-:W-:Y:S01]  /*0ae0*/  SEL R18, R10.reuse, R18, !P5 ;  /* 0x000000120a127207 */ /* 0x040fe20006800000 */
[----:B------:R-:W-:Y:S01]  /*0af0*/  IMAD.MOV R25, RZ, RZ, -R15 ;  /* 0x000000ffff197224 */ /* 0x000fe200078e0a0f */
[----:B------:R-:W-:Y:S01]  /*0b00*/  SEL R19, R10, R17, !P5 ;  /* 0x000000110a137207 */ /* 0x000fe20006800000 */
[----:B------:R-:W-:Y:S01]  /*0b10*/  IMAD R14, R14, UR11, RZ ;  /* 0x0000000b0e0e7c24 */ /* 0x000fe2000f8e02ff */
[----:B------:R-:W-:Y:S01]  /*0b20*/  @!P0 LOP3.LUT R26, RZ, R29, RZ, 0x33, !PT ;  /* 0x0000001dff1a8212 */ /* 0x000fe200078e33ff */
[----:B------:R-:W-:Y:S01]  /*0b30*/  IMAD R25, R12, R25, R4 ;  /* 0x000000190c197224 */ /* 0x000fe200078e0204 */
[----:B------:R-:W-:Y:S01]  /*0b40*/  ISETP.GE.AND P5, PT, R11, RZ, PT ;  /* 0x000000ff0b00720c */ /* 0x000fe20003fa6270 */
[----:B------:R-:W-:Y:S01]  /*0b50*/  IMAD R14, R20, UR12, R14 ;  /* 0x0000000c140e7c24 */ /* 0x000fe2000f8e020e */
[----:B------:R-:W-:Y:S01]  /*0b60*/  ISETP.NE.AND P2, PT, R13, RZ, PT ;  /* 0x000000ff0d00720c */ /* 0x000fe20003f45270 */
[----:B------:R-:W0:Y:S01]  /*0b70*/  LDC.64 R16, c[0x0][0x498] ;  /* 0x00012600ff107b82 */ /* 0x000e220000000a00 */
[----:B------:R-:W-:Y:S01]  /*0b80*/  IADD3 R20, -R26, RZ, RZ ;  /* 0x000000ff1a147210 */ /* 0x000fe20007ffe1ff */
[----:B------:R-:W-:Y:S01]  /*0b90*/  IMAD R25, R25, UR11, RZ ;  /* 0x0000000b19197c24 */ /* 0x000fe2000f8e02ff */
[----:B------:R-:W-:-:S02]  /*0ba0*/  IADD3 R27, -R18, RZ, RZ ;  /* 0x000000ff121b7210 */ /* 0x000fc40007ffe1ff */
[----:B------:R-:W-:Y:S01]  /*0bb0*/  IADD3 R24, -R19, RZ, RZ ;  /* 0x000000ff13187210 */ /* 0x000fe20007ffe1ff */
[----:B------:R-:W-:Y:S02]  /*0bc0*/  IMAD R20, R29, R20, R0 ;  /* 0x000000141d147224 */ /* 0x000fe400078e0200 */
[----:B------:R-:W1:Y:S01]  /*0bd0*/  LDC.64 R28, c[0x0][0x3c0] ;  /* 0x0000f000ff1c7b82 */ /* 0x000e620000000a00 */
[----:B------:R-:W-:Y:S02]  /*0be0*/  IMAD R27, R12, R27, R6 ;  /* 0x0000001b0c1b7224 */ /* 0x000fe400078e0206 */
[----:B------:R-:W-:Y:S01]  /*0bf0*/  @!P5 IMAD.MOV R21, RZ, RZ, -R21 ;  /* 0x000000ffff15d224 */ /* 0x000fe200078e0a15 */
[----:B------:R-:W-:Y:S01]  /*0c00*/  @!P2 LOP3.LUT R21, RZ, R13, RZ, 0x33, !PT ;  /* 0x0000000dff15a212 */ /* 0x000fe200078e33ff */
[----:B------:R-:W-:Y:S02]  /*0c10*/  IMAD R20, R20, UR15, RZ ;  /* 0x0000000f14147c24 */ /* 0x000fe4000f8e02ff */
[----:B------:R-:W-:Y:S01]  /*0c20*/  IMAD R24, R12, R24, R5 ;  /* 0x000000180c187224 */ /* 0x000fe200078e0205 */
[----:B------:R-:W2:Y:S01]  /*0c30*/  LDC.64 R10, c[0x0][0x210] ;  /* 0x00008400ff0a7b82 */ /* 0x000ea20000000a00 */
[----:B------:R-:W-:-:S02]  /*0c40*/  IMAD.MOV R23, RZ, RZ, -R21 ;  /* 0x000000ffff177224 */ /* 0x000fc400078e0a15 */
[----:B------:R-:W-:Y:S02]  /*0c50*/  IMAD R20, R26, UR16, R20 ;  /* 0x000000101a147c24 */ /* 0x000fe4000f8e0214 */
[----:B------:R-:W-:Y:S02]  /*0c60*/  IMAD R23, R13, R23, R0 ;  /* 0x000000170d177224 */ /* 0x000fe400078e0200 */
[----:B------:R-:W-:Y:S01]  /*0c70*/  IMAD R27, R27, UR11, RZ ;  /* 0x0000000b1b1b7c24 */ /* 0x000fe2000f8e02ff */
[----:B------:R-:W3:Y:S01]  /*0c80*/  LDC R26, c[0x0][0x2f4] ;  /* 0x0000bd00ff1a7b82 */ /* 0x000ee20000000800 */
[----:B------:R-:W-:Y:S02]  /*0c90*/  IMAD R23, R23, UR17, RZ ;  /* 0x0000001117177c24 */ /* 0x000fe4000f8e02ff */
[----:B------:R-:W-:Y:S02]  /*0ca0*/  IMAD R24, R24, UR11, RZ ;  /* 0x0000000b18187c24 */ /* 0x000fe4000f8e02ff */
[----:B------:R-:W-:-:S02]  /*0cb0*/  IMAD R12, R21, UR18, R23 ;  /* 0x00000012150c7c24 */ /* 0x000fc4000f8e0217 */
[----:B------:R-:W-:Y:S02]  /*0cc0*/  IMAD R18, R18, UR12, R27 ;  /* 0x0000000c12127c24 */ /* 0x000fe4000f8e021b */
[----:B-1----:R-:W-:Y:S01]  /*0cd0*/  IMAD.WIDE R20, R20, 0x8, R28 ;  /* 0x0000000814147825 */ /* 0x002fe200078e021c */
[----:B------:R-:W1:Y:S03]  /*0ce0*/  LDC R27, c[0x0][0x72c] ;  /* 0x0001cb00ff1b7b82 */ /* 0x000e660000000800 */
[----:B------:R-:W-:Y:S02]  /*0cf0*/  IMAD R19, R19, UR12, R24 ;  /* 0x0000000c13137c24 */ /* 0x000fe4000f8e0218 */
[----:B------:R-:W4:Y:S01]  /*0d00*/  LDG.E.64 R20, desc[UR4][R20.64] ;  /* 0x0000000414147981 */ /* 0x000f22000c1e1b00 */
[----:B------:R-:W-:Y:S02]  /*0d10*/  IMAD R23, R15, UR12, R25 ;  /* 0x0000000c0f177c24 */ /* 0x000fe4000f8e0219 */
[----:B0-----:R-:W-:-:S04]  /*0d20*/  IMAD.WIDE R16, R12, 0x8, R16 ;  /* 0x000000080c107825 */ /* 0x001fc800078e0210 */
[--C-:B--2---:R-:W-:Y:S02]  /*0d30*/  IMAD.WIDE R12, R18, 0x8, R10.reuse ;  /* 0x00000008120c7825 */ /* 0x104fe400078e020a */
[----:B------:R-:W5:Y:S02]  /*0d40*/  LDG.E.64 R16, desc[UR4][R16.64] ;  /* 0x0000000410107981 */ /* 0x000f64000c1e1b00 */
[--C-:B------:R-:W-:Y:S02]  /*0d50*/  IMAD.WIDE R14, R14, 0x8, R10.reuse ;  /* 0x000000080e0e7825 */ /* 0x100fe400078e020a */
[----:B------:R-:W5:Y:S02]  /*0d60*/  LDG.E.64 R12, desc[UR4][R12.64] ;  /* 0x000000040c0c7981 */ /* 0x000f64000c1e1b00 */
[--C-:B------:R-:W-:Y:S02]  /*0d70*/  IMAD.WIDE R18, R19, 0x8, R10.reuse ;  /* 0x0000000813127825 */ /* 0x100fe400078e020a */
[----:B------:R-:W5:Y:S02]  /*0d80*/  LDG.E.64 R14, desc[UR4][R14.64] ;  /* 0x000000040e0e7981 */ /* 0x000f64000c1e1b00 */
[----:B------:R-:W-:-:S02]  /*0d90*/  IMAD.WIDE R10, R23, 0x8, R10 ;  /* 0x00000008170a7825 */ /* 0x000fc400078e020a */
[----:B------:R0:W5:Y:S04]  /*0da0*/  LDG.E.64 R28, desc[UR4][R18.64] ;  /* 0x00000004121c7981 */ /* 0x000168000c1e1b00 */
[----:B------:R-:W5:Y:S01]  /*0db0*/  LDG.E.64 R10, desc[UR4][R10.64] ;  /* 0x000000040a0a7981 */ /* 0x000f62000c1e1b00 */
[----:B---3--:R-:W-:-:S04]  /*0dc0*/  IABS R23, R26 ;  /* 0x0000001a00177213 */ /* 0x008fc80000000000 */
[----:B0-----:R-:W0:Y:S01]  /*0dd0*/  I2F.RP R19, R23 ;  /* 0x0000001700137306 */ /* 0x001e220000209400 */
[----:B-1----:R-:W-:-:S07]  /*0de0*/  IABS R24, R27 ;  /* 0x0000001b00187213 */ /* 0x002fce0000000000 */
[----:B------:R-:W1:Y:S08]  /*0df0*/  I2F.RP R18, R24 ;  /* 0x0000001800127306 */ /* 0x000e700000209400 */
[----:B0-----:R-:W0:Y:S08]  /*0e00*/  MUFU.RCP R19, R19 ;  /* 0x0000001300137308 */ /* 0x001e300000001000 */
[----:B-1----:R-:W1:Y:S01]  /*0e10*/  MUFU.RCP R18, R18 ;  /* 0x0000001200127308 */ /* 0x002e620000001000 */
[----:B0-----:R-:W-:-:S07]  /*0e20*/  IADD3 R19, R19, 0xffffffe, RZ ;  /* 0x0ffffffe13137810 */ /* 0x001fce0007ffe0ff */
[----:B------:R-:W0:Y:S01]  /*0e30*/  F2I.FTZ.U32.TRUNC.NTZ R19, R19 ;  /* 0x0000001300137305 */ /* 0x000e22000021f000 */
[----:B-1----:R-:W-:Y:S01]  /*0e40*/  VIADD R18, R18, 0xffffffe ;  /* 0x0ffffffe12127836 */ /* 0x002fe20000000000 */
[----:B----4-:R1:W-:Y:S06]  /*0e50*/  STL.64 [R1+0x8], R20 ;  /* 0x0000081401007387 */ /* 0x0103ec0000100a00 */
[----:B-1----:R0:W1:Y:S02]  /*0e60*/  F2I.FTZ.U32.TRUNC.NTZ R21, R18 ;  /* 0x0000001200157305 */ /* 0x002064000021f000 */
[----:B0-----:R-:W-:-:S05]  /*0e70*/  IADD3 R18, RZ, -R19, RZ ;  /* 0x80000013ff127210 */ /* 0x001fca0007ffe0ff */
[----:B------:R-:W-:Y:S02]  /*0e80*/  IMAD R20, R18, R23, RZ ;  /* 0x0000001712147224 */ /* 0x000fe400078e02ff */
[----:B------:R-:W-:-:S04]  /*0e90*/  IMAD.MOV.U32 R18, RZ, RZ, RZ ;  /* 0x000000ffff127224 */ /* 0x000fc800078e00ff */
[----:B------:R-:W-:Y:S01]  /*0ea0*/  IMAD.HI.U32 R18, R19, R20, R18 ;  /* 0x0000001413127227 */ /* 0x000fe200078e0012 */
[----:B-1----:R-:W-:-:S03]  /*0eb0*/  IADD3 R19, RZ, -R21, RZ ;  /* 0x80000015ff137210 */ /* 0x002fc60007ffe0ff */
[----:B------:R-:W-:Y:S02]  /*0ec0*/  IMAD.MOV.U32 R20, RZ, RZ, RZ ;  /* 0x000000ffff147224 */ /* 0x000fe400078e00ff */
[----:B------:R-:W-:Y:S02]  /*0ed0*/  IMAD R25, R19, R24, RZ ;  /* 0x0000001813197224 */ /* 0x000fe400078e02ff */
[----:B------:R-:W-:-:S04]  /*0ee0*/  IMAD.HI.U32 R19, R18, R3, RZ ;  /* 0x0000000312137227 */ /* 0x000fc800078e00ff */
[----:B------:R-:W-:Y:S01]  /*0ef0*/  IMAD.HI.U32 R21, R21, R25, R20 ;  /* 0x0000001915157227 */ /* 0x000fe200078e0014 */
[----:B------:R-:W-:-:S05]  /*0f00*/  IADD3 R25, -R19, RZ, RZ ;  /* 0x000000ff13197210 */ /* 0x000fca0007ffe1ff */
[----:B------:R-:W-:Y:S02]  /*0f10*/  IMAD R3, R23, R25, R3 ;  /* 0x0000001917037224 */ /* 0x000fe400078e0203 */
[----:B------:R-:W-:-:S03]  /*0f20*/  IMAD.HI.U32 R20, R18, R8, RZ ;  /* 0x0000000812147227 */ /* 0x000fc600078e00ff */
[----:B------:R-:W-:Y:S01]  /*0f30*/  ISETP.GT.U32.AND P2, PT, R23, R3, PT ;  /* 0x000000031700720c */ /* 0x000fe20003f44070 */
[----:B------:R-:W-:-:S04]  /*0f40*/  IMAD.MOV R25, RZ, RZ, -R20 ;  /* 0x000000ffff197224 */ /* 0x000fc800078e0a14 */
[----:B------:R-:W-:Y:S02]  /*0f50*/  IMAD R8, R23, R25, R8 ;  /* 0x0000001917087224 */ /* 0x000fe400078e0208 */
[----:B------:R-:W-:-:S03]  /*0f60*/  IMAD.HI.U32 R25, R18, R22, RZ ;  /* 0x0000001612197227 */ /* 0x000fc600078e00ff */
[----:B------:R-:W-:-:S03]  /*0f70*/  ISETP.GT.U32.AND P1, PT, R23, R8, PT ;  /* 0x000000081700720c */ /* 0x000fc60003f24070 */
[----:B------:R-:W-:-:S04]  /*0f80*/  @!P2 IADD3 R3, R3, -R23, RZ ;  /* 0x800000170303a210 */ /* 0x000fc80007ffe0ff */
[----:B------:R-:W-:Y:S01]  /*0f90*/  ISETP.GE.U32.AND P6, PT, R3, R23, PT ;  /* 0x000000170300720c */ /* 0x000fe20003fc6070 */
[----:B------:R-:W-:-:S04]  /*0fa0*/  IMAD.MOV R3, RZ, RZ, -R25 ;  /* 0x000000ffff037224 */ /* 0x000fc800078e0a19 */
[----:B------:R-:W-:Y:S01]  /*0fb0*/  IMAD R3, R23, R3, R22 ;  /* 0x0000000317037224 */ /* 0x000fe200078e0216 */
[----:B------:R-:W-:Y:S01]  /*0fc0*/  @!P1 IADD3 R8, R8, -R23, RZ ;  /* 0x8000001708089210 */ /* 0x000fe20007ffe0ff */
[----:B------:R-:W-:-:S03]  /*0fd0*/  IMAD.HI.U32 R21, R21, R2, RZ ;  /* 0x0000000215157227 */ /* 0x000fc600078e00ff */
[----:B------:R-:W-:Y:S01]  /*0fe0*/  ISETP.GT.U32.AND P3, PT, R23, R3, PT ;  /* 0x000000031700720c */ /* 0x000fe20003f64070 */
[----:B------:R-:W-:Y:S01]  /*0ff0*/  IMAD.HI.U32 R18, R18, R9, RZ ;  /* 0x0000000912127227 */ /* 0x000fe200078e00ff */
[----:B------:R-:W-:Y:S02]  /*1000*/  ISETP.GE.U32.AND P0, PT, R8, R23, PT ;  /* 0x000000170800720c */ /* 0x000fe40003f06070 */
[----:B------:R-:W-:Y:S01]  /*1010*/  IADD3 R8, -R21, RZ, RZ ;  /* 0x000000ff15087210 */ /* 0x000fe20007ffe1ff */
[----:B------:R-:W-:-:S04]  /*1020*/  IMAD.MOV R22, RZ, RZ, -R18 ;  /* 0x000000ffff167224 */ /* 0x000fc800078e0a12 */
[----:B------:R-:W-:Y:S02]  /*1030*/  IMAD R9, R23, R22, R9 ;  /* 0x0000001617097224 */ /* 0x000fe400078e0209 */
[C---:B------:R-:W-:Y:S02]  /*1040*/  IMAD R8, R24.reuse, R8, R2 ;  /* 0x0000000818087224 */ /* 0x040fe400078e0202 */
[----:B------:R-:W-:Y:S01]  /*1050*/  @!P2 VIADD R19, R19, 0x1 ;  /* 0x000000011313a836 */ /* 0x000fe20000000000 */
[----:B------:R-:W-:Y:S02]  /*1060*/  LOP3.LUT R22, R7, R26, RZ, 0x3c, !PT ;  /* 0x0000001a07167212 */ /* 0x000fe400078e3cff */
[----:B------:R-:W-:Y:S02]  /*1070*/  ISETP.GT.U32.AND P5, PT, R23, R9, PT ;  /* 0x000000091700720c */ /* 0x000fe40003fa4070 */
[----:B------:R-:W-:Y:S02]  /*1080*/  ISETP.GT.U32.AND P2, PT, R24, R8, PT ;  /* 0x000000081800720c */ /* 0x000fe40003f44070 */
[----:B------:R-:W-:-:S02]  /*1090*/  @!P3 IADD3 R3, R3, -R23, RZ ;  /* 0x800000170303b210 */ /* 0x000fc40007ffe0ff */
[----:B------:R-:W-:Y:S02]  /*10a0*/  @P6 IADD3 R19, R19, 0x1, RZ ;  /* 0x0000000113136810 */ /* 0x000fe40007ffe0ff */
[----:B------:R-:W-:Y:S02]  /*10b0*/  ISETP.GE.AND P4, PT, R22, RZ, PT ;  /* 0x000000ff1600720c */ /* 0x000fe40003f86270 */
[----:B------:R-:W-:Y:S02]  /*10c0*/  ISETP.GE.U32.AND P6, PT, R3, R23, PT ;  /* 0x000000170300720c */ /* 0x000fe40003fc6070 */
[----:B------:R-:W-:Y:S01]  /*10d0*/  @!P3 IADD3 R25, R25, 0x1, RZ ;  /* 0x000000011919b810 */ /* 0x000fe20007ffe0ff */
[----:B------:R-:W-:Y:S02]  /*10e0*/  @!P5 IMAD.IADD R9, R9, 0x1, -R23 ;  /* 0x000000010909d824 */ /* 0x000fe400078e0a17 */
[----:B------:R-:W-:Y:S01]  /*10f0*/  @!P2 IMAD.IADD R8, R8, 0x1, -R24 ;  /* 0x000000010808a824 */ /* 0x000fe200078e0a18 */
[-C--:B------:R-:W-:Y:S01]  /*1100*/  LOP3.LUT R22, R6, R26.reuse, RZ, 0x3c, !PT ;  /* 0x0000001a06167212 */ /* 0x080fe200078e3cff */
[----:B------:R-:W-:Y:S01]  /*1110*/  @!P1 VIADD R20, R20, 0x1 ;  /* 0x0000000114149836 */ /* 0x000fe20000000000 */
[----:B------:R-:W-:-:S03]  /*1120*/  LOP3.LUT R3, R5, R26, RZ, 0x3c, !PT ;  /* 0x0000001a05037212 */ /* 0x000fc600078e3cff */
[----:B------:R-:W-:Y:S02]  /*1130*/  @!P4 IADD3 R19, -R19, RZ, RZ ;  /* 0x000000ff1313c210 */ /* 0x000fe40007ffe1ff */
[----:B------:R-:W-:Y:S02]  /*1140*/  @P6 IADD3 R25, R25, 0x1, RZ ;  /* 0x0000000119196810 */ /* 0x000fe40007ffe0ff */
[----:B------:R-:W-:Y:S02]  /*1150*/  ISETP.GE.U32.AND P4, PT, R9, R23, PT ;  /* 0x000000170900720c */ /* 0x000fe40003f86070 */
[----:B------:R-:W-:Y:S02]  /*1160*/  ISETP.GE.U32.AND P6, PT, R8, R24, PT ;  /* 0x000000180800720c */ /* 0x000fe40003fc6070 */
[----:B------:R-:W-:Y:S02]  /*1170*/  LOP3.LUT R8, R4, R26, RZ, 0x3c, !PT ;  /* 0x0000001a04087212 */ /* 0x000fe400078e3cff */
[----:B------:R-:W-:-:S02]  /*1180*/  ISETP.GE.AND P1, PT, R22, RZ, PT ;  /* 0x000000ff1600720c */ /* 0x000fc40003f26270 */
[----:B------:R-:W-:Y:S02]  /*1190*/  @!P5 IADD3 R18, R18, 0x1, RZ ;  /* 0x000000011212d810 */ /* 0x000fe40007ffe0ff */
[----:B------:R-:W-:Y:S02]  /*11a0*/  ISETP.GE.AND P3, PT, R3, RZ, PT ;  /* 0x000000ff0300720c */ /* 0x000fe40003f66270 */
[----:B------:R-:W-:Y:S01]  /*11b0*/  ISETP.GE.AND P5, PT, R8, RZ, PT ;  /* 0x000000ff0800720c */ /* 0x000fe20003fa6270 */
[----:B------:R-:W-:Y:S01]  /*11c0*/  @P0 VIADD R20, R20, 0x1 ;  /* 0x0000000114140836 */ /* 0x000fe20000000000 */
[----:B------:R-:W-:Y:S02]  /*11d0*/  LOP3.LUT R3, R0, R27, RZ, 0x3c, !PT ;  /* 0x0000001b00037212 */ /* 0x000fe400078e3cff */
[----:B------:R-:W-:Y:S02]  /*11e0*/  @P4 IADD3 R18, R18, 0x1, RZ ;  /* 0x0000000112124810 */ /* 0x000fe40007ffe0ff */
[----:B------:R-:W-:Y:S01]  /*11f0*/  ISETP.NE.AND P0, PT, R26, RZ, PT ;  /* 0x000000ff1a00720c */ /* 0x000fe20003f05270 */
[----:B------:R-:W-:Y:S01]  /*1200*/  @!P1 IMAD.MOV R20, RZ, RZ, -R20 ;  /* 0x000000ffff149224 */ /* 0x000fe200078e0a14 */
[----:B------:R-:W-:-:S02]  /*1210*/  LOP3.LUT R22, RZ, R26, RZ, 0x33, !PT ;  /* 0x0000001aff167212 */ /* 0x000fc400078e33ff */
[----:B------:R-:W-:Y:S02]  /*1220*/  @!P2 IADD3 R21, R21, 0x1, RZ ;  /* 0x000000011515a810 */ /* 0x000fe40007ffe0ff */
[----:B------:R-:W-:Y:S01]  /*1230*/  ISETP.GE.AND P1, PT, R3, RZ, PT ;  /* 0x000000ff0300720c */ /* 0x000fe20003f26270 */
[----:B------:R-:W-:Y:S01]  /*1240*/  @!P3 IMAD.MOV R25, RZ, RZ, -R25 ;  /* 0x000000ffff19b224 */ /* 0x000fe200078e0a19 */
[----:B------:R-:W-:Y:S01]  /*1250*/  ISETP.NE.AND P2, PT, R27, RZ, PT ;  /* 0x000000ff1b00720c */ /* 0x000fe20003f45270 */
[----:B------:R-:W-:Y:S01]  /*1260*/  @!P5 IMAD.MOV R18, RZ, RZ, -R18 ;  /* 0x000000ffff12d224 */ /* 0x000fe200078e0a12 */
[C---:B------:R-:W-:Y:S01]  /*1270*/  SEL R19, R22.reuse, R19, !P0 ;  /* 0x0000001316137207 */ /* 0x040fe20004000000 */
[----:B------:R-:W-:Y:S01]  /*1280*/  @P6 VIADD R21, R21, 0x1 ;  /* 0x0000000115156836 */ /* 0x000fe20000000000 */
[C---:B------:R-:W-:Y:S02]  /*1290*/  SEL R20, R22.reuse, R20, !P0 ;  /* 0x0000001416147207 */ /* 0x040fe40004000000 */
[C---:B------:R-:W-:Y:S01]  /*12a0*/  SEL R25, R22.reuse, R25, !P0 ;  /* 0x0000001916197207 */ /* 0x040fe20004000000 */
[----:B------:R-:W-:Y:S01]  /*12b0*/  IMAD.MOV R9, RZ, RZ, -R19 ;  /* 0x000000ffff097224 */ /* 0x000fe200078e0a13 */
[----:B------:R-:W-:-:S02]  /*12c0*/  SEL R18, R22, R18, !P0 ;  /* 0x0000001216127207 */ /* 0x000fc40004000000 */
[----:B------:R-:W0:Y:S01]  /*12d0*/  LDC.64 R22, c[0x0][0x2e8] ;  /* 0x0000ba00ff167b82 */ /* 0x000e220000000a00 */
[----:B------:R-:W-:Y:S01]  /*12e0*/  MOV R3, R21 ;  /* 0x0000001500037202 */ /* 0x000fe20000000f00 */
[C---:B------:R-:W-:Y:S01]  /*12f0*/  IMAD R9, R26.reuse, R9, R7 ;  /* 0x000000091a097224 */ /* 0x040fe200078e0207 */
[----:B------:R-:W-:Y:S01]  /*1300*/  IADD3 R8, -R25, RZ, RZ ;  /* 0x000000ff19087210 */ /* 0x000fe20007ffe1ff */
[----:B------:R-:W-:Y:S01]  /*1310*/  IMAD.MOV R7, RZ, RZ, -R20 ;  /* 0x000000ffff077224 */ /* 0x000fe200078e0a14 */
[----:B------:R-:W-:Y:S02]  /*1320*/  @!P1 IADD3 R3, -R3, RZ, RZ ;  /* 0x000000ff03039210 */ /* 0x000fe40007ffe1ff */
[----:B------:R-:W-:Y:S01]  /*1330*/  @!P2 LOP3.LUT R3, RZ, R27, RZ, 0x33, !PT ;  /* 0x0000001bff03a212 */ /* 0x000fe200078e33ff */
[C---:B------:R-:W-:Y:S01]  /*1340*/  IMAD R7, R26.reuse, R7, R6 ;  /* 0x000000071a077224 */ /* 0x040fe200078e0206 */
[----:B------:R-:W-:Y:S01]  /*1350*/  ISETP.NE.U32.AND P0, PT, RZ, UR6, PT ;  /* 0x00000006ff007c0c */ /* 0x000fe2000bf05070 */
[----:B------:R-:W-:Y:S01]  /*1360*/  IMAD R8, R26, R8, R5 ;  /* 0x000000081a087224 */ /* 0x000fe200078e0205 */
[----:B------:R-:W-:Y:S01]  /*1370*/  IADD3 R6, -R3, RZ, RZ ;  /* 0x000000ff03067210 */ /* 0x000fe20007ffe1ff */
[----:B------:R-:W-:Y:S01]  /*1380*/  IMAD.MOV R5, RZ, RZ, -R18 ;  /* 0x000000ffff057224 */ /* 0x000fe200078e0a12 */
[----:B------:R-:W-:Y:S01]  /*1390*/  ISETP.NE.AND.EX P0, PT, RZ, UR7, PT, P0 ;  /* 0x00000007ff007c0c */ /* 0x000fe2000bf05300 */
[----:B------:R-:W-:-:S02]  /*13a0*/  IMAD R9, R9, UR13, RZ ;  /* 0x0000000d09097c24 */ /* 0x000fc4000f8e02ff */
[----:B------:R-:W-:Y:S02]  /*13b0*/  IMAD R5, R26, R5, R4 ;  /* 0x000000051a057224 */ /* 0x000fe400078e0204 */
[----:B------:R-:W-:Y:S02]  /*13c0*/  IMAD R6, R27, R6, R0 ;  /* 0x000000061b067224 */ /* 0x000fe400078e0200 */
[----:B------:R-:W-:Y:S02]  /*13d0*/  IMAD R5, R5, UR13, RZ ;  /* 0x0000000d05057c24 */ /* 0x000fe4000f8e02ff */
[----:B------:R-:W-:Y:S02]  /*13e0*/  IMAD R4, R6, UR19, RZ ;  /* 0x0000001306047c24 */ /* 0x000fe4000f8e02ff */
[----:B------:R-:W-:Y:S02]  /*13f0*/  IMAD R9, R19, UR14, R9 ;  /* 0x0000000e13097c24 */ /* 0x000fe4000f8e0209 */
[----:B------:R-:W-:-:S02]  /*1400*/  IMAD R7, R7, UR13, RZ ;  /* 0x0000000d07077c24 */ /* 0x000fc4000f8e02ff */
[----:B------:R-:W-:Y:S02]  /*1410*/  IMAD R8, R8, UR13, RZ ;  /* 0x0000000d08087c24 */ /* 0x000fe4000f8e02ff */
[----:B------:R-:W-:Y:S02]  /*1420*/  IMAD R6, R18, UR14, R5 ;  /* 0x0000000e12067c24 */ /* 0x000fe4000f8e0205 */
[----:B------:R-:W-:Y:S02]  /*1430*/  IMAD R3, R3, UR20, R4 ;  /* 0x0000001403037c24 */ /* 0x000fe4000f8e0204 */
[----:B0-----:R-:W-:Y:S01]  /*1440*/  IMAD.WIDE R4, R9, 0x8, R22 ;  /* 0x0000000809047825 */ /* 0x001fe200078e0216 */
[----:B------:R-:W-:-:S03]  /*1450*/  ISETP.NE.U32.AND P1, PT, RZ, UR8, PT ;  /* 0x00000008ff007c0c */ /* 0x000fc6000bf25070 */
[----:B------:R-:W-:Y:S02]  /*1460*/  IMAD R7, R20, UR14, R7 ;  /* 0x0000000e14077c24 */ /* 0x000fe4000f8e0207 */
[----:B------:R-:W-:Y:S01]  /*1470*/  IMAD R8, R25, UR14, R8 ;  /* 0x0000000e19087c24 */ /* 0x000fe2000f8e0208 */
[----:B------:R0:W-:Y:S01]  /*1480*/  STL.64 [R1], R4 ;  /* 0x0000000401007387 */ /* 0x0001e20000100a00 */
[--C-:B------:R-:W-:Y:S01]  /*1490*/  IMAD.WIDE R18, R7, 0x8, R22.reuse ;  /* 0x0000000807127825 */ /* 0x100fe200078e0216 */
[----:B------:R-:W-:Y:S02]  /*14a0*/  ISETP.NE.AND.EX P1, PT, RZ, UR9, PT, P1 ;  /* 0x00000009ff007c0c */ /* 0x000fe4000bf25310 */
[----:B------:R-:W-:Y:S01]  /*14b0*/  CS2R R20, SRZ ;  /* 0x0000000000147805 */ /* 0x000fe2000001ff00 */
[----:B------:R-:W-:-:S04]  /*14c0*/  IMAD.WIDE R8, R8, 0x8, R22 ;  /* 0x0000000808087825 */ /* 0x000fc800078e0216 */
[----:B------:R-:W-:Y:S01]  /*14d0*/  IMAD.WIDE R6, R6, 0x8, R22 ;  /* 0x0000000806067825 */ /* 0x000fe200078e0216 */
[----:B0-----:R-:W-:Y:S01]  /*14e0*/  CS2R R4, SRZ ;  /* 0x0000000000047805 */ /* 0x001fe2000001ff00 */
[----:B------:R-:W-:Y:S06]  /*14f0*/  @!P0 BRA `(.L_x_846) ;  /* 0x0000000000788947 */ /* 0x000fec0003800000 */
[----:B------:R-:W0:Y:S02]  /*1500*/  LDC R24, c[0x0][0x57c] ;  /* 0x00015f00ff187b82 */ /* 0x000e240000000800 */
[----:B0-----:R-:W-:-:S04]  /*1510*/  IABS R22, R24 ;  /* 0x0000001800167213 */ /* 0x001fc80000000000 */
[----:B------:R-:W0:Y:S08]  /*1520*/  I2F.RP R4, R22 ;  /* 0x0000001600047306 */ /* 0x000e300000209400 */
[----:B0-----:R-:W0:Y:S02]  /*1530*/  MUFU.RCP R4, R4 ;  /* 0x0000000400047308 */ /* 0x001e240000001000 */
        /* <DEDUP_REMOVED lines=14> */
[----:B------:R-:W-:Y:S01]  /*1620*/  LOP3.LUT R5, R0, R24, RZ, 0x3c, !PT ;  /* 0x0000001800057212 */ /* 0x000fe200078e3cff */
[----:B------:R-:W0:Y:S03]  /*1630*/  LDC.64 R22, c[0x0][0x570] ;  /* 0x00015c00ff167b82 */ /* 0x000e260000000a00 */
[----:B------:R-:W-:-:S07]  /*1640*/  ISETP.GE.AND P3, PT, R5, RZ, PT ;  /* 0x000000ff0500720c */ /* 0x000fce0003f66270 */
[----:B------:R-:W-:-:S06]  /*1650*/  @P0 VIADD R4, R4, 0x1 ;  /* 0x0000000104040836 */ /* 0x000fcc0000000000 */
[----:B------:R-:W-:Y:S02]  /*1660*/  @!P3 IADD3 R4, -R4, RZ, RZ ;  /* 0x000000ff0404b210 */ /* 0x000fe40007ffe1ff */
[----:B------:R-:W-:-:S05]  /*1670*/  @!P2 LOP3.LUT R4, RZ, R24, RZ, 0x33, !PT ;  /* 0x00000018ff04a212 */ /* 0x000fca00078e33ff */
[----:B------:R-:W-:-:S04]  /*1680*/  IMAD.MOV R5, RZ, RZ, -R4 ;  /* 0x000000ffff057224 */ /* 0x000fc800078e0a04 */
[----:B------:R-:W-:-:S04]  /*1690*/  IMAD R24, R24, R5, R0 ;  /* 0x0000000518187224 */ /* 0x000fc800078e0200 */
[----:B------:R-:W-:-:S04]  /*16a0*/  IMAD R24, R24, UR21, RZ ;  /* 0x0000001518187c24 */ /* 0x000fc8000f8e02ff */
[----:B------:R-:W-:-:S04]  /*16b0*/  IMAD R4, R4, UR22, R24 ;  /* 0x0000001604047c24 */ /* 0x000fc8000f8e0218 */
[----:B0-----:R-:W-:-:S06]  /*16c0*/  IMAD.WIDE R4, R4, 0x8, R22 ;  /* 0x0000000804047825 */ /* 0x001fcc00078e0216 */
[----:B------:R-:W5:Y:S02]  /*16d0*/  LDG.E.64 R4, desc[UR4][R4.64] ;  /* 0x0000000404047981 */ /* 0x000f64000c1e1b00 */
.L_x_846:
[----:B------:R-:W-:Y:S05]  /*16e0*/  @!P1 BRA `(.L_x_847) ;  /* 0x0000000000789947 */ /* 0x000fea0003800000 */
[----:B------:R-:W0:Y:S02]  /*16f0*/  LDC R24, c[0x0][0x654] ;  /* 0x00019500ff187b82 */ /* 0x000e240000000800 */
[----:B0-----:R-:W-:-:S04]  /*1700*/  IABS R22, R24 ;  /* 0x0000001800167213 */ /* 0x001fc80000000000 */
[----:B------:R-:W0:Y:S08]  /*1710*/  I2F.RP R20, R22 ;  /* 0x0000001600147306 */ /* 0x000e300000209400 */
[----:B0-----:R-:W0:Y:S02]  /*1720*/  MUFU.RCP R20, R20 ;  /* 0x0000001400147308 */ /* 0x001e240000001000 */
[----:B0-----:R-:W-:-:S06]  /*1730*/  IADD3 R20, R20, 0xffffffe, RZ ;  /* 0x0ffffffe14147810 */ /* 0x001fcc0007ffe0ff */
[----:B------:R-:W0:Y:S02]  /*1740*/  F2I.FTZ.U32.TRUNC.NTZ R21, R20 ;  /* 0x0000001400157305 */ /* 0x000e24000021f000 */
[----:B0-----:R-:W-:-:S04]  /*1750*/  IMAD.MOV R20, RZ, RZ, -R21 ;  /* 0x000000ffff147224 */ /* 0x001fc800078e0a15 */
[----:B------:R-:W-:Y:S01]  /*1760*/  IMAD R23, R20, R22, RZ ;  /* 0x0000001614177224 */ /* 0x000fe200078e02ff */
[----:B------:R-:W-:-:S05]  /*1770*/  MOV R20, RZ ;  /* 0x000000ff00147202 */ /* 0x000fca0000000f00 */
[----:B------:R-:W-:-:S06]  /*1780*/  IMAD.HI.U32 R20, R21, R23, R20 ;  /* 0x0000001715147227 */ /* 0x000fcc00078e0014 */
        /* <DEDUP_REMOVED lines=8> */
[----:B------:R-:W-:Y:S01]  /*1810*/  LOP3.LUT R2, R0, R24, RZ, 0x3c, !PT ;  /* 0x0000001800027212 */ /* 0x000fe200078e3cff */
[----:B------:R-:W0:Y:S03]  /*1820*/  LDC.64 R22, c[0x0][0x648] ;  /* 0x00019200ff167b82 */ /* 0x000e260000000a00 */
        /* <DEDUP_REMOVED lines=9> */
[----:B------:R-:W5:Y:S02]  /*18c0*/  LDG.E.64 R20, desc[UR4][R20.64] ;  /* 0x0000000414147981 */ /* 0x000f64000c1e1b00 */
.L_x_847:
[----:B------:R-:W0:Y:S01]  /*18d0*/  LDC.64 R22, c[0x0][0x720] ;  /* 0x0001c800ff167b82 */ /* 0x000e220000000a00 */
[----:B-----5:R-:W-:Y:S01]  /*18e0*/  LOP3.LUT R25, R17, 0x7fffffff, RZ, 0xc0, !PT ;  /* 0x7fffffff11197812 */ /* 0x020fe200078ec0ff */
[----:B------:R-:W-:Y:S01]  /*18f0*/  IMAD.MOV.U32 R24, RZ, RZ, R16 ;  /* 0x000000ffff187224 */ /* 0x000fe200078e0010 */
[----:B------:R-:W-:Y:S01]  /*1900*/  UMOV UR26, 0x24dd2f1a ;  /* 0x24dd2f1a001a7882 */ /* 0x000fe20000000000 */
[----:B------:R-:W-:Y:S01]  /*1910*/  UMOV UR27, 0x3fe4f922 ;  /* 0x3fe4f922001b7882 */ /* 0x000fe20000000000 */
[----:B------:R-:W-:Y:S03]  /*1920*/  BSSY B1, `(.L_x_848) ;  /* 0x0000066000017945 */ /* 0x000fe60003800000 */
[----:B------:R-:W-:Y:S01]  /*1930*/  DSETP.GE.AND P0, PT, R24, UR26, PT ;  /* 0x0000001a18007e2a */ /* 0x000fe2000bf06000 */
[----:B0-----:R-:W-:-:S13]  /*1940*/  IMAD.WIDE R2, R3, 0x8, R22 ;  /* 0x0000000803027825 */ /* 0x001fda00078e0216 */
[----:B------:R-:W-:Y:S05]  /*1950*/  @!P0 BRA `(.L_x_849) ;  /* 0x0000000000fc8947 */ /* 0x000fea0003800000 */
        /* <DEDUP_REMOVED lines=63> */
.L_x_849:
        /* <DEDUP_REMOVED lines=35> */
.L_x_850:
[----:B------:R-:W-:Y:S05]  /*1f80*/  BSYNC B1 ;  /* 0x0000000000017941 */ /* 0x000fea0003800000 */
.L_x_848:
[----:B------:R-:W2:Y:S01]  /*1f90*/  LDL.LU.64 R26, [R1+0x8] ;  /* 0x00000800011a7983 */ /* 0x000ea20000300a00 */
[----:B------:R-:W-:Y:S02]  /*1fa0*/  DFMA R22, -R16, R16, 1 ;  /* 0x3ff000001016742b */ /* 0x000fe40000000110 */
[----:B------:R-:W-:-:S08]  /*1fb0*/  DMUL R24, R10, R4 ;  /* 0x000000040a187228 */ /* 0x000fd00000000000 */
[----:B------:R-:W-:Y:S02]  /*1fc0*/  DFMA R20, R22, R24, R20 ;  /* 0x000000181614722b */ /* 0x000fe40000000014 */
[----:B------:R-:W-:-:S06]  /*1fd0*/  DADD R22, -R14, 1 ;  /* 0x3ff000000e167429 */ /* 0x000fcc0000000100 */
[----:B------:R-:W-:-:S08]  /*1fe0*/  DMUL R24, R28, R20 ;  /* 0x000000141c187228 */ /* 0x000fd00000000000 */
[----:B------:R-:W-:Y:S02]  /*1ff0*/  DMUL R22, R24, R22 ;  /* 0x0000001618167228 */ /* 0x000fe40000000000 */
[----:B--2---:R-:W-:Y:S02]  /*2000*/  DMUL R24, R26, R20 ;  /* 0x000000141a187228 */ /* 0x004fe40000000000 */
[----:B------:R-:W-:-:S08]  /*2010*/  DADD R26, -R12, 1 ;  /* 0x3ff000000c1a7429 */ /* 0x000fd00000000100 */
[----:B------:R-:W-:Y:S02]  /*2020*/  DMUL R24, R24, R26 ;  /* 0x0000001a18187228 */ /* 0x000fe40000000000 */
[----:B------:R-:W2:Y:S01]  /*2030*/  LDL.LU.64 R26, [R1] ;  /* 0x00000000011a7983 */ /* 0x000ea20000300a00 */
[C---:B------:R-:W-:Y:S01]  /*2040*/  DMUL R22, R14.reuse, R22 ;  /* 0x000000160e167228 */ /* 0x040fe20000000000 */
[----:B------:R-:W-:Y:S01]  /*2050*/  ULDC UR25, c[0x0][0x0] ;  /* 0x0000000000197ab9 */ /* 0x000fe20000000800 */
[-C--:B------:R-:W-:Y:S02]  /*2060*/  DMUL R14, R14, R20.reuse ;  /* 0x000000140e0e7228 */ /* 0x080fe40000000000 */
[C---:B------:R-:W-:Y:S02]  /*2070*/  DMUL R20, R12.reuse, R20 ;  /* 0x000000140c147228 */ /* 0x040fe40000000000 */
[----:B------:R-:W-:Y:S02]  /*2080*/  DMUL R24, R12, R24 ;  /* 0x000000180c187228 */ /* 0x000fe40000000000 */
[----:B------:R-:W-:-:S02]  /*2090*/  DADD R12, -R10, 1 ;  /* 0x3ff000000a0c7429 */ /* 0x000fc40000000100 */
[----:B------:R-:W-:Y:S02]  /*20a0*/  DMUL R4, R16, R4 ;  /* 0x0000000410047228 */ /* 0x000fe40000000000 */
[----:B------:R-:W-:-:S06]  /*20b0*/  DFMA R28, -R28, R28, 1 ;  /* 0x3ff000001c1c742b */ /* 0x000fcc000000011c */
[----:B------:R-:W-:Y:S01]  /*20c0*/  DMUL R4, R12, R4 ;  /* 0x000000040c047228 */ /* 0x000fe20000000000 */
[----:B------:R-:W0:Y:S01]  /*20d0*/  LDC R12, c[0x0][0xc] ;  /* 0x00000300ff0c7b82 */ /* 0x000e220000000800 */
[----:B------:R-:W-:-:S06]  /*20e0*/  DMUL R14, R14, R28 ;  /* 0x0000001c0e0e7228 */ /* 0x000fcc0000000000 */
[----:B------:R-:W-:Y:S01]  /*20f0*/  DMUL R4, R10, R4 ;  /* 0x000000040a047228 */ /* 0x000fe20000000000 */
[----:B0-----:R-:W-:-:S05]  /*2100*/  IMAD R0, R12, UR25, R0 ;  /* 0x000000190c007c24 */ /* 0x001fca000f8e0200 */
[----:B------:R-:W-:Y:S01]  /*2110*/  ISETP.GE.AND P0, PT, R0, UR10, PT ;  /* 0x0000000a00007c0c */ /* 0x000fe2000bf06270 */
[----:B--2---:R1:W-:Y:S04]  /*2120*/  STG.E.64 desc[UR4][R26.64], R22 ;  /* 0x000000161a007986 */ /* 0x0043e8000c101b04 */
[----:B------:R1:W-:Y:S04]  /*2130*/  STG.E.64 desc[UR4][R18.64], R24 ;  /* 0x0000001812007986 */ /* 0x0003e8000c101b04 */
[----:B------:R1:W-:Y:S04]  /*2140*/  STG.E.64 desc[UR4][R8.64], R14 ;  /* 0x0000000e08007986 */ /* 0x0003e8000c101b04 */
[----:B------:R1:W-:Y:S04]  /*2150*/  STG.E.64 desc[UR4][R6.64], R4 ;  /* 0x0000000406007986 */ /* 0x0003e8000c101b04 */
[----:B------:R1:W-:Y:S01]  /*2160*/  STG.E.64 desc[UR4][R2.64], R20 ;  /* 0x0000001402007986 */ /* 0x0003e2000c101b04 */
[----:B------:R-:W-:Y:S05]  /*2170*/  @!P0 BRA `(.L_x_851) ;  /* 0xffffffe000408947 */ /* 0x000fea000383ffff */
[----:B------:R-:W-:Y:S05]  /*2180*/  BSYNC B0 ;  /* 0x0000000000007941 */ /* 0x000fea0003800000 */
.L_x_845:
[----:B------:R-:W-:Y:S05]  /*2190*/  EXIT ;  /* 0x000000000000794d */ /* 0x000fea0003800000 */
.L_x_852:
        /* <DEDUP_REMOVED lines=14> */
.L_x_1322:


//--------------------- .text._ZN2at6native38_GLOBAL__N__9a469cfd_6_RNN_cu_eca79a6d6kernel18lstm_cell_backwardIddiLi1EEEvNS_4cuda6detail10TensorInfoIT_T1_EES9_S9_S9_S9_S9_S9_S8_S8_ --------------------------
	.section	.text._ZN2at6native38_GLOBAL__N__9a469cfd_6_RNN_cu_eca79a6d6kernel18lstm_cell_backwardIddiLi1EEEvNS_4cuda6detail10TensorInfoIT_T1_EES9_S9_S9_S9_S9_S9_S8_S8_,"ax",@progbits
	.align	128
.text._ZN2at6native38_GLOBAL__N__9a469cfd_6_RNN_cu_eca79a6d6kernel18lstm_cell_backwardIddiLi1EEEvNS_4cuda6detail10TensorInfoIT_T1_EES9_S9_S9_S9_S9_S9_S8_S8_:
        .type           _ZN2at6native38_GLOBAL__N__9a469cfd_6_RNN_cu_eca79a6d6kernel18lstm_cell_backwardIddiLi1EEEvNS_4cuda6detail10TensorInfoIT_T1_EES9_S9_S9_S9_S9_S9_S8_S8_,@function
        .size           _ZN2at6native38_GLOBAL__N__9a469cfd_6_RNN_cu_eca79a6d6kernel18lstm_cell_backwardIddiLi1EEEvNS_4cuda6detail10TensorInfoIT_T1_EES9_S9_S9_S9_S9_S9_S8_S8_,(.L_x_1323 - _ZN2at6native38_GLOBAL__N__9a469cfd_6_RNN_cu_eca79a6d6kernel18lstm_cell_backwardIddiLi1EEEvNS_4cuda6detail10TensorInfoIT_T1_EES9_S9_S9_S9_S9_S9_S8_S8_)
        .other          _ZN2at6native38_GLOBAL__N__9a469cfd_6_RNN_cu_eca79a6d6kernel18lstm_cell_backwardIddiLi1EEEvNS_4cuda6detail10TensorInfoIT_T1_EES9_S9_S9_S9_S9_S9_S8_S8_,@"STO_CUDA_ENTRY STV_DEFAULT"
_ZN2at6native38_GLOBAL__N__9a469cfd_6_RNN_cu_eca79a6d6kernel18lstm_cell_backwardIddiLi1EEEvNS_4cuda6detail10TensorInfoIT_T1_EES9_S9_S9_S9_S9_S9_S8_S8_:
[----:B------:R-:W-:Y:S01]  /*0000*/  LDC R1, c[0x0][0x28] ;  /* 0x00000a00ff017b82 */ /* 0x000fe20000000800 */
[----:B------:R-:W0:Y:S01]  /*0010*/  S2R R0, SR_CTAID.X ;  /* 0x0000000000007919 */ /* 0x000e220000002500 */
[----:B------:R-:W-:Y:S01]  /*0020*/  ULDC UR4, c[0x0][0x0] ;  /* 0x0000000000047ab9 */ /* 0x000fe20000000800 */
[----:B------:R-:W0:Y:S02]  /*0030*/  S2R R3, SR_TID.X ;  /* 0x0000000000037919 */ /* 0x000e240000002100 */
[----:B0-----:R-:W-:Y:S01]  /*0040*/  IMAD R0, R0, UR4, R3 ;  /* 0x0000000400007c24 */ /* 0x001fe2000f8e0203 */
[----:B------:R-:W-:-:S04]  /*0050*/  ULDC UR4, c[0x0][0x7fc] ;  /* 0x0001ff0000047ab9 */ /* 0x000fc80000000800 */
        /* <DEDUP_REMOVED lines=16> */
[----:B0-----:R-:W-:Y:S02]  /*0160*/  IABS R2, R27 ;  /* 0x0000001b00027213 */ /* 0x001fe40000000000 */
[C---:B------:R-:W-:Y:S01]  /*0170*/  SHF.L.U32 R26, R27.reuse, 0x2, RZ ;  /* 0x000000021b1a7819 */ /* 0x040fe200000006ff */
[----:B------:R-:W-:Y:S01]  /*0180*/  IMAD R27, R27, UR6, RZ ;  /* 0x000000061b1b7c24 */ /* 0x000fe2000f8e02ff */
[----:B------:R-:W0:Y:S01]  /*0190*/  I2F.RP R6, R2 ;  /* 0x0000000200067306 */ /* 0x000e220000209400 */
[----:B------:R-:W-:-:S07]  /*01a0*/  ULDC.64 UR6, c[0x0][0x648] ;  /* 0x0001920000067ab9 */ /* 0x000fce0000000a00 */
[----:B0-----:R-:W0:Y:S02]  /*01b0*/  MUFU.RCP R6, R6 ;  /* 0x0000000600067308 */ /* 0x001e240000001000 */
[----:B0-----:R-:W-:-:S06]  /*01c0*/  IADD3 R4, R6, 0xffffffe, RZ ;  /* 0x0ffffffe06047810 */ /* 0x001fcc0007ffe0ff */
[----:B------:R0:W1:Y:S02]  /*01d0*/  F2I.FTZ.U32.TRUNC.NTZ R5, R4 ;  /* 0x0000000400057305 */ /* 0x000064000021f000 */
[----:B0-----:R-:W-:Y:S01]  /*01e0*/  HFMA2.MMA R4, -RZ, RZ, 0, 0 ;  /* 0x00000000ff047435 */ /* 0x001fe200000001ff */
[----:B-1----:R-:W-:-:S05]  /*01f0*/  IADD3 R3, RZ, -R5, RZ ;  /* 0x80000005ff037210 */ /* 0x002fca0007ffe0ff */
[----:B------:R-:W-:-:S04]  /*0200*/  IMAD R3, R3, R2, RZ ;  /* 0x0000000203037224 */ /* 0x000fc800078e02ff */
[----:B------:R-:W-:-:S07]  /*0210*/  IMAD.HI.U32 R3, R5, R3, R4 ;  /* 0x0000000305037227 */ /* 0x000fce00078e0004 */
.L_x_857:
[----:B-1----:R-:W0:Y:S01]  /*0220*/  LDC R19, c[0x0][0x7f8] ;  /* 0x0001fe00ff137b82 */ /* 0x002e220000000800 */
[----:B------:R-:W-:Y:S01]  /*0230*/  IABS R6, R0 ;  /* 0x0000000000067213 */ /* 0x000fe20000000000 */
[----:B------:R-:W-:Y:S01]  /*0240*/  IMAD R17, R0, UR11, RZ ;  /* 0x0000000b00117c24 */ /* 0x000fe2000f8e02ff */
[----:B------:R-:W-:-:S03]  /*0250*/  ISETP.NE.U32.AND P0, PT, RZ, UR6, PT ;  /* 0x00000006ff007c0c */ /* 0x000fc6000bf05070 */
[----:B------:R-:W-:Y:S01]  /*0260*/  IMAD.HI.U32 R4, R3, R6, RZ ;  /* 0x0000000603047227 */ /* 0x000fe200078e00ff */
[----:B------:R-:W-:Y:S01]  /*0270*/  ISETP.NE.AND.EX P0, PT, RZ, UR7, PT, P0 ;  /* 0x00000007ff007c0c */ /* 0x000fe2000bf05300 */
[----:B------:R-:W1:Y:S03]  /*0280*/  LDC.64 R12, c[0x0][0x210] ;  /* 0x00008400ff0c7b82 */ /* 0x000e660000000a00 */
[----:B------:R-:W-:-:S05]  /*0290*/  IADD3 R5, -R4, RZ, RZ ;  /* 0x000000ff04057210 */ /* 0x000fca0007ffe1ff */
[----:B------:R-:W2:Y:S01]  /*02a0*/  LDC.64 R10, c[0x0][0x570] ;  /* 0x00015c00ff0a7b82 */ /* 0x000ea20000000a00 */
[----:B0-----:R-:W-:-:S07]  /*02b0*/  IABS R8, R19 ;  /* 0x0000001300087213 */ /* 0x001fce0000000000 */
[----:B------:R-:W0:Y:S01]  /*02c0*/  @P0 LDC R7, c[0x0][0x6b4] ;  /* 0x0001ad00ff070b82 */ /* 0x000e220000000800 */
[----:B------:R-:W-:-:S07]  /*02d0*/  IMAD R5, R8, R5, R6 ;  /* 0x0000000508057224 */ /* 0x000fce00078e0206 */
[----:B------:R-:W3:Y:S01]  /*02e0*/  @P0 LDC.64 R22, c[0x0][0x648] ;  /* 0x00019200ff160b82 */ /* 0x000ee20000000a00 */
[----:B------:R-:W-:-:S13]  /*02f0*/  ISETP.GT.U32.AND P3, PT, R2, R5, PT ;  /* 0x000000050200720c */ /* 0x000fda0003f64070 */
[----:B------:R-:W-:Y:S01]  /*0300*/  @!P3 IMAD.IADD R5, R5, 0x1, -R8 ;  /* 0x000000010505b824 */ /* 0x000fe200078e0a08 */
[----:B------:R-:W-:Y:S01]  /*0310*/  @!P3 IADD3 R4, R4, 0x1, RZ ;  /* 0x000000010404b810 */ /* 0x000fe20007ffe0ff */
[----:B------:R-:W4:Y:S01]  /*0320*/  LDC.64 R8, c[0x0][0x3c0] ;  /* 0x0000f000ff087b82 */ /* 0x000f220000000a00 */
[----:B------:R-:W-:Y:S02]  /*0330*/  ISETP.NE.AND P3, PT, R19, RZ, PT ;  /* 0x000000ff1300720c */ /* 0x000fe40003f65270 */
[----:B------:R-:W-:Y:S02]  /*0340*/  ISETP.GE.U32.AND P2, PT, R5, R2, PT ;  /* 0x000000020500720c */ /* 0x000fe40003f46070 */
[----:B------:R-:W-:-:S04]  /*0350*/  LOP3.LUT R5, R0, R19, RZ, 0x3c, !PT ;  /* 0x0000001300057212 */ /* 0x000fc800078e3cff */
[----:B------:R-:W-:-:S07]  /*0360*/  ISETP.GE.AND P1, PT, R5, RZ, PT ;  /* 0x000000ff0500720c */ /* 0x000fce0003f26270 */
[----:B------:R-:W-:-:S04]  /*0370*/  @P2 IADD3 R4, R4, 0x1, RZ ;  /* 0x0000000104042810 */ /* 0x000fc80007ffe0ff */
[----:B------:R-:W-:Y:S02]  /*0380*/  MOV R15, R4 ;  /* 0x00000004000f7202 */ /* 0x000fe40000000f00 */
[----:B------:R-:W1:Y:S02]  /*0390*/  LDC.64 R4, c[0x0][0x498] ;  /* 0x00012600ff047b82 */ /* 0x000e640000000a00 */
[----:B------:R-:W-:Y:S02]  /*03a0*/  @!P1 IADD3 R15, -R15, RZ, RZ ;  /* 0x000000ff0f0f9210 */ /* 0x000fe40007ffe1ff */
[----:B------:R-:W-:-:S05]  /*03b0*/  @!P3 LOP3.LUT R15, RZ, R19, RZ, 0x33, !PT ;  /* 0x00000013ff0fb212 */ /* 0x000fca00078e33ff */
[----:B------:R-:W-:-:S04]  /*03c0*/  IMAD.MOV R28, RZ, RZ, -R15 ;  /* 0x000000ffff1c7224 */ /* 0x000fc800078e0a0f */
[C---:B------:R-:W-:Y:S02]  /*03d0*/  IMAD R28, R19.reuse, R28, R0 ;  /* 0x0000001c131c7224 */ /* 0x040fe400078e0200 */
[----:B------:R-:W-:Y:S02]  /*03e0*/  IMAD R19, R19, UR9, RZ ;  /* 0x0000000913137c24 */ /* 0x000fe4000f8e02ff */
[----:B------:R-:W-:-:S04]  /*03f0*/  IMAD R28, R26, R15, R28 ;  /* 0x0000000f1a1c7224 */ /* 0x000fc800078e021c */
[----:B------:R-:W-:Y:S02]  /*0400*/  IMAD R15, R28, UR9, RZ ;  /* 0x000000091c0f7c24 */ /* 0x000fe4000f8e02ff */
[----:B-1----:R-:W-:-:S04]  /*0410*/  IMAD.WIDE R4, R17, 0x8, R4 ;  /* 0x0000000811047825 */ /* 0x002fc800078e0204 */
[----:B------:R-:W-:Y:S02]  /*0420*/  IMAD.WIDE R12, R15, 0x8, R12 ;  /* 0x000000080f0c7825 */ /* 0x000fe400078e020c */
[----:B------:R-:W2:Y:S02]  /*0430*/  LDG.E.64 R4, desc[UR4][R4.64] ;  /* 0x0000000404047981 */ /* 0x000ea4000c1e1b00 */
[----:B0-----:R-:W-:Y:S02]  /*0440*/  @P0 IMAD R17, R0, R7, RZ ;  /* 0x0000000700110224 */ /* 0x001fe400078e02ff */
[----:B------:R-:W-:Y:S02]  /*0450*/  IMAD.WIDE R14, R19, 0x8, R12 ;  /* 0x00000008130e7825 */ /* 0x000fe400078e020c */
[----:B------:R-:W5:Y:S02]  /*0460*/  LDG.E.64 R12, desc[UR4][R12.64] ;  /* 0x000000040c0c7981 */ /* 0x000f64000c1e1b00 */
[----:B---3--:R-:W-:-:S04]  /*0470*/  @P0 IMAD.WIDE R22, R17, 0x8, R22 ;  /* 0x0000000811160825 */ /* 0x008fc800078e0216 */
[----:B------:R-:W-:Y:S02]  /*0480*/  IMAD.WIDE R16, R19, 0x8, R14 ;  /* 0x0000000813107825 */ /* 0x000fe400078e020e */
[----:B------:R-:W5:Y:S02]  /*0490*/  LDG.E.64 R14, desc[UR4][R14.64] ;  /* 0x000000040e0e7981 */ /* 0x000f64000c1e1b00 */
[C---:B------:R-:W-:Y:S02]  /*04a0*/  IMAD R7, R0.reuse, UR10, RZ ;  /* 0x0000000a00077c24 */ /* 0x040fe4000f8e02ff */
[----:B------:R-:W-:Y:S02]  /*04b0*/  IMAD R21, R0, UR12, RZ ;  /* 0x0000000c00157c24 */ /* 0x000fe4000f8e02ff */
[----:B----4-:R-:W-:Y:S01]  /*04c0*/  IMAD.WIDE R8, R7, 0x8, R8 ;  /* 0x0000000807087825 */ /* 0x010fe200078e0208 */
[----:B------:R-:W-:-:S03]  /*04d0*/  CS2R R6, SRZ ;  /* 0x0000000000067805 */ /* 0x000fc6000001ff00 */
[----:B--2---:R-:W-:Y:S02]  /*04e0*/  IMAD.WIDE R10, R21, 0x8, R10 ;  /* 0x00000008150a7825 */ /* 0x004fe400078e020a */
[----:B------:R-:W5:Y:S02]  /*04f0*/  LDG.E.64 R8, desc[UR4][R8.64] ;  /* 0x0000000408087981 */ /* 0x000f64000c1e1b00 */
[----:B------:R-:W-:Y:S02]  /*0500*/  IMAD.WIDE R18, R19, 0x8, R16 ;  /* 0x0000000813127825 */ /* 0x000fe400078e0210 */
[----:B------:R-:W5:Y:S04]  /*0510*/  LDG.E.64 R10, desc[UR4][R10.64] ;  /* 0x000000040a0a7981 */ /* 0x000f68000c1e1b00 */
[----:B------:R-:W5:Y:S04]  /*0520*/  LDG.E.64 R16, desc[UR4][R16.64] ;  /* 0x0000000410107981 */ /* 0x000f68000c1e1b00 */
[----:B------:R-:W5:Y:S01]  /*0530*/  LDG.E.64 R18, desc[UR4][R18.64] ;  /* 0x0000000412127981 */ /* 0x000f62000c1e1b00 */
[----:B------:R-:W-:Y:S01]  /*0540*/  UMOV UR14, 0x24dd2f1a ;  /* 0x24dd2f1a000e7882 */ /* 0x000fe20000000000 */
[----:B------:R-:W-:-:S02]  /*0550*/  UMOV UR15, 0x3fe4f922 ;  /* 0x3fe4f922000f7882 */ /* 0x000fc40000000000 */
[----:B------:R0:W5:Y:S01]  /*0560*/  @P0 LDG.E.64 R6, desc[UR4][R22.64] ;  /* 0x0000000416060981 */ /* 0x000162000c1e1b00 */
[----:B------:R-:W-:Y:S01]  /*0570*/  BSSY B0, `(.L_x_854) ;  /* 0x0000068000007945 */ /* 0x000fe20003800000 */
[----:B------:R-:W-:Y:S01]  /*0580*/  IMAD R28, R28, UR16, RZ ;  /* 0x000000101c1c7c24 */ /* 0x000fe2000f8e02ff */
[----:B------:R-:W-:Y:S02]  /*0590*/  LOP3.LUT R21, R5, 0x7fffffff, RZ, 0xc0, !PT ;  /* 0x7fffffff05157812 */ /* 0x000fe400078ec0ff */
[----:B------:R-:W-:-:S06]  /*05a0*/  MOV R20, R4 ;  /* 0x0000000400147202 */ /* 0x000fcc0000000f00 */
[----:B------:R-:W-:-:S14]  /*05b0*/  DSETP.GE.AND P0, PT, R20, UR14, PT ;  /* 0x0000000e14007e2a */ /* 0x000fdc000bf06000 */
[----:B0-----:R-:W-:Y:S05]  /*05c0*/  @!P0 BRA `(.L_x_855) ;  /* 0x0000000000fc8947 */ /* 0x001fea0003800000 */
[----:B------:R-:W-:Y:S01]  /*05d0*/  DADD R24, R20, R20 ;  /* 0x0000000014187229 */ /* 0x000fe20000000014 */
[----:B------:R-:W-:Y:S01]  /*05e0*/  UMOV UR14, 0xf0000000 ;  /* 0xf0000000000e7882 */ /* 0x000fe20000000000 */
[----:B------:R-:W-:Y:S01]  /*05f0*/  UMOV UR15, 0x380fffff ;  /* 0x380fffff000f7882 */ /* 0x000fe20000000000 */
[----:B------:R-:W-:-:S03]  /*0600*/  MOV R20, 0xf89b6999 ;  /* 0xf89b699900147802 */ /* 0x000fc60000000f00 */
[----:B------:R-:W0:Y:S02]  /*0610*/  F2F.F32.F64 R4, R24 ;  /* 0x0000001800047310 */ /* 0x000e240000301000 */
[----:B------:R-:W-:Y:S01]  /*0620*/  DSETP.GEU.AND P0, PT, |R24|, UR14, PT ;  /* 0x0000000e18007e2a */ /* 0x000fe2000bf0e200 */
[----:B------:R-:W-:Y:S01]  /*0630*/  UMOV UR14, 0xfefa39ef ;  /* 0xfefa39ef000e7882 */ /* 0x000fe20000000000 */
[----:B------:R-:W-:-:S12]  /*0640*/  UMOV UR15, 0x3fe62e42 ;  /* 0x3fe62e42000f7882 */ /* 0x000fd80000000000 */
[----:B0-----:R-:W-:Y:S01]  /*0650*/  @!P0 FMUL R4, R4, 1.175494350822287508e-38 ;  /* 0x0080000004048820 */ /* 0x001fe20000400000 */
[----:B------:R-:W-:Y:S02]  /*0660*/  ISETP.GT.U32.AND P0, PT, R21, 0x40330fc1, PT ;  /* 0x40330fc11500780c */ /* 0x000fe40003f04070 */
[----:B------:R-:W-:Y:S01]  /*0670*/  MOV R21, 0x3e928a27 ;  /* 0x3e928a2700157802 */ /* 0x000fe20000000f00 */
        /* <DEDUP_REMOVED lines=52> */
.L_x_855:
        /* <DEDUP_REMOVED lines=35> */
.L_x_856:
[----:B------:R-:W-:Y:S05]  /*0bf0*/  BSYNC B0 ;  /* 0x0000000000007941 */ /* 0x000fea0003800000 */
.L_x_854:
[----:B------:R-:W-:Y:S01]  /*0c00*/  DFMA R4, -R20, R20, 1 ;  /* 0x3ff000001404742b */ /* 0x000fe20000000114 */
[----:B------:R-:W-:Y:S01]  /*0c10*/  ULDC UR8, c[0x0][0x0] ;  /* 0x0000000000087ab9 */ /* 0x000fe20000000800 */
[----:B-----5:R-:W-:Y:S01]  /*0c20*/  DMUL R22, R18, R10 ;  /* 0x0000000a12167228 */ /* 0x020fe20000000000 */
[----:B------:R-:W0:Y:S01]  /*0c30*/  LDC R25, c[0x0][0xc] ;  /* 0x00000300ff197b82 */ /* 0x000e220000000800 */
[----:B------:R-:W-:Y:S01]  /*0c40*/  DMUL R10, R10, R20 ;  /* 0x000000140a0a7228 */ /* 0x000fe20000000000 */
[----:B------:R-:W-:-:S05]  /*0c50*/  IMAD R29, R0, UR13, RZ ;  /* 0x0000000d001d7c24 */ /* 0x000fca000f8e02ff */
[----:B------:R-:W-:Y:S01]  /*0c60*/  DFMA R22, R4, R22, R6 ;  /* 0x000000160416722b */ /* 0x000fe20000000006 */
[----:B------:R-:W1:Y:S01]  /*0c70*/  LDC.64 R6, c[0x0][0x2e8] ;  /* 0x0000ba00ff067b82 */ /* 0x000e620000000a00 */
[----:B------:R-:W-:-:S06]  /*0c80*/  DADD R4, -R18, 1 ;  /* 0x3ff0000012047429 */ /* 0x000fcc0000000100 */
[C---:B------:R-:W-:Y:S02]  /*0c90*/  DMUL R20, R16.reuse, R22 ;  /* 0x0000001610147228 */ /* 0x040fe40000000000 */
[----:B------:R-:W-:Y:S02]  /*0ca0*/  DFMA R16, -R16, R16, 1 ;  /* 0x3ff000001010742b */ /* 0x000fe40000000110 */
[----:B------:R-:W-:Y:S02]  /*0cb0*/  DMUL R10, R4, R10 ;  /* 0x0000000a040a7228 */ /* 0x000fe40000000000 */
[----:B------:R-:W-:Y:S01]  /*0cc0*/  DADD R4, -R12, 1 ;  /* 0x3ff000000c047429 */ /* 0x000fe20000000100 */
[----:B0-----:R-:W-:-:S05]  /*0cd0*/  IMAD R0, R25, UR8, R0 ;  /* 0x0000000819007c24 */ /* 0x001fca000f8e0200 */
[----:B------:R-:W-:Y:S02]  /*0ce0*/  DMUL R10, R18, R10 ;  /* 0x0000000a120a7228 */ /* 0x000fe40000000000 */
[----:B------:R-:W-:Y:S01]  /*0cf0*/  DMUL R20, R20, R4 ;  /* 0x0000000414147228 */ /* 0x000fe20000000000 */
[----:B------:R-:W-:Y:S01]  /*0d00*/  ISETP.GE.AND P0, PT, R0, UR17, PT ;  /* 0x0000001100007c0c */ /* 0x000fe2000bf06270 */
[----:B------:R-:W-:Y:S01]  /*0d10*/  DMUL R18, R8, R22 ;  /* 0x0000001608127228 */ /* 0x000fe20000000000 */
[----:B------:R-:W0:Y:S01]  /*0d20*/  LDC.64 R8, c[0x0][0x720] ;  /* 0x0001c800ff087b82 */ /* 0x000e220000000a00 */
[----:B------:R-:W-:Y:S01]  /*0d30*/  DADD R4, -R14, 1 ;  /* 0x3ff000000e047429 */ /* 0x000fe20000000100 */
[----:B-1----:R-:W-:-:S03]  /*0d40*/  IMAD.WIDE R6, R28, 0x8, R6 ;  /* 0x000000081c067825 */ /* 0x002fc600078e0206 */
[C---:B------:R-:W-:Y:S02]  /*0d50*/  DMUL R20, R12.reuse, R20 ;  /* 0x000000140c147228 */ /* 0x040fe40000000000 */
[----:B------:R-:W-:Y:S02]  /*0d60*/  DMUL R12, R12, R22 ;  /* 0x000000160c0c7228 */ /* 0x000fe40000000000 */
[----:B------:R-:W-:Y:S01]  /*0d70*/  DMUL R18, R18, R4 ;  /* 0x0000000412127228 */ /* 0x000fe20000000000 */
[C---:B------:R-:W-:Y:S02]  /*0d80*/  IMAD.WIDE R4, R27.reuse, 0x8, R6 ;  /* 0x000000081b047825 */ /* 0x040fe400078e0206 */
[----:B------:R1:W-:Y:S03]  /*0d90*/  STG.E.64 desc[UR4][R6.64], R20 ;  /* 0x0000001406007986 */ /* 0x0003e6000c101b04 */
[----:B------:R-:W-:Y:S01]  /*0da0*/  DMUL R12, R12, R16 ;  /* 0x000000100c0c7228 */ /* 0x000fe20000000000 */
[----:B------:R-:W-:Y:S01]  /*0db0*/  IMAD.WIDE R16, R27, 0x8, R4 ;  /* 0x000000081b107825 */ /* 0x000fe200078e0204 */
[----:B------:R-:W-:-:S02]  /*0dc0*/  DMUL R18, R14, R18 ;  /* 0x000000120e127228 */ /* 0x000fc40000000000 */
[----:B------:R-:W-:Y:S01]  /*0dd0*/  DMUL R14, R14, R22 ;  /* 0x000000160e0e7228 */ /* 0x000fe20000000000 */
[----:B------:R-:W-:-:S04]  /*0de0*/  IMAD.WIDE R22, R27, 0x8, R16 ;  /* 0x000000081b167825 */ /* 0x000fc800078e0210 */
[----:B------:R1:W-:Y:S01]  /*0df0*/  STG.E.64 desc[UR4][R4.64], R18 ;  /* 0x0000001204007986 */ /* 0x0003e2000c101b04 */
[----:B0-----:R-:W-:-:S03]  /*0e00*/  IMAD.WIDE R8, R29, 0x8, R8 ;  /* 0x000000081d087825 */ /* 0x001fc600078e0208 */
[----:B------:R1:W-:Y:S04]  /*0e10*/  STG.E.64 desc[UR4][R16.64], R12 ;  /* 0x0000000c10007986 */ /* 0x0003e8000c101b04 */
[----:B------:R1:W-:Y:S04]  /*0e20*/  STG.E.64 desc[UR4][R22.64], R10 ;  /* 0x0000000a16007986 */ /* 0x0003e8000c101b04 */
[----:B------:R1:W-:Y:S01]  /*0e30*/  STG.E.64 desc[UR4][R8.64], R14 ;  /* 0x0000000e08007986 */ /* 0x0003e2000c101b04 */
[----:B------:R-:W-:Y:S05]  /*0e40*/  @!P0 BRA `(.L_x_857) ;  /* 0xfffffff000f48947 */ /* 0x000fea000383ffff */
[----:B------:R-:W-:Y:S05]  /*0e50*/  EXIT ;  /* 0x000000000000794d */ /* 0x000fea0003800000 */
.L_x_853:
        /* <DEDUP_REMOVED lines=17> */
[----:B------:R-:W-:-:S03]  /*0f70*/  SHF.L.U32 R4, R6, 0x2, RZ ;  /* 0x0000000206047819 */ /* 0x000fc600000006ff */
[----:B------:R-:W-:Y:S01]  /*0f80*/  IMAD R5, R6, UR6, RZ ;  /* 0x0000000606057c24 */ /* 0x000fe2000f8e02ff */
[----:B------:R-:W-:-:S06]  /*0f90*/  ULDC.64 UR6, c[0x0][0x648] ;  /* 0x0001920000067ab9 */ /* 0x000fcc0000000a00 */
.L_x_861:
[----:B-1----:R-:W0:Y:S01]  /*0fa0*/  LDC R15, c[0x0][0x7f8] ;  /* 0x0001fe00ff0f7b82 */ /* 0x002e220000000800 */
[----:B------:R-:W-:Y:S01]  /*0fb0*/  IABS R8, R0 ;  /* 0x0000000000087213 */ /* 0x000fe20000000000 */
[----:B------:R-:W-:-:S04]  /*0fc0*/  IMAD R19, R0, UR12, RZ ;  /* 0x0000000c00137c24 */ /* 0x000fc8000f8e02ff */
[----:B------:R-:W-:Y:S02]  /*0fd0*/  IMAD.HI.U32 R6, R3, R8, RZ ;  /* 0x0000000803067227 */ /* 0x000fe400078e00ff */
[----:B------:R-:W1:Y:S03]  /*0fe0*/  LDC.64 R12, c[0x0][0x498] ;  /* 0x00012600ff0c7b82 */ /* 0x000e660000000a00 */
[----:B------:R-:W-:Y:S02]  /*0ff0*/  IADD3 R7, -R6, RZ, RZ ;  /* 0x000000ff06077210 */ /* 0x000fe40007ffe1ff */
[----:B0-----:R-:W-:Y:S02]  /*1000*/  IABS R10, R15 ;  /* 0x0000000f000a7213 */ /* 0x001fe40000000000 */
[----:B------:R-:W-:-:S03]  /*1010*/  ISETP.NE.AND P2, PT, R15, RZ, PT ;  /* 0x000000ff0f00720c */ /* 0x000fc60003f45270 */
[----:B------:R-:W-:Y:S02]  /*1020*/  IMAD R7, R10, R7, R8 ;  /* 0x000000070a077224 */ /* 0x000fe400078e0208 */
[----:B------:R-:W0:Y:S01]  /*1030*/  LDC.64 R8, c[0x0][0x3c0] ;  /* 0x0000f000ff087b82 */ /* 0x000e220000000a00 */
[----:B-1----:R-:W-:Y:S02]  /*1040*/  IMAD.WIDE R18, R19, 0x8, R12 ;  /* 0x0000000813127825 */ /* 0x002fe400078e020c */
[----:B------:R-:W-:-:S04]  /*1050*/  ISETP.GT.U32.AND P0, PT, R2, R7, PT ;  /* 0x000000070200720c */ /* 0x000fc80003f04070 */
[----:B------:R-:W2:Y:S09]  /*1060*/  LDG.E.64 R18, desc[UR4][R18.64] ;  /* 0x0000000412127981 */ /* 0x000eb2000c1e1b00 */
[----:B------:R-:W-:Y:S02]  /*1070*/  @!P0 IADD3 R7, R7, -R10, RZ ;  /* 0x8000000a07078210 */ /* 0x000fe40007ffe0ff */
[----:B------:R-:W-:Y:S01]  /*1080*/  @!P0 IADD3 R6, R6, 0x1, RZ ;  /* 0x0000000106068810 */ /* 0x000fe20007ffe0ff */
[----:B------:R-:W1:Y:S01]  /*1090*/  LDC.64 R10, c[0x0][0x210] ;  /* 0x00008400ff0a7b82 */ /* 0x000e620000000a00 */
[----:B------:R-:W-:-:S02]  /*10a0*/  ISETP.GE.U32.AND P3, PT, R7, R2, PT ;  /* 0x000000020700720c */ /* 0x000fc40003f66070 */
[C---:B------:R-:W-:Y:S01]  /*10b0*/  LOP3.LUT R7, R0.reuse, R15, RZ, 0x3c, !PT ;  /* 0x0000000f00077212 */ /* 0x040fe200078e3cff */
[----:B------:R-:W-:Y:S01]  /*10c0*/  IMAD R21, R0, UR11, RZ ;  /* 0x0000000b00157c24 */ /* 0x000fe2000f8e02ff */
[----:B------:R-:W-:Y:S02]  /*10d0*/  ISETP.NE.U32.AND P0, PT, RZ, UR6, PT ;  /* 0x00000006ff007c0c */ /* 0x000fe4000bf05070 */
[----:B------:R-:W-:-:S07]  /*10e0*/  ISETP.GE.AND P1, PT, R7, RZ, PT ;  /* 0x000000ff0700720c */ /* 0x000fce0003f26270 */
[----:B------:R-:W-:Y:S01]  /*10f0*/  @P3 VIADD R6, R6, 0x1 ;  /* 0x0000000106063836 */ /* 0x000fe20000000000 */
[----:B------:R-:W-:-:S04]  /*1100*/  ISETP.NE.AND.EX P0, PT, RZ, UR7, PT, P0 ;  /* 0x00000007ff007c0c */ /* 0x000fc8000bf05300 */
[----:B------:R-:W-:-:S04]  /*1110*/  MOV R17, R6 ;  /* 0x0000000600117202 */ /* 0x000fc80000000f00 */
[----:B------:R-:W-:Y:S02]  /*1120*/  @!P1 IADD3 R17, -R17, RZ, RZ ;  /* 0x000000ff11119210 */ /* 0x000fe40007ffe1ff */
[----:B------:R-:W-:Y:S01]  /*1130*/  @!P2 LOP3.LUT R17, RZ, R15, RZ, 0x33, !PT ;  /* 0x0000000fff11a212 */ /* 0x000fe200078e33ff */
[----:B0-----:R-:W-:Y:S02]  /*1140*/  IMAD.WIDE R8, R21, 0x8, R8 ;  /* 0x0000000815087825 */ /* 0x001fe400078e0208 */
[----:B------:R-:W0:Y:S01]  /*1150*/  @P0 LDC R23, c[0x0][0x6b4] ;  /* 0x0001ad00ff170b82 */ /* 0x000e220000000800 */
[----:B------:R-:W-:-:S03]  /*1160*/  IADD3 R26, -R17, RZ, RZ ;  /* 0x000000ff111a7210 */ /* 0x000fc60007ffe1ff */
[----:B------:R-:W5:Y:S02]  /*1170*/  LDG.E.64 R8, desc[UR4][R8.64] ;  /* 0x0000000408087981 */ /* 0x000f64000c1e1b00 */
[----:B------:R-:W-:Y:S02]  /*1180*/  IMAD R26, R15, R26, R0 ;  /* 0x0000001a0f1a7224 */ /* 0x000fe400078e0200 */
[----:B------:R-:W3:Y:S02]  /*1190*/  @P0 LDC.64 R6, c[0x0][0x648] ;  /* 0x00019200ff060b82 */ /* 0x000ee40000000a00 */
[----:B------:R-:W-:-:S04]  /*11a0*/  IMAD R26, R4, R17, R26 ;  /* 0x00000011041a7224 */ /* 0x000fc800078e021a */
[----:B------:R-:W-:-:S04]  /*11b0*/  IMAD R17, R26, UR9, RZ ;  /* 0x000000091a117c24 */ /* 0x000fc8000f8e02ff */
[----:B-1----:R-:W-:-:S04]  /*11c0*/  IMAD.WIDE R10, R17, 0x8, R10 ;  /* 0x00000008110a7825 */ /* 0x002fc800078e020a */
[----:B------:R-:W-:-:S04]  /*11d0*/  IMAD R17, R15, UR9, RZ ;  /* 0x000000090f117c24 */ /* 0x000fc8000f8e02ff */
[C---:B------:R-:W-:Y:S02]  /*11e0*/  IMAD.WIDE R12, R17.reuse, 0x8, R10 ;  /* 0x00000008110c7825 */ /* 0x040fe400078e020a */
[----:B------:R-:W5:Y:S02]  /*11f0*/  LDG.E.64 R10, desc[UR4][R10.64] ;  /* 0x000000040a0a7981 */ /* 0x000f64000c1e1b00 */
[C---:B------:R-:W-:Y:S02]  /*1200*/  IMAD.WIDE R14, R17.reuse, 0x8, R12 ;  /* 0x00000008110e7825 */ /* 0x040fe400078e020c */
[----:B------:R-:W5:Y:S02]  /*1210*/  LDG.E.64 R12, desc[UR4][R12.64] ;  /* 0x000000040c0c7981 */ /* 0x000f64000c1e1b00 */
[----:B------:R-:W-:Y:S02]  /*1220*/  IMAD.WIDE R16, R17, 0x8, R14 ;  /* 0x0000000811107825 */ /* 0x000fe400078e020e */
[----:B------:R-:W5:Y:S04]  /*1230*/  LDG.E.64 R14, desc[UR4][R14.64] ;  /* 0x000000040e0e7981 */ /* 0x000f68000c1e1b00 */
[----:B------:R-:W5:Y:S01]  /*1240*/  LDG.E.64 R16, desc[UR4][R16.64] ;  /* 0x0000000410107981 */ /* 0x000f62000c1e1b00 */
[----:B0-----:R-:W-:-:S04]  /*1250*/  @P0 IMAD R23, R0, R23, RZ ;  /* 0x0000001700170224 */ /* 0x001fc800078e02ff */
[----:B---3--:R-:W-:Y:S01]  /*1260*/  @P0 IMAD.WIDE R22, R23, 0x8, R6 ;  /* 0x0000000817160825 */ /* 0x008fe200078e0206 */
[----:B------:R-:W-:Y:S01]  /*1270*/  CS2R R6, SRZ ;  /* 0x0000000000067805 */ /* 0x000fe2000001ff00 */
[----:B------:R-:W-:Y:S01]  /*1280*/  UMOV UR14, 0x24dd2f1a ;  /* 0x24dd2f1a000e7882 */ /* 0x000fe20000000000 */
[----:B------:R-:W-:-:S04]  /*1290*/  UMOV UR15, 0x3fe4f922 ;  /* 0x3fe4f922000f7882 */ /* 0x000fc80000000000 */
[----:B------:R0:W5:Y:S01]  /*12a0*/  @P0 LDG.E.64 R6, desc[UR4][R22.64] ;  /* 0x0000000416060981 */ /* 0x000162000c1e1b00 */
[----:B------:R-:W-:Y:S01]  /*12b0*/  BSSY B0, `(.L_x_858) ;  /* 0x0000068000007945 */ /* 0x000fe20003800000 */
[----:B------:R-:W-:Y:S01]  /*12c0*/  IMAD R26, R26, UR10, RZ ;  /* 0x0000000a1a1a7c24 */ /* 0x000fe2000f8e02ff */
[----:B--2---:R-:W-:Y:S02]  /*12d0*/  LOP3.LUT R21, R19, 0x7fffffff, RZ, 0xc0, !PT ;  /* 0x7fffffff13157812 */ /* 0x004fe400078ec0ff */
[----:B------:R-:W-:-:S06]  /*12e0*/  MOV R20, R18 ;  /* 0x0000001200147202 */ /* 0x000fcc0000000f00 */
[----:B------:R-:W-:-:S14]  /*12f0*/  DSETP.GE.AND P0, PT, R20, UR14, PT ;  /* 0x0000000e14007e2a */ /* 0x000fdc000bf06000 */
[----:B0-----:R-:W-:Y:S05]  /*1300*/  @!P0 BRA `(.L_x_859) ;  /* 0x0000000000fc8947 */ /* 0x001fea0003800000 */
        /* <DEDUP_REMOVED lines=56> */
[----:B------:R-:W-:Y:S02]  /*1690*/  MOV R20, 0x0 ;  /* 0x0000000000147802 */ /* 0x000fe40000000f00 */
[----:B------:R-:W-:-:S06]  /*16a0*/  MOV R21, 0x40000000 ;  /* 0x4000000000157802 */ /* 0x000fcc0000000f00 */
[----:B------:R-:W-:-:S10]  /*16b0*/  DFMA R20, -R22, R20, 1 ;  /* 0x3ff000001614742b */ /* 0x000fd40000000114 */
[----:B------:R-:W-:Y:S02]  /*16c0*/  FSEL R18, R21, 1.875, !P0 ;  /* 0x3ff0000015127808 */ /* 0x000fe40004000000 */
[----:B------:R-:W-:Y:S02]  /*16d0*/  FSEL R20, R20, RZ, !P0 ;  /* 0x000000ff14147208 */ /* 0x000fe40004000000 */
[----:B------:R-:W-:Y:S01]  /*16e0*/  LOP3.LUT R21, R18, 0x80000000, R19, 0xb8, !PT ;  /* 0x8000000012157812 */ /* 0x000fe200078eb813 */
[----:B------:R-:W-:Y:S06]  /*16f0*/  BRA `(.L_x_860) ;  /* 0x00000000008c7947 */ /* 0x000fec0003800000 */
.L_x_859:
        /* <DEDUP_REMOVED lines=35> */
.L_x_860:
[----:B------:R-:W-:Y:S05]  /*1930*/  BSYNC B0 ;  /* 0x0000000000007941 */ /* 0x000fea0003800000 */
.L_x_858:
[----:B------:R-:W-:Y:S01]  /*1940*/  DFMA R18, -R20, R20, 1 ;  /* 0x3ff000001412742b */ /* 0x000fe20000000114 */
[----:B------:R-:W-:Y:S01]  /*1950*/  ULDC UR8, c[0x0][0x0] ;  /* 0x0000000000087ab9 */ /* 0x000fe20000000800 */
[----:B-----5:R-:W-:Y:S01]  /*1960*/  DMUL R24, RZ, R16 ;  /* 0x00000010ff187228 */ /* 0x020fe20000000000 */
[----:B------:R-:W0:Y:S01]  /*1970*/  LDC R27, c[0x0][0xc] ;  /* 0x00000300ff1b7b82 */ /* 0x000e220000000800 */
[----:B------:R-:W-:Y:S01]  /*1980*/  DMUL R20, RZ, R20 ;  /* 0x00000014ff147228 */ /* 0x000fe20000000000 */
        /* <DEDUP_REMOVED lines=33> */
.L_x_862:
        /* <DEDUP_REMOVED lines=14> */
.L_x_1323:


//--------------------- .text._ZN2at6native38_GLOBAL__N__9a469cfd_6_RNN_cu_eca79a6d6kernel17lstm_cell_forwardIN3c108BFloat16EflLi2EEEvNS_4cuda6detail10TensorInfoIT_T1_EESB_SB_SB_SB_SB_SB_SB_SA_SA_ --------------------------
	.section	.text._ZN2at6native38_GLOBAL__N__9a469cfd_6_RNN_cu_eca79a6d6kernel17lstm_cell_forwardIN3c108BFloat16EflLi2EEEvNS_4cuda6detail10TensorInfoIT_T1_EESB_SB_SB_SB_SB_SB_SB_SA_SA_,"ax",@progbits
	.align	128
.text._ZN2at6native38_GLOBAL__N__9a469cfd_6_RNN_cu_eca79a6d6kernel17lstm_cell_forwardIN3c108BFloat16EflLi2EEEvNS_4cuda6detail10TensorInfoIT_T1_EESB_SB_SB_SB_SB_SB_SB_SA_SA_:
        .type           _ZN2at6native38_GLOBAL__N__9a469cfd_6_RNN_cu_eca79a6d6kernel17lstm_cell_forwardIN3c108BFloat16EflLi2EEEvNS_4cuda6detail10TensorInfoIT_T1_EESB_SB_SB_SB_SB_SB_SB_SA_SA_,@function
        .size           _ZN2at6native38_GLOBAL__N__9a469cfd_6_RNN_cu_eca79a6d6kernel17lstm_cell_forwardIN3c108BFloat16EflLi2EEEvNS_4cuda6detail10TensorInfoIT_T1_EESB_SB_SB_SB_SB_SB_SB_SA_SA_,(.L_x_1324 - _ZN2at6native38_GLOBAL__N__9a469cfd_6_RNN_cu_eca79a6d6kernel17lstm_cell_forwardIN3c108BFloat16EflLi2EEEvNS_4cuda6detail10TensorInfoIT_T1_EESB_SB_SB_SB_SB_SB_SB_SA_SA_)
        .other          _ZN2at6native38_GLOBAL__N__9a469cfd_6_RNN_cu_eca79a6d6kernel17lstm_cell_forwardIN3c108BFloat16EflLi2EEEvNS_4cuda6detail10TensorInfoIT_T1_EESB_SB_SB_SB_SB_SB_SB_SA_SA_,@"STO_CUDA_ENTRY STV_DEFAULT"
_ZN2at6native38_GLOBAL__N__9a469cfd_6_RNN_cu_eca79a6d6kernel17lstm_cell_forwardIN3c108BFloat16EflLi2EEEvNS_4cuda6detail10TensorInfoIT_T1_EESB_SB_SB_SB_SB_SB_SB_SA_SA_:
        /* <DEDUP_REMOVED lines=44> */
.L_x_914:
        /* <DEDUP_REMOVED lines=11> */
[----:B------:R-:W-:Y:S05]  /*0370*/  CALL.REL.NOINC `($__internal_32_$__cuda_sm20_div_s64) ;  /* 0x0000004400307944 */ /* 0x000fea0003c00000 */
[----:B------:R-:W-:Y:S01]  /*0380*/  IADD3 R8, P0, RZ, -R4, RZ ;  /* 0x80000004ff087210 */ /* 0x000fe20007f1e0ff */
[----:B------:R-:W-:Y:S01]  /*0390*/  IMAD.U32 R3, RZ, RZ, UR14 ;  /* 0x0000000eff037e24 */ /* 0x000fe2000f8e00ff */
[----:B------:R-:W-:Y:S01]  /*03a0*/  MOV R7, R5 ;  /* 0x0000000500077202 */ /* 0x000fe20000000f00 */
[----:B------:R-:W-:Y:S01]  /*03b0*/  IMAD.U32 R2, RZ, RZ, UR15 ;  /* 0x0000000fff027e24 */ /* 0x000fe2000f8e00ff */
[----:B------:R-:W-:Y:S01]  /*03c0*/  IADD3.X R10, RZ, ~R0, RZ, P0, !PT ;  /* 0x80000000ff0a7210 */ /* 0x000fe200007fe4ff */
[----:B------:R-:W-:-:S04]  /*03d0*/  IMAD.WIDE.U32 R24, R8, R3, R6 ;  /* 0x0000000308187225 */ /* 0x000fc800078e0006 */
[----:B------:R-:W-:-:S04]  /*03e0*/  IMAD R9, R10, R3, RZ ;  /* 0x000000030a097224 */ /* 0x000fc800078e02ff */
[----:B------:R-:W-:Y:S01]  /*03f0*/  IMAD R9, R8, R2, R9 ;  /* 0x0000000208097224 */ /* 0x000fe200078e0209 */
[----:B------:R-:W-:-:S03]  /*0400*/  MOV R8, R4 ;  /* 0x0000000400087202 */ /* 0x000fc60000000f00 */
[----:B------:R-:W-:Y:S02]  /*0410*/  IMAD.IADD R29, R25, 0x1, R9 ;  /* 0x00000001191d7824 */ /* 0x000fe400078e0209 */
[----:B------:R-:W-:Y:S01]  /*0420*/  IMAD.MOV.U32 R9, RZ, RZ, R0 ;  /* 0x000000ffff097224 */ /* 0x000fe200078e0000 */
[----:B------:R-:W-:Y:S06]  /*0430*/  BRA `(.L_x_866) ;  /* 0x00000000005c7947 */ /* 0x000fec0003800000 */
.L_x_865:
        /* <DEDUP_REMOVED lines=23> */
.L_x_866:
[----:B------:R-:W-:Y:S05]  /*05b0*/  BSYNC B1 ;  /* 0x0000000000017941 */ /* 0x000fea0003800000 */
.L_x_864:
[-C--:B------:R-:W-:Y:S01]  /*05c0*/  IMAD R7, R9, R3.reuse, RZ ;  /* 0x0000000309077224 */ /* 0x080fe200078e02ff */
[----:B------:R-:W-:Y:S01]  /*05d0*/  BSSY B1, `(.L_x_867) ;  /* 0x0000034000017945 */ /* 0x000fe20003800000 */
[----:B------:R-:W-:-:S04]  /*05e0*/  IMAD.WIDE.U32 R10, R8, R3, RZ ;  /* 0x00000003080a7225 */ /* 0x000fc800078e00ff */
[----:B------:R-:W-:Y:S01]  /*05f0*/  IMAD R7, R8, R2, R7 ;  /* 0x0000000208077224 */ /* 0x000fe200078e0207 */
[----:B------:R-:W-:-:S03]  /*0600*/  LEA R8, P0, R10, R24, 0x2 ;  /* 0x000000180a087211 */ /* 0x000fc600078010ff */
[----:B------:R-:W-:Y:S01]  /*0610*/  IMAD.IADD R0, R11, 0x1, R7 ;  /* 0x000000010b007824 */ /* 0x000fe200078e0207 */
[----:B------:R-:W-:-:S04]  /*0620*/  MOV R7, UR56 ;  /* 0x0000003800077c02 */ /* 0x000fc80008000f00 */
[----:B------:R-:W-:-:S04]  /*0630*/  LEA.HI.X R9, R10, R29, R0, 0x2, P0 ;  /* 0x0000001d0a097211 */ /* 0x000fc800000f1400 */
        /* <DEDUP_REMOVED lines=22> */
.L_x_868:
        /* <DEDUP_REMOVED lines=23> */
.L_x_869:
[----:B------:R-:W-:Y:S05]  /*0910*/  BSYNC B1 ;  /* 0x0000000000017941 */ /* 0x000fea0003800000 */
.L_x_867:
        /* <DEDUP_REMOVED lines=24> */
[----:B------:R-:W-:Y:S05]  /*0aa0*/  CALL.REL.NOINC `($__internal_32_$__cuda_sm20_div_s64) ;  /* 0x0000003c00647944 */ /* 0x000fea0003c00000 */
        /* <DEDUP_REMOVED lines=12> */
.L_x_871:
[----:B0-----:R-:W0:Y:S01]  /*0b70*/  I2F.U32.RP R2, R3 ;  /* 0x0000000300027306 */ /* 0x001e220000209000 */
        /* <DEDUP_REMOVED lines=21> */
.L_x_872:
[----:B------:R-:W-:Y:S05]  /*0cd0*/  BSYNC B1 ;  /* 0x0000000000017941 */ /* 0x000fea0003800000 */
.L_x_870:
        /* <DEDUP_REMOVED lines=24> */
[----:B------:R-:W-:Y:S05]  /*0e60*/  CALL.REL.NOINC `($__internal_32_$__cuda_sm20_div_s64) ;  /* 0x0000003800747944 */ /* 0x000fea0003c00000 */
        /* <DEDUP_REMOVED lines=12> */
.L_x_874:
        /* <DEDUP_REMOVED lines=22> */
.L_x_875:
[----:B------:R-:W-:Y:S05]  /*1090*/  BSYNC B1 ;  /* 0x0000000000017941 */ /* 0x000fea0003800000 */
.L_x_873:
        /* <DEDUP_REMOVED lines=24> */
[----:B------:R-:W-:Y:S05]  /*1220*/  CALL.REL.NOINC `($__internal_32_$__cuda_sm20_div_s64) ;  /* 0x0000003400847944 */ /* 0x000fea0003c00000 */
        /* <DEDUP_REMOVED lines=10> */
.L_x_877:
        /* <DEDUP_REMOVED lines=20> */
[----:B------:R-:W-:-:S07]  /*1410*/  MOV R3, RZ ;  /* 0x000000ff00037202 */ /* 0x000fce0000000f00 */
.L_x_878:
[----:B------:R-:W-:Y:S05]  /*1420*/  BSYNC B1 ;  /* 0x0000000000017941 */ /* 0x000fea0003800000 */
.L_x_876:
        /* <DEDUP_REMOVED lines=38> */
.L_x_880:
[----:B0-----:R-:W-:Y:S01]  /*1690*/  IMAD.U32 R2, RZ, RZ, UR5 ;  /* 0x00000005ff027e24 */ /* 0x001fe2000f8e00ff */
        /* <DEDUP_REMOVED lines=22> */
.L_x_881:
[----:B------:R-:W-:Y:S05]  /*1800*/  BSYNC B1 ;  /* 0x0000000000017941 */ /* 0x000fea0003800000 */
.L_x_879:
        /* <DEDUP_REMOVED lines=11> */
[----:B------:R-:W-:Y:S01]  /*18c0*/  LOP3.LUT R0, R11, R3, RZ, 0xfc, !PT ;  /* 0x000000030b007212 */ /* 0x000fe200078efcff */
[----:B------:R-:W-:Y:S03]  /*18d0*/  BSSY B1, `(.L_x_882) ;  /* 0x000002f000017945 */ /* 0x000fe60003800000 */
[----:B------:R-:W-:Y:S01]  /*18e0*/  ISETP.NE.U32.AND P0, PT, R0, RZ, PT ;  /* 0x000000ff0000720c */ /* 0x000fe20003f05070 */
[----:B--2---:R0:W-:-:S12]  /*18f0*/  STL [R1+0x40], R4 ;  /* 0x0000400401007387 */ /* 0x0041d80000100800 */
[----:B------:R-:W-:Y:S05]  /*1900*/  @!P0 BRA `(.L_x_883) ;  /* 0x0000000000548947 */ /* 0x000fea0003800000 */
[----:B------:R-:W-:Y:S01]  /*1910*/  ULDC.64 UR50, c[0x0][0x3c0] ;  /* 0x0000f00000327ab9 */ /* 0x000fe20000000a00 */
[----:B0-----:R-:W-:Y:S01]  /*1920*/  MOV R4, R10 ;  /* 0x0000000a00047202 */ /* 0x001fe20000000f00 */
[----:B------:R-:W-:Y:S01]  /*1930*/  IMAD.U32 R3, RZ, RZ, UR50 ;  /* 0x00000032ff037e24 */ /* 0x000fe2000f8e00ff */
[----:B------:R-:W-:Y:S01]  /*1940*/  MOV R2, UR51 ;  /* 0x0000003300027c02 */ /* 0x000fe20008000f00 */
[----:B------:R-:W-:Y:S01]  /*1950*/  IMAD.MOV.U32 R0, RZ, RZ, R11 ;  /* 0x000000ffff007224 */ /* 0x000fe200078e000b */
[----:B------:R-:W-:-:S07]  /*1960*/  MOV R7, 0x1980 ;  /* 0x0000198000077802 */ /* 0x000fce0000000f00 */
[----:B------:R-:W-:Y:S05]  /*1970*/  CALL.REL.NOINC `($__internal_32_$__cuda_sm20_div_s64) ;  /* 0x0000002c00b07944 */ /* 0x000fea0003c00000 */
        /* <DEDUP_REMOVED lines=8> */
[----:B------:R-:W-:Y:S01]  /*1a00*/  IMAD R7, R7, R3, R18 ;  /* 0x0000000307077224 */ /* 0x000fe200078e0212 */
[----:B------:R-:W-:Y:S01]  /*1a10*/  MOV R18, R16 ;  /* 0x0000001000127202 */ /* 0x000fe20000000f00 */
[----:B------:R-:W-:Y:S02]  /*1a20*/  IMAD.MOV.U32 R16, RZ, RZ, R4 ;  /* 0x000000ffff107224 */ /* 0x000fe400078e0004 */
[----:B------:R-:W-:Y:S01]  /*1a30*/  IMAD.IADD R7, R7, 0x1, R17 ;  /* 0x0000000107077824 */ /* 0x000fe200078e0211 */
[----:B------:R-:W-:Y:S01]  /*1a40*/  MOV R17, R0 ;  /* 0x0000000000117202 */ /* 0x000fe20000000f00 */
[----:B------:R-:W-:Y:S06]  /*1a50*/  BRA `(.L_x_884) ;  /* 0x0000000000587947 */ /* 0x000fec0003800000 */
.L_x_883:
[----:B------:R-:W1:Y:S01]  /*1a60*/  I2F.U32.RP R0, R2 ;  /* 0x0000000200007306 */ /* 0x000e620000209000 */
[----:B------:R-:W-:Y:S01]  /*1a70*/  IMAD.MOV.U32 R16, RZ, RZ, RZ ;  /* 0x000000ffff107224 */ /* 0x000fe200078e00ff */
[----:B------:R-:W-:-:S06]  /*1a80*/  ISETP.NE.U32.AND P2, PT, R2, RZ, PT ;  /* 0x000000ff0200720c */ /* 0x000fcc0003f45070 */
[----:B-1----:R-:W1:Y:S02]  /*1a90*/  MUFU.RCP R0, R0 ;  /* 0x0000000000007308 */ /* 0x002e640000001000 */
[----:B-1----:R-:W-:-:S06]  /*1aa0*/  VIADD R17, R0, 0xffffffe ;  /* 0x0ffffffe00117836 */ /* 0x002fcc0000000000 */
[----:B------:R-:W1:Y:S02]  /*1ab0*/  F2I.FTZ.U32.TRUNC.NTZ R17, R17 ;  /* 0x0000001100117305 */ /* 0x000e64000021f000 */
        /* <DEDUP_REMOVED lines=15> */
[----:B------:R-:W-:-:S11]  /*1bb0*/  HFMA2.MMA R17, -RZ, RZ, 0, 0 ;  /* 0x00000000ff117435 */ /* 0x000fd600000001ff */
.L_x_884:
[----:B------:R-:W-:Y:S05]  /*1bc0*/  BSYNC B1 ;  /* 0x0000000000017941 */ /* 0x000fea0003800000 */
.L_x_882:
[----:B------:R-:W-:-:S04]  /*1bd0*/  IMAD R7, R7, UR26, RZ ;  /* 0x0000001a07077c24 */ /* 0x000fc8000f8e02ff */
[C---:B------:R-:W-:Y:S02]  /*1be0*/  IMAD R7, R18.reuse, UR27, R7 ;  /* 0x0000001b12077c24 */ /* 0x040fe4000f8e0207 */
[----:B------:R-:W-:-:S04]  /*1bf0*/  IMAD.WIDE.U32 R18, R18, UR26, RZ ;  /* 0x0000001a12127c25 */ /* 0x000fc8000f8e00ff */
[----:B------:R-:W-:Y:S02]  /*1c00*/  IMAD.IADD R19, R19, 0x1, R7 ;  /* 0x0000000113137824 */ /* 0x000fe400078e0207 */
[----:B------:R-:W-:-:S04]  /*1c10*/  IMAD R7, R17, UR28, RZ ;  /* 0x0000001c11077c24 */ /* 0x000fc8000f8e02ff */
[C---:B------:R-:W-:Y:S02]  /*1c20*/  IMAD R7, R16.reuse, UR29, R7 ;  /* 0x0000001d10077c24 */ /* 0x040fe4000f8e0207 */
[----:B------:R-:W-:-:S05]  /*1c30*/  IMAD.WIDE.U32 R16, R16, UR28, R18 ;  /* 0x0000001c10107c25 */ /* 0x000fca000f8e0012 */
[----:B------:R-:W-:Y:S02]  /*1c40*/  IADD3 R7, R17, R7, RZ ;  /* 0x0000000711077210 */ /* 0x000fe40007ffe0ff */
[----:B------:R-:W-:-:S04]  /*1c50*/  LEA R18, P0, R16, UR30, 0x1 ;  /* 0x0000001e10127c11 */ /* 0x000fc8000f8008ff */
[----:B------:R-:W-:-:S05]  /*1c60*/  LEA.HI.X R19, R16, UR31, R7, 0x1, P0 ;  /* 0x0000001f10137c11 */ /* 0x000fca00080f0c07 */
[----:B0-----:R-:W2:Y:S01]  /*1c70*/  LDG.E.U16 R4, desc[UR12][R18.64] ;  /* 0x0000000c12047981 */ /* 0x001ea2000c1e1500 */
[----:B------:R-:W-:Y:S01]  /*1c80*/  LOP3.LUT R0, R13, R3, RZ, 0xfc, !PT ;  /* 0x000000030d007212 */ /* 0x000fe200078efcff */
[----:B------:R-:W-:Y:S03]  /*1c90*/  BSSY B1, `(.L_x_885) ;  /* 0x000002f000017945 */ /* 0x000fe60003800000 */
[----:B------:R-:W-:Y:S01]  /*1ca0*/  ISETP.NE.U32.AND P0, PT, R0, RZ, PT ;  /* 0x000000ff0000720c */ /* 0x000fe20003f05070 */
[----:B--2---:R0:W-:-:S12]  /*1cb0*/  STL [R1+0x4c], R4 ;  /* 0x00004c0401007387 */ /* 0x0041d80000100800 */
[----:B------:R-:W-:Y:S05]  /*1cc0*/  @!P0 BRA `(.L_x_886) ;  /* 0x0000000000548947 */ /* 0x000fea0003800000 */
[----:B------:R-:W-:Y:S01]  /*1cd0*/  ULDC.64 UR50, c[0x0][0x3c0] ;  /* 0x0000f00000327ab9 */ /* 0x000fe20000000a00 */
[----:B0-----:R-:W-:Y:S01]  /*1ce0*/  IMAD.MOV.U32 R4, RZ, RZ, R12 ;  /* 0x000000ffff047224 */ /* 0x001fe200078e000c */
        /* <DEDUP_REMOVED lines=13> */
[----:B------:R-:W-:Y:S02]  /*1dc0*/  IMAD R7, R7, R3, R18 ;  /* 0x0000000307077224 */ /* 0x000fe400078e0212 */
[----:B------:R-:W-:Y:S01]  /*1dd0*/  IMAD.MOV.U32 R18, RZ, RZ, R16 ;  /* 0x000000ffff127224 */ /* 0x000fe200078e0010 */
[----:B------:R-:W-:Y:S02]  /*1de0*/  MOV R16, R4 ;  /* 0x0000000400107202 */ /* 0x000fe40000000f00 */
[----:B------:R-:W-:Y:S01]  /*1df0*/  IADD3 R7, R7, R17, RZ ;  /* 0x0000001107077210 */ /* 0x000fe20007ffe0ff */
[----:B------:R-:W-:Y:S01]  /*1e00*/  IMAD.MOV.U32 R17, RZ, RZ, R0 ;  /* 0x000000ffff117224 */ /* 0x000fe200078e0000 */
[----:B------:R-:W-:Y:S06]  /*1e10*/  BRA `(.L_x_887) ;  /* 0x0000000000587947 */ /* 0x000fec0003800000 */
.L_x_886:
[----:B------:R-:W1:Y:S01]  /*1e20*/  I2F.U32.RP R0, R2 ;  /* 0x0000000200007306 */ /* 0x000e620000209000 */
[----:B------:R-:W-:Y:S01]  /*1e30*/  HFMA2.MMA R16, -RZ, RZ, 0, 0 ;  /* 0x00000000ff107435 */ /* 0x000fe200000001ff */
[----:B------:R-:W-:-:S06]  /*1e40*/  ISETP.NE.U32.AND P2, PT, R2, RZ, PT ;  /* 0x000000ff0200720c */ /* 0x000fcc0003f45070 */
[----:B-1----:R-:W1:Y:S02]  /*1e50*/  MUFU.RCP R0, R0 ;  /* 0x0000000000007308 */ /* 0x002e640000001000 */
[----:B-1----:R-:W-:-:S06]  /*1e60*/  IADD3 R17, R0, 0xffffffe, RZ ;  /* 0x0ffffffe00117810 */ /* 0x002fcc0007ffe0ff */
[----:B------:R-:W1:Y:S02]  /*1e70*/  F2I.FTZ.U32.TRUNC.NTZ R17, R17 ;  /* 0x0000001100117305 */ /* 0x000e64000021f000 */
        /* <DEDUP_REMOVED lines=16> */
.L_x_887:
[----:B------:R-:W-:Y:S05]  /*1f80*/  BSYNC B1 ;  /* 0x0000000000017941 */ /* 0x000fea0003800000 */
.L_x_885:
[----:B------:R-:W-:-:S04]  /*1f90*/  IMAD R7, R7, UR26, RZ ;  /* 0x0000001a07077c24 */ /* 0x000fc8000f8e02ff */
[C---:B------:R-:W-:Y:S02]  /*1fa0*/  IMAD R7, R18.reuse, UR27, R7 ;  /* 0x0000001b12077c24 */ /* 0x040fe4000f8e0207 */
[----:B------:R-:W-:-:S05]  /*1fb0*/  IMAD.WIDE.U32 R18, R18, UR26, RZ ;  /* 0x0000001a12127c25 */ /* 0x000fca000f8e00ff */
[----:B------:R-:W-:Y:S01]  /*1fc0*/  IADD3 R19, R19, R7, RZ ;  /* 0x0000000713137210 */ /* 0x000fe20007ffe0ff */
[----:B------:R-:W-:-:S04]  /*1fd0*/  IMAD R7, R17, UR28, RZ ;  /* 0x0000001c11077c24 */ /* 0x000fc8000f8e02ff */
        /* <DEDUP_REMOVED lines=15> */
[----:B-1----:R-:W-:Y:S01]  /*20d0*/  IMAD.MOV.U32 R0, RZ, RZ, R15 ;  /* 0x000000ffff007224 */ /* 0x002fe200078e000f */
[----:B------:R-:W-:-:S07]  /*20e0*/  MOV R7, 0x2100 ;  /* 0x0000210000077802 */ /* 0x000fce0000000f00 */
[----:B------:R-:W-:Y:S05]  /*20f0*/  CALL.REL.NOINC `($__internal_32_$__cuda_sm20_div_s64) ;  /* 0x0000002400d07944 */ /* 0x000fea0003c00000 */
        /* <DEDUP_REMOVED lines=12> */
.L_x_889:
[----:B0-----:R-:W0:Y:S01]  /*21c0*/  I2F.U32.RP R4, R2 ;  /* 0x0000000200047306 */ /* 0x001e220000209000 */
[----:B------:R-:W-:Y:S01]  /*21d0*/  ISETP.NE.U32.AND P2, PT, R2, RZ, PT ;  /* 0x000000ff0200720c */ /* 0x000fe20003f45070 */
[----:B------:R-:W-:-:S06]  /*21e0*/  IMAD.MOV.U32 R7, RZ, RZ, RZ ;  /* 0x000000ffff077224 */ /* 0x000fcc00078e00ff */
[----:B0-----:R-:W0:Y:S02]  /*21f0*/  MUFU.RCP R4, R4 ;  /* 0x0000000400047308 */ /* 0x001e240000001000 */
[----:B0-----:R-:W-:-:S06]  /*2200*/  VIADD R16, R4, 0xffffffe ;  /* 0x0ffffffe04107836 */ /* 0x001fcc0000000000 */
[----:B------:R0:W2:Y:S02]  /*2210*/  F2I.FTZ.U32.TRUNC.NTZ R17, R16 ;  /* 0x0000001000117305 */ /* 0x0000a4000021f000 */
[----:B0-----:R-:W-:Y:S01]  /*2220*/  IMAD.MOV.U32 R16, RZ, RZ, RZ ;  /* 0x000000ffff107224 */ /* 0x001fe200078e00ff */
[----:B--2---:R-:W-:-:S05]  /*2230*/  IADD3 R3, RZ, -R17, RZ ;  /* 0x80000011ff037210 */ /* 0x004fca0007ffe0ff */
[----:B------:R-:W-:-:S04]  /*2240*/  IMAD R3, R3, R2, RZ ;  /* 0x0000000203037224 */ /* 0x000fc800078e02ff */
[----:B------:R-:W-:-:S06]  /*2250*/  IMAD.HI.U32 R3, R17, R3, R16 ;  /* 0x0000000311037227 */ /* 0x000fcc00078e0010 */
[----:B-1----:R-:W-:-:S05]  /*2260*/  IMAD.HI.U32 R0, R3, R14, RZ ;  /* 0x0000000e03007227 */ /* 0x002fca00078e00ff */
        /* <DEDUP_REMOVED lines=10> */
[----:B------:R-:W-:Y:S01]  /*2310*/  MOV R2, R0 ;  /* 0x0000000000027202 */ /* 0x000fe20000000f00 */
[----:B------:R-:W-:-:S07]  /*2320*/  IMAD.MOV.U32 R3, RZ, RZ, RZ ;  /* 0x000000ffff037224 */ /* 0x000fce00078e00ff */
.L_x_890:
[----:B------:R-:W-:Y:S05]  /*2330*/  BSYNC B1 ;  /* 0x0000000000017941 */ /* 0x000fea0003800000 */
.L_x_888:
[----:B------:R-:W-:Y:S02]  /*2340*/  IMAD R7, R7, UR26, RZ ;  /* 0x0000001a07077c24 */ /* 0x000fe4000f8e02ff */
[----:B------:R-:W-:Y:S02]  /*2350*/  IMAD R3, R3, UR28, RZ ;  /* 0x0000001c03037c24 */ /* 0x000fe4000f8e02ff */
[C---:B------:R-:W-:Y:S02]  /*2360*/  IMAD R7, R16.reuse, UR27, R7 ;  /* 0x0000001b10077c24 */ /* 0x040fe4000f8e0207 */
[----:B------:R-:W-:-:S05]  /*2370*/  IMAD.WIDE.U32 R16, R16, UR26, RZ ;  /* 0x0000001a10107c25 */ /* 0x000fca000f8e00ff */
[----:B------:R-:W-:Y:S01]  /*2380*/  IADD3 R17, R17, R7, RZ ;  /* 0x0000000711117210 */ /* 0x000fe20007ffe0ff */
[C---:B------:R-:W-:Y:S02]  /*2390*/  IMAD R7, R2.reuse, UR29, R3 ;  /* 0x0000001d02077c24 */ /* 0x040fe4000f8e0203 */
[----:B------:R-:W-:-:S04]  /*23a0*/  IMAD.WIDE.U32 R2, R2, UR28, R16 ;  /* 0x0000001c02027c25 */ /* 0x000fc8000f8e0010 */
[----:B------:R-:W-:Y:S01]  /*23b0*/  IMAD.IADD R3, R3, 0x1, R7 ;  /* 0x0000000103037824 */ /* 0x000fe200078e0207 */
[----:B------:R-:W-:-:S04]  /*23c0*/  LEA R16, P0, R2, UR30, 0x1 ;  /* 0x0000001e02107c11 */ /* 0x000fc8000f8008ff */
[----:B------:R-:W-:-:S05]  /*23d0*/  LEA.HI.X R17, R2, UR31, R3, 0x1, P0 ;  /* 0x0000001f02117c11 */ /* 0x000fca00080f0c03 */
[----:B------:R-:W2:Y:S01]  /*23e0*/  LDG.E.U16 R2, desc[UR12][R16.64] ;  /* 0x0000000c10027981 */ /* 0x000ea2000c1e1500 */
[----:B------:R-:W-:Y:S01]  /*23f0*/  MOV R3, UR6 ;  /* 0x0000000600037c02 */ /* 0x000fe20008000f00 */
[----:B------:R-:W-:Y:S03]  /*2400*/  BSSY B1, `(.L_x_891) ;  /* 0x0000030000017945 */ /* 0x000fe60003800000 */
        /* <DEDUP_REMOVED lines=12> */
[----:B------:R-:W-:-:S03]  /*24d0*/  IMAD.U32 R2, RZ, RZ, UR32 ;  /* 0x00000020ff027e24 */ /* 0x000fc6000f8e00ff */
[----:B------:R-:W-:Y:S01]  /*24e0*/  IADD3.X R3, RZ, ~R0, RZ, P0, !PT ;  /* 0x80000000ff037210 */ /* 0x000fe200007fe4ff */
[----:B------:R-:W-:-:S04]  /*24f0*/  IMAD.WIDE.U32 R8, R7, R2, R8 ;  /* 0x0000000207087225 */ /* 0x000fc800078e0008 */
[----:B------:R-:W-:Y:S02]  /*2500*/  IMAD R16, R3, R2, RZ ;  /* 0x0000000203107224 */ /* 0x000fe400078e02ff */
[----:B------:R-:W-:-:S04]  /*2510*/  IMAD.U32 R3, RZ, RZ, UR33 ;  /* 0x00000021ff037e24 */ /* 0x000fc8000f8e00ff */
[----:B------:R-:W-:Y:S02]  /*2520*/  IMAD R7, R7, R3, R16 ;  /* 0x0000000307077224 */ /* 0x000fe400078e0210 */
[----:B------:R-:W-:Y:S01]  /*2530*/  IMAD.MOV.U32 R16, RZ, RZ, R8 ;  /* 0x000000ffff107224 */ /* 0x000fe200078e0008 */
[----:B------:R-:W-:Y:S02]  /*2540*/  MOV R8, R4 ;  /* 0x0000000400087202 */ /* 0x000fe40000000f00 */
[----:B------:R-:W-:Y:S01]  /*2550*/  IADD3 R7, R9, R7, RZ ;  /* 0x0000000709077210 */ /* 0x000fe20007ffe0ff */
[----:B------:R-:W-:Y:S01]  /*2560*/  IMAD.MOV.U32 R9, RZ, RZ, R0 ;  /* 0x000000ffff097224 */ /* 0x000fe200078e0000 */
[----:B------:R-:W-:Y:S06]  /*2570*/  BRA `(.L_x_893) ;  /* 0x0000000000607947 */ /* 0x000fec0003800000 */
.L_x_892:
        /* <DEDUP_REMOVED lines=22> */
[----:B------:R-:W-:Y:S01]  /*26e0*/  MOV R8, R17 ;  /* 0x0000001100087202 */ /* 0x000fe20000000f00 */
[----:B------:R-:W-:-:S07]  /*26f0*/  IMAD.MOV.U32 R9, RZ, RZ, RZ ;  /* 0x000000ffff097224 */ /* 0x000fce00078e00ff */
.L_x_893:
[----:B------:R-:W-:Y:S05]  /*2700*/  BSYNC B1 ;  /* 0x0000000000017941 */ /* 0x000fea0003800000 */
.L_x_891:
[----:B------:R-:W-:Y:S01]  /*2710*/  IMAD R7, R7, UR34, RZ ;  /* 0x0000002207077c24 */ /* 0x000fe2000f8e02ff */
[----:B------:R-:W-:Y:S01]  /*2720*/  LOP3.LUT R0, R11, R3, RZ, 0xfc, !PT ;  /* 0x000000030b007212 */ /* 0x000fe200078efcff */
[----:B------:R-:W-:Y:S01]  /*2730*/  IMAD.WIDE.U32 R18, R16, UR34, RZ ;  /* 0x0000002210127c25 */ /* 0x000fe2000f8e00ff */
[----:B------:R-:W-:Y:S02]  /*2740*/  BSSY B1, `(.L_x_894) ;  /* 0x0000031000017945 */ /* 0x000fe40003800000 */
[----:B------:R-:W-:Y:S01]  /*2750*/  ISETP.NE.U32.AND P0, PT, R0, RZ, PT ;  /* 0x000000ff0000720c */ /* 0x000fe20003f05070 */
[----:B------:R-:W-:Y:S01]  /*2760*/  IMAD R7, R16, UR35, R7 ;  /* 0x0000002310077c24 */ /* 0x000fe2000f8e0207 */
[----:B------:R0:W-:Y:S04]  /*2770*/  STL.64 [R1], R18 ;  /* 0x0000001201007387 */ /* 0x0001e80000100a00 */
        /* <DEDUP_REMOVED lines=22> */
.L_x_895:
[----:B------:R-:W1:Y:S01]  /*28e0*/  I2F.U32.RP R4, R2 ;  /* 0x0000000200047306 */ /* 0x000e620000209000 */
[----:B------:R-:W-:Y:S01]  /*28f0*/  ISETP.NE.U32.AND P2, PT, R2, RZ, PT ;  /* 0x000000ff0200720c */ /* 0x000fe20003f45070 */
[----:B------:R-:W-:-:S06]  /*2900*/  HFMA2.MMA R11, -RZ, RZ, 0, 0 ;  /* 0x00000000ff0b7435 */ /* 0x000fcc00000001ff */
[----:B-1----:R-:W1:Y:S02]  /*2910*/  MUFU.RCP R4, R4 ;  /* 0x0000000400047308 */ /* 0x002e640000001000 */
[----:B-1----:R-:W-:-:S06]  /*2920*/  IADD3 R16, R4, 0xffffffe, RZ ;  /* 0x0ffffffe04107810 */ /* 0x002fcc0007ffe0ff */
[----:B------:R1:W2:Y:S02]  /*2930*/  F2I.FTZ.U32.TRUNC.NTZ R17, R16 ;  /* 0x0000001000117305 */ /* 0x0002a4000021f000 */
[----:B-1----:R-:W-:Y:S01]  /*2940*/  HFMA2.MMA R16, -RZ, RZ, 0, 0 ;  /* 0x00000000ff107435 */ /* 0x002fe200000001ff */
[----:B--2---:R-:W-:-:S04]  /*2950*/  IMAD.MOV R7, RZ, RZ, -R17 ;  /* 0x000000ffff077224 */ /* 0x004fc800078e0a11 */
[----:B------:R-:W-:-:S05]  /*2960*/  IMAD R7, R7, R2, RZ ;  /* 0x0000000207077224 */ /* 0x000fca00078e02ff */
[----:B------:R-:W-:-:S06]  /*2970*/  IMAD.HI.U32 R7, R17, R7, R16 ;  /* 0x0000000711077227 */ /* 0x000fcc00078e0010 */
[----:B0-----:R-:W-:-:S04]  /*2980*/  IMAD.HI.U32 R0, R7, R10, RZ ;  /* 0x0000000a07007227 */ /* 0x001fc800078e00ff */
        /* <DEDUP_REMOVED lines=12> */
.L_x_896:
[----:B------:R-:W-:Y:S05]  /*2a50*/  BSYNC B1 ;  /* 0x0000000000017941 */ /* 0x000fea0003800000 */
.L_x_894:
[----:B------:R-:W-:Y:S01]  /*2a60*/  IMAD R7, R7, UR34, RZ ;  /* 0x0000002207077c24 */ /* 0x000fe2000f8e02ff */
[----:B------:R-:W-:Y:S01]  /*2a70*/  LOP3.LUT R0, R13, R3, RZ, 0xfc, !PT ;  /* 0x000000030d007212 */ /* 0x000fe200078efcff */
[----:B------:R-:W-:Y:S01]  /*2a80*/  IMAD.WIDE.U32 R18, R16, UR34, RZ ;  /* 0x0000002210127c25 */ /* 0x000fe2000f8e00ff */
        /* <DEDUP_REMOVED lines=13> */
[----:B------:R-:W-:Y:S05]  /*2b60*/  CALL.REL.NOINC `($__internal_32_$__cuda_sm20_div_s64) ;  /* 0x0000001c00347944 */ /* 0x000fea0003c00000 */
[----:B------:R-:W-:Y:S02]  /*2b70*/  IADD3 R7, P0, RZ, -R4, RZ ;  /* 0x80000004ff077210 */ /* 0x000fe40007f1e0ff */
[----:B------:R-:W-:Y:S02]  /*2b80*/  MOV R2, UR32 ;  /* 0x0000002000027c02 */ /* 0x000fe40008000f00 */
[----:B------:R-:W-:Y:S01]  /*2b90*/  MOV R3, UR33 ;  /* 0x0000002100037c02 */ /* 0x000fe20008000f00 */
[----:B------:R-:W-:Y:S02]  /*2ba0*/  IMAD.X R16, RZ, RZ, ~R0, P0 ;  /* 0x000000ffff107224 */ /* 0x000fe400000e0e00 */
[----:B------:R-:W-:-:S04]  /*2bb0*/  IMAD.WIDE.U32 R12, R7, R2, R12 ;  /* 0x00000002070c7225 */ /* 0x000fc800078e000c */
[----:B------:R-:W-:-:S04]  /*2bc0*/  IMAD R16, R16, R2, RZ ;  /* 0x0000000210107224 */ /* 0x000fc800078e02ff */
[----:B------:R-:W-:Y:S01]  /*2bd0*/  IMAD R7, R7, R3, R16 ;  /* 0x0000000307077224 */ /* 0x000fe200078e0210 */
[----:B------:R-:W-:Y:S01]  /*2be0*/  MOV R16, R12 ;  /* 0x0000000c00107202 */ /* 0x000fe20000000f00 */
[----:B------:R-:W-:Y:S02]  /*2bf0*/  IMAD.MOV.U32 R12, RZ, RZ, R4 ;  /* 0x000000ffff0c7224 */ /* 0x000fe400078e0004 */
[----:B------:R-:W-:Y:S01]  /*2c00*/  IMAD.IADD R7, R7, 0x1, R13 ;  /* 0x0000000107077824 */ /* 0x000fe200078e020d */
[----:B------:R-:W-:Y:S01]  /*2c10*/  MOV R13, R0 ;  /* 0x00000000000d7202 */ /* 0x000fe20000000f00 */
[----:B------:R-:W-:Y:S06]  /*2c20*/  BRA `(.L_x_899) ;  /* 0x00000000005c7947 */ /* 0x000fec0003800000 */
.L_x_898:
[----:B------:R-:W1:Y:S01]  /*2c30*/  I2F.U32.RP R4, R2 ;  /* 0x0000000200047306 */ /* 0x000e620000209000 */
[----:B------:R-:W-:Y:S01]  /*2c40*/  ISETP.NE.U32.AND P2, PT, R2, RZ, PT ;  /* 0x000000ff0200720c */ /* 0x000fe20003f45070 */
[----:B------:R-:W-:-:S06]  /*2c50*/  IMAD.MOV.U32 R7, RZ, RZ, RZ ;  /* 0x000000ffff077224 */ /* 0x000fcc00078e00ff */
[----:B-1----:R-:W1:Y:S02]  /*2c60*/  MUFU.RCP R4, R4 ;  /* 0x0000000400047308 */ /* 0x002e640000001000 */
[----:B-1----:R-:W-:-:S06]  /*2c70*/  VIADD R16, R4, 0xffffffe ;  /* 0x0ffffffe04107836 */ /* 0x002fcc0000000000 */
[----:B------:R1:W0:Y:S02]  /*2c80*/  F2I.FTZ.U32.TRUNC.NTZ R17, R16 ;  /* 0x0000001000117305 */ /* 0x000224000021f000 */
[----:B-1----:R-:W-:Y:S01]  /*2c90*/  IMAD.MOV.U32 R16, RZ, RZ, RZ ;  /* 0x000000ffff107224 */ /* 0x002fe200078e00ff */
[----:B0-----:R-:W-:-:S05]  /*2ca0*/  IADD3 R0, RZ, -R17, RZ ;  /* 0x80000011ff007210 */ /* 0x001fca0007ffe0ff */
        /* <DEDUP_REMOVED lines=15> */
.L_x_899:
[----:B------:R-:W-:Y:S05]  /*2da0*/  BSYNC B1 ;  /* 0x0000000000017941 */ /* 0x000fea0003800000 */
.L_x_897:
[----:B------:R-:W-:Y:S01]  /*2db0*/  IMAD R0, R7, UR34, RZ ;  /* 0x0000002207007c24 */ /* 0x000fe2000f8e02ff */
[----:B------:R-:W-:Y:S01]  /*2dc0*/  LOP3.LUT R3, R15, R3, RZ, 0xfc, !PT ;  /* 0x000000030f037212 */ /* 0x000fe200078efcff */
[C---:B------:R-:W-:Y:S01]  /*2dd0*/  IMAD.WIDE.U32 R18, R16.reuse, UR34, RZ ;  /* 0x0000002210127c25 */ /* 0x040fe2000f8e00ff */
[----:B------:R-:W-:Y:S02]  /*2de0*/  BSSY B1, `(.L_x_900) ;  /* 0x000002f000017945 */ /* 0x000fe40003800000 */
[----:B------:R-:W-:Y:S01]  /*2df0*/  ISETP.NE.U32.AND P0, PT, R3, RZ, PT ;  /* 0x000000ff0300720c */ /* 0x000fe20003f05070 */
[----:B------:R-:W-:Y:S01]  /*2e00*/  IMAD R0, R16, UR35, R0 ;  /* 0x0000002310007c24 */ /* 0x000fe2000f8e0200 */
[----:B------:R0:W-:Y:S04]  /*2e10*/  STL.64 [R1+0x10], R18 ;  /* 0x0000101201007387 */ /* 0x0001e80000100a00 */
        /* <DEDUP_REMOVED lines=20> */
.L_x_901:
[----:B0-----:R-:W0:Y:S01]  /*2f60*/  I2F.U32.RP R0, R2 ;  /* 0x0000000200007306 */ /* 0x001e220000209000 */
[----:B------:R-:W-:Y:S01]  /*2f70*/  HFMA2.MMA R16, -RZ, RZ, 0, 0 ;  /* 0x00000000ff107435 */ /* 0x000fe200000001ff */
[----:B------:R-:W-:-:S06]  /*2f80*/  ISETP.NE.U32.AND P2, PT, R2, RZ, PT ;  /* 0x000000ff0200720c */ /* 0x000fcc0003f45070 */
[----:B0-----:R-:W0:Y:S02]  /*2f90*/  MUFU.RCP R0, R0 ;  /* 0x0000000000007308 */ /* 0x001e240000001000 */
        /* <DEDUP_REMOVED lines=17> */
[----:B------:R-:W-:Y:S01]  /*30b0*/  IMAD.MOV.U32 R14, RZ, RZ, R15 ;  /* 0x000000ffff0e7224 */ /* 0x000fe200078e000f */
[----:B------:R-:W-:-:S11]  /*30c0*/  HFMA2.MMA R15, -RZ, RZ, 0, 0 ;  /* 0x00000000ff0f7435 */ /* 0x000fd600000001ff */
.L_x_902:
[----:B------:R-:W-:Y:S05]  /*30d0*/  BSYNC B1 ;  /* 0x0000000000017941 */ /* 0x000fea0003800000 */
.L_x_900:
[----:B------:R-:W-:Y:S01]  /*30e0*/  IMAD R0, R2, UR34, RZ ;  /* 0x0000002202007c24 */ /* 0x000fe2000f8e02ff */
[----:B------:R-:W-:Y:S01]  /*30f0*/  ULDC UR50, c[0x0][0x8a4] ;  /* 0x0002290000327ab9 */ /* 0x000fe20000000800 */
[----:B------:R-:W-:Y:S01]  /*3100*/  IMAD.WIDE.U32 R16, R3, UR34, RZ ;  /* 0x0000002203107c25 */ /* 0x000fe2000f8e00ff */
[----:B------:R-:W-:Y:S01]  /*3110*/  LOP3.LUT R2, R5, UR50, RZ, 0xfc, !PT ;  /* 0x0000003205027c12 */ /* 0x000fe2000f8efcff */
[----:B------:R-:W-:Y:S02]  /*3120*/  BSSY B1, `(.L_x_903) ;  /* 0x0000030000017945 */ /* 0x000fe40003800000 */
[----:B------:R-:W-:Y:S01]  /*3130*/  IMAD R0, R3, UR35, R0 ;  /* 0x0000002303007c24 */ /* 0x000fe2000f8e0200 */
[----:B------:R0:W-:Y:S01]  /*3140*/  STL.64 [R1+0x20], R16 ;  /* 0x0000201001007387 */ /* 0x0001e20000100a00 */
[----:B------:R-:W-:Y:S02]  /*3150*/  ISETP.NE.U32.AND P0, PT, R2, RZ, PT ;  /* 0x000000ff0200720c */ /* 0x000fe40003f05070 */
[----:B------:R-:W-:-:S05]  /*3160*/  IMAD.IADD R0, R17, 0x1, R0 ;  /* 0x0000000111007824 */ /* 0x000fca00078e0200 */
[----:B------:R0:W-:Y:S06]  /*3170*/  STL [R1+0x2c], R0 ;  /* 0x00002c0001007387 */ /* 0x0001ec0000100800 */
        /* <DEDUP_REMOVED lines=20> */
.L_x_904:
[----:B0-----:R-:W0:Y:S01]  /*32c0*/  I2F.U32.RP R0, UR8 ;  /* 0x0000000800007d06 */ /* 0x001e220008209000 */
[----:B------:R-:W-:Y:S01]  /*32d0*/  IMAD.MOV.U32 R2, RZ, RZ, RZ ;  /* 0x000000ffff027224 */ /* 0x000fe200078e00ff */
[----:B------:R-:W-:Y:S01]  /*32e0*/  ISETP.NE.U32.AND P2, PT, RZ, UR8, PT ;  /* 0x00000008ff007c0c */ /* 0x000fe2000bf45070 */
[----:B------:R-:W-:-:S05]  /*32f0*/  IMAD.MOV.U32 R7, RZ, RZ, RZ ;  /* 0x000000ffff077224 */ /* 0x000fca00078e00ff */
        /* <DEDUP_REMOVED lines=18> */
.L_x_905:
[----:B------:R-:W-:Y:S05]  /*3420*/  BSYNC B1 ;  /* 0x0000000000017941 */ /* 0x000fea0003800000 */
.L_x_903:
        /* <DEDUP_REMOVED lines=18> */
[----:B0-----:R-:W-:Y:S01]  /*3550*/  IMAD.U32 R2, RZ, RZ, UR51 ;  /* 0x00000033ff027e24 */ /* 0x001fe2000f8e00ff */
[----:B------:R-:W-:Y:S02]  /*3560*/  MOV R3, UR50 ;  /* 0x0000003200037c02 */ /* 0x000fe40008000f00 */
[----:B------:R-:W-:Y:S02]  /*3570*/  MOV R0, R5 ;  /* 0x0000000500007202 */ /* 0x000fe40000000f00 */
[----:B------:R-:W-:-:S07]  /*3580*/  MOV R7, 0x35a0 ;  /* 0x000035a000077802 */ /* 0x000fce0000000f00 */
[----:B------:R-:W-:Y:S05]  /*3590*/  CALL.REL.NOINC `($__internal_32_$__cuda_sm20_div_s64) ;  /* 0x0000001000a87944 */ /* 0x000fea0003c00000 */
[----:B------:R-:W-:Y:S02]  /*35a0*/  IADD3 R16, P0, RZ, -R4, RZ ;  /* 0x80000004ff107210 */ /* 0x000fe40007f1e0ff */
[----:B------:R-:W-:Y:S02]  /*35b0*/  MOV R3, R5 ;  /* 0x0000000500037202 */ /* 0x000fe40000000f00 */
[-C--:B------:R-:W-:Y:S02]  /*35c0*/  IADD3.X R2, RZ, ~R0.reuse, RZ, P0, !PT ;  /* 0x80000000ff027210 */ /* 0x080fe400007fe4ff */
[----:B------:R-:W-:-:S03]  /*35d0*/  MOV R17, R0 ;  /* 0x0000000000117202 */ /* 0x000fc60000000f00 */
[----:B------:R-:W-:-:S04]  /*35e0*/  IMAD R2, R2, UR46, RZ ;  /* 0x0000002e02027c24 */ /* 0x000fc8000f8e02ff */
[----:B------:R-:W-:Y:S02]  /*35f0*/  IMAD R7, R16, UR47, R2 ;  /* 0x0000002f10077c24 */ /* 0x000fe4000f8e0202 */
[----:B------:R-:W-:-:S04]  /*3600*/  IMAD.MOV.U32 R2, RZ, RZ, R6 ;  /* 0x000000ffff027224 */ /* 0x000fc800078e0006 */
[----:B------:R-:W-:-:S04]  /*3610*/  IMAD.WIDE.U32 R2, R16, UR46, R2 ;  /* 0x0000002e10027c25 */ /* 0x000fc8000f8e0002 */
[----:B------:R-:W-:Y:S01]  /*3620*/  IMAD.MOV.U32 R16, RZ, RZ, R4 ;  /* 0x000000ffff107224 */ /* 0x000fe200078e0004 */
[----:B------:R-:W-:Y:S01]  /*3630*/  IADD3 R3, R3, R7, RZ ;  /* 0x0000000703037210 */ /* 0x000fe20007ffe0ff */
[----:B------:R-:W-:Y:S06]  /*3640*/  BRA `(.L_x_908) ;  /* 0x0000000000587947 */ /* 0x000fec0003800000 */
.L_x_907:
[----:B------:R-:W1:Y:S01]  /*3650*/  I2F.U32.RP R0, UR9 ;  /* 0x0000000900007d06 */ /* 0x000e620008209000 */
[----:B0-----:R-:W-:Y:S01]  /*3660*/  HFMA2.MMA R2, -RZ, RZ, 0, 0 ;  /* 0x00000000ff027435 */ /* 0x001fe200000001ff */
[----:B------:R-:W-:Y:S01]  /*3670*/  ISETP.NE.U32.AND P2, PT, RZ, UR9, PT ;  /* 0x00000009ff007c0c */ /* 0x000fe2000bf45070 */
[----:B------:R-:W-:-:S05]  /*3680*/  HFMA2.MMA R17, -RZ, RZ, 0, 0 ;  /* 0x00000000ff117435 */ /* 0x000fca00000001ff */
[----:B-1----:R-:W0:Y:S02]  /*3690*/  MUFU.RCP R0, R0 ;  /* 0x0000000000007308 */ /* 0x002e240000001000 */
[----:B0-----:R-:W-:-:S06]  /*36a0*/  IADD3 R0, R0, 0xffffffe, RZ ;  /* 0x0ffffffe00007810 */ /* 0x001fcc0007ffe0ff */
[----:B------:R-:W0:Y:S02]  /*36b0*/  F2I.FTZ.U32.TRUNC.NTZ R3, R0 ;  /* 0x0000000000037305 */ /* 0x000e24000021f000 */
[----:B0-----:R-:W-:-:S04]  /*36c0*/  IMAD.MOV R0, RZ, RZ, -R3 ;  /* 0x000000ffff007224 */ /* 0x001fc800078e0a03 */
[----:B------:R-:W-:-:S04]  /*36d0*/  IMAD R0, R0, UR9, RZ ;  /* 0x0000000900007c24 */ /* 0x000fc8000f8e02ff */
[----:B------:R-:W-:Y:S01]  /*36e0*/  IMAD.HI.U32 R0, R3, R0, R2 ;  /* 0x0000000003007227 */ /* 0x000fe200078e0002 */
[----:B------:R-:W-:-:S05]  /*36f0*/  MOV R3, RZ ;  /* 0x000000ff00037202 */ /* 0x000fca0000000f00 */
        /* <DEDUP_REMOVED lines=10> */
[----:B------:R-:W-:-:S07]  /*37a0*/  IMAD R2, R2, UR9, R6 ;  /* 0x0000000902027c24 */ /* 0x000fce000f8e0206 */
.L_x_908:
[----:B------:R-:W-:Y:S05]  /*37b0*/  BSYNC B1 ;  /* 0x0000000000017941 */ /* 0x000fea0003800000 */
.L_x_906:
[----:B------:R-:W-:Y:S01]  /*37c0*/  IMAD.WIDE.U32 R18, R2, UR48, RZ ;  /* 0x0000003002127c25 */ /* 0x000fe2000f8e00ff */
[----:B------:R-:W-:Y:S01]  /*37d0*/  LOP3.LUT R0, R5, UR59, RZ, 0xfc, !PT ;  /* 0x0000003b05007c12 */ /* 0x000fe2000f8efcff */
[----:B------:R-:W-:Y:S02]  /*37e0*/  BSSY B1, `(.L_x_909) ;  /* 0x0000031000017945 */ /* 0x000fe40003800000 */
[----:B------:R-:W-:Y:S01]  /*37f0*/  IMAD R3, R3, UR48, RZ ;  /* 0x0000003003037c24 */ /* 0x000fe2000f8e02ff */
[----:B------:R0:W-:Y:S01]  /*3800*/  STL.64 [R1+0x18], R18 ;  /* 0x0000181201007387 */ /* 0x0001e20000100a00 */
[----:B------:R-:W-:Y:S02]  /*3810*/  ISETP.NE.U32.AND P0, PT, R0, RZ, PT ;  /* 0x000000ff0000720c */ /* 0x000fe40003f05070 */
[----:B------:R-:W-:-:S04]  /*3820*/  IMAD R28, R2, UR49, R3 ;  /* 0x00000031021c7c24 */ /* 0x000fc8000f8e0203 */
[----:B------:R-:W-:-:S07]  /*3830*/  IMAD.IADD R28, R19, 0x1, R28 ;  /* 0x00000001131c7824 */ /* 0x000fce00078e021c */
[----:B0-----:R-:W-:Y:S05]  /*3840*/  @!P0 BRA `(.L_x_910) ;  /* 0x0000000000508947 */ /* 0x001fea0003800000 */
[----:B------:R-:W-:Y:S01]  /*3850*/  ULDC.64 UR50, c[0x0][0xbe0] ;  /* 0x0002f80000327ab9 */ /* 0x000fe20000000a00 */
[----:B------:R-:W-:Y:S01]  /*3860*/  MOV R4, R6 ;  /* 0x0000000600047202 */ /* 0x000fe20000000f00 */
[----:B------:R-:W-:Y:S01]  /*3870*/  IMAD.U32 R2, RZ, RZ, UR51 ;  /* 0x00000033ff027e24 */ /* 0x000fe2000f8e00ff */
[----:B------:R-:W-:Y:S02]  /*3880*/  MOV R3, UR50 ;  /* 0x0000003200037c02 */ /* 0x000fe40008000f00 */
[----:B------:R-:W-:Y:S02]  /*3890*/  MOV R0, R5 ;  /* 0x0000000500007202 */ /* 0x000fe40000000f00 */
[----:B------:R-:W-:-:S07]  /*38a0*/  MOV R7, 0x38c0 ;  /* 0x000038c000077802 */ /* 0x000fce0000000f00 */
[----:B------:R-:W-:Y:S05]  /*38b0*/  CALL.REL.NOINC `($__internal_32_$__cuda_sm20_div_s64) ;  /* 0x0000000c00e07944 */ /* 0x000fea0003c00000 */
[----:B------:R-:W-:Y:S01]  /*38c0*/  IADD3 R7, P0, RZ, -R4, RZ ;  /* 0x80000004ff077210 */ /* 0x000fe20007f1e0ff */
[----:B------:R-:W-:Y:S01]  /*38d0*/  ULDC.64 UR50, c[0x0][0xbe0] ;  /* 0x0002f80000327ab9 */ /* 0x000fe20000000a00 */
[----:B------:R-:W-:Y:S02]  /*38e0*/  MOV R3, R5 ;  /* 0x0000000500037202 */ /* 0x000fe40000000f00 */
[----:B------:R-:W-:Y:S02]  /*38f0*/  IADD3.X R2, RZ, ~R0, RZ, P0, !PT ;  /* 0x80000000ff027210 */ /* 0x000fe400007fe4ff */
[----:B------:R-:W-:Y:S02]  /*3900*/  MOV R18, R4 ;  /* 0x0000000400127202 */ /* 0x000fe40000000f00 */
[----:B------:R-:W-:Y:S01]  /*3910*/  MOV R19, R0 ;  /* 0x0000000000137202 */ /* 0x000fe20000000f00 */
[----:B------:R-:W-:-:S04]  /*3920*/  IMAD R2, R2, UR50, RZ ;  /* 0x0000003202027c24 */ /* 0x000fc8000f8e02ff */
[----:B------:R-:W-:Y:S02]  /*3930*/  IMAD R20, R7, UR51, R2 ;  /* 0x0000003307147c24 */ /* 0x000fe4000f8e0202 */
[----:B------:R-:W-:-:S04]  /*3940*/  IMAD.MOV.U32 R2, RZ, RZ, R6 ;  /* 0x000000ffff027224 */ /* 0x000fc800078e0006 */
[----:B------:R-:W-:-:S04]  /*3950*/  IMAD.WIDE.U32 R2, R7, UR50, R2 ;  /* 0x0000003207027c25 */ /* 0x000fc8000f8e0002 */
[----:B------:R-:W-:Y:S01]  /*3960*/  IMAD.MOV.U32 R7, RZ, RZ, R2 ;  /* 0x000000ffff077224 */ /* 0x000fe200078e0002 */
[----:B------:R-:W-:Y:S01]  /*3970*/  IADD3 R20, R3, R20, RZ ;  /* 0x0000001403147210 */ /* 0x000fe20007ffe0ff */
[----:B------:R-:W-:Y:S06]  /*3980*/  BRA `(.L_x_911) ;  /* 0x0000000000587947 */ /* 0x000fec0003800000 */
.L_x_910:
[----:B------:R-:W0:Y:S01]  /*3990*/  I2F.U32.RP R0, UR10 ;  /* 0x0000000a00007d06 */ /* 0x000e220008209000 */
[----:B------:R-:W-:Y:S01]  /*39a0*/  HFMA2.MMA R2, -RZ, RZ, 0, 0 ;  /* 0x00000000ff027435 */ /* 0x000fe200000001ff */
[----:B------:R-:W-:Y:S01]  /*39b0*/  ISETP.NE.U32.AND P2, PT, RZ, UR10, PT ;  /* 0x0000000aff007c0c */ /* 0x000fe2000bf45070 */
[----:B------:R-:W-:Y:S01]  /*39c0*/  IMAD.MOV.U32 R19, RZ, RZ, RZ ;  /* 0x000000ffff137224 */ /* 0x000fe200078e00ff */
[----:B------:R-:W-:-:S04]  /*39d0*/  MOV R20, RZ ;  /* 0x000000ff00147202 */ /* 0x000fc80000000f00 */
[----:B0-----:R-:W0:Y:S02]  /*39e0*/  MUFU.RCP R0, R0 ;  /* 0x0000000000007308 */ /* 0x001e240000001000 */
[----:B0-----:R-:W-:-:S06]  /*39f0*/  VIADD R0, R0, 0xffffffe ;  /* 0x0ffffffe00007836 */ /* 0x001fcc0000000000 */
[----:B------:R-:W0:Y:S02]  /*3a00*/  F2I.FTZ.U32.TRUNC.NTZ R3, R0 ;  /* 0x0000000000037305 */ /* 0x000e24000021f000 */
        /* <DEDUP_REMOVED lines=9> */
[----:B------:R-:W-:-:S13]  /*3aa0*/  ISETP.GE.U32.AND P1, PT, R0, UR10, PT ;  /* 0x0000000a00007c0c */ /* 0x000fda000bf26070 */
[----:B------:R-:W-:Y:S01]  /*3ab0*/  @P1 VIADD R18, R18, 0x1 ;  /* 0x0000000112121836 */ /* 0x000fe20000000000 */
[----:B------:R-:W-:-:S04]  /*3ac0*/  @!P2 LOP3.LUT R18, RZ, UR10, RZ, 0x33, !PT ;  /* 0x0000000aff12ac12 */ /* 0x000fc8000f8e33ff */
[----:B------:R-:W-:-:S05]  /*3ad0*/  IADD3 R7, -R18, RZ, RZ ;  /* 0x000000ff12077210 */ /* 0x000fca0007ffe1ff */
[----:B------:R-:W-:-:S07]  /*3ae0*/  IMAD R7, R7, UR10, R6 ;  /* 0x0000000a07077c24 */ /* 0x000fce000f8e0206 */
.L_x_911:
[----:B------:R-:W-:Y:S05]  /*3af0*/  BSYNC B1 ;  /* 0x0000000000017941 */ /* 0x000fea0003800000 */
.L_x_909:
[----:B------:R-:W2:Y:S01]  /*3b00*/  LDL.LU R22, [R1+0x28] ;  /* 0x0000280001167983 */ /* 0x000ea20000300800 */
[----:B------:R-:W-:Y:S01]  /*3b10*/  ULDC.64 UR50, c[0x0][0xe40] ;  /* 0x0003900000327ab9 */ /* 0x000fe20000000a00 */
[----:B------:R-:W-:Y:S01]  /*3b20*/  ULDC.64 UR52, c[0x0][0xca8] ;  /* 0x00032a0000347ab9 */ /* 0x000fe20000000a00 */
[----:B------:R-:W-:Y:S01]  /*3b30*/  ULDC.64 UR54, c[0x0][0xca0] ;  /* 0x0003280000367ab9 */ /* 0x000fe20000000a00 */
[----:B------:R-:W2:Y:S01]  /*3b40*/  LDL.LU.64 R2, [R1] ;  /* 0x0000000001027983 */ /* 0x000ea20000300a00 */
[----:B------:R-:W-:-:S03]  /*3b50*/  IMAD R25, R9, UR50, RZ ;  /* 0x0000003209197c24 */ /* 0x000fc6000f8e02ff */
[----:B------:R-:W3:Y:S01]  /*3b60*/  LDL.LU R0, [R1+0x34] ;  /* 0x0000340001007983 */ /* 0x000ee20000300800 */
[----:B------:R-:W-:-:S03]  /*3b70*/  IMAD R25, R8, UR51, R25 ;  /* 0x0000003308197c24 */ /* 0x000fc6000f8e0219 */
[----:B------:R-:W4:Y:S04]  /*3b80*/  LDL.LU R4, [R1+0x30] ;  /* 0x0000300001047983 */ /* 0x000f280000300800 */
[----:B------:R-:W5:Y:S04]  /*3b90*/  LDL.LU R21, [R1+0x2c] ;  /* 0x00002c0001157983 */ /* 0x000f680000300800 */
[----:B------:R-:W5:Y:S01]  /*3ba0*/  LDL.LU.64 R26, [R1+0x20] ;  /* 0x00002000011a7983 */ /* 0x000f620000300a00 */
[----:B--2---:R-:W-:-:S03]  /*3bb0*/  MOV R3, R22 ;  /* 0x0000001600037202 */ /* 0x004fc60000000f00 */
[----:B------:R-:W2:Y:S01]  /*3bc0*/  LDL.LU.64 R22, [R1+0x18] ;  /* 0x0000180001167983 */ /* 0x000ea20000300a00 */
[----:B------:R-:W-:-:S03]  /*3bd0*/  IMAD.WIDE.U32 R2, R8, UR50, R2 ;  /* 0x0000003208027c25 */ /* 0x000fc6000f8e0002 */
[----:B------:R-:W3:Y:S02]  /*3be0*/  LDL.LU.64 R8, [R1+0x8] ;  /* 0x0000080001087983 */ /* 0x000ee40000300a00 */
[----:B---3--:R-:W-:Y:S01]  /*3bf0*/  MOV R9, R0 ;  /* 0x0000000000097202 */ /* 0x008fe20000000f00 */
[----:B------:R-:W-:Y:S02]  /*3c00*/  IMAD R0, R11, UR50, RZ ;  /* 0x000000320b007c24 */ /* 0x000fe4000f8e02ff */
[----:B------:R-:W-:-:S04]  /*3c10*/  IMAD.WIDE.U32 R8, R10, UR50, R8 ;  /* 0x000000320a087c25 */ /* 0x000fc8000f8e0008 */
[----:B------:R-:W-:Y:S02]  /*3c20*/  IMAD R0, R10, UR51, R0 ;  /* 0x000000330a007c24 */ /* 0x000fe4000f8e0200 */
[----:B------:R-:W4:Y:S02]  /*3c30*/  LDL.LU.64 R10, [R1+0x10] ;  /* 0x00001000010a7983 */ /* 0x000f240000300a00 */
[----:B----4-:R-:W-:Y:S02]  /*3c40*/  IMAD.MOV.U32 R11, RZ, RZ, R4 ;  /* 0x000000ffff0b7224 */ /* 0x010fe400078e0004 */
[----:B------:R-:W-:Y:S01]  /*3c50*/  IMAD R4, R13, UR50, RZ ;  /* 0x000000320d047c24 */ /* 0x000fe2000f8e02ff */
[----:B-----5:R-:W-:Y:S01]  /*3c60*/  MOV R13, R21 ;  /* 0x00000015000d7202 */ /* 0x020fe20000000f00 */
[----:B------:R-:W-:Y:S01]  /*3c70*/  IMAD.WIDE.U32 R10, R12, UR50, R10 ;  /* 0x000000320c0a7c25 */ /* 0x000fe2000f8e000a */
[----:B------:R-:W-:-:S03]  /*3c80*/  MOV R21, R28 ;  /* 0x0000001c00157202 */ /* 0x000fc60000000f00 */
[----:B------:R-:W-:Y:S01]  /*3c90*/  IMAD R4, R12, UR51, R4 ;  /* 0x000000330c047c24 */ /* 0x000fe2000f8e0204 */
[----:B------:R-:W-:Y:S01]  /*3ca0*/  MOV R12, R26 ;  /* 0x0000001a000c7202 */ /* 0x000fe20000000f00 */
[----:B------:R-:W-:Y:S02]  /*3cb0*/  IMAD R26, R15, UR50, RZ ;  /* 0x000000320f1a7c24 */ /* 0x000fe4000f8e02ff */
[----:B------:R-:W-:Y:S02]  /*3cc0*/  IMAD R15, R20, UR52, RZ ;  /* 0x00000034140f7c24 */ /* 0x000fe4000f8e02ff */
[----:B--2---:R-:W-:Y:S02]  /*3cd0*/  IMAD.MOV.U32 R20, RZ, RZ, R22 ;  /* 0x000000ffff147224 */ /* 0x004fe400078e0016 */
[C---:B------:R-:W-:Y:S02]  /*3ce0*/  IMAD R27, R7.reuse, UR53, R15 ;  /* 0x00000035071b7c24 */ /* 0x040fe4000f8e020f */
[----:B------:R-:W-:Y:S01]  /*3cf0*/  IMAD.WIDE.U32 R22, R7, UR52, RZ ;  /* 0x0000003407167c25 */ /* 0x000fe2000f8e00ff */
[----:B------:R-:W-:-:S03]  /*3d00*/  ULDC.64 UR52, c[0x0][0xb00] ;  /* 0x0002c00000347ab9 */ /* 0x000fc60000000a00 */
[----:B------:R-:W-:Y:S01]  /*3d10*/  IMAD R28, R17, UR52, RZ ;  /* 0x00000034111c7c24 */ /* 0x000fe2000f8e02ff */
[----:B------:R-:W-:Y:S01]  /*3d20*/  IADD3 R17, R23, R27, RZ ;  /* 0x0000001b17117210 */ /* 0x000fe20007ffe0ff */
[----:B------:R-:W-:-:S04]  /*3d30*/  IMAD.WIDE.U32 R12, R14, UR50, R12 ;  /* 0x000000320e0c7c25 */ /* 0x000fc8000f8e000c */
[----:B------:R-:W-:Y:S01]  /*3d40*/  IMAD R26, R14, UR51, R26 ;  /* 0x000000330e1a7c24 */ /* 0x000fe2000f8e021a */
[----:B------:R-:W-:Y:S01]  /*3d50*/  ULDC.64 UR50, c[0x0][0x550] ;  /* 0x0001540000327ab9 */ /* 0x000fe20000000a00 */
[----:B------:R-:W-:Y:S01]  /*3d60*/  IMAD.WIDE.U32 R14, R16, UR52, R20 ;  /* 0x00000034100e7c25 */ /* 0x000fe2000f8e0014 */
[----:B------:R-:W-:-:S03]  /*3d70*/  ISETP.NE.U32.AND P0, PT, RZ, UR50, PT ;  /* 0x00000032ff007c0c */ /* 0x000fc6000bf05070 */
[----:B------:R-:W-:Y:S01]  /*3d80*/  IMAD R28, R16, UR53, R28 ;  /* 0x00000035101c7c24 */ /* 0x000fe2000f8e021c */
[----:B------:R-:W-:Y:S01]  /*3d90*/  ISETP.NE.AND.EX P0, PT, RZ, UR51, PT, P0 ;  /* 0x00000033ff007c0c */ /* 0x000fe2000bf05300 */
[----:B------:R-:W-:Y:S01]  /*3da0*/  IMAD R7, R19, UR54, RZ ;  /* 0x0000003613077c24 */ /* 0x000fe2000f8e02ff */
[----:B------:R-:W-:Y:S01]  /*3db0*/  IADD3 R19, R3, R25, RZ ;  /* 0x0000001903137210 */ /* 0x000fe20007ffe0ff */
[----:B------:R-:W-:Y:S01]  /*3dc0*/  IMAD.MOV.U32 R16, RZ, RZ, R22 ;  /* 0x000000ffff107224 */ /* 0x000fe200078e0016 */
[----:B------:R-:W-:Y:S01]  /*3dd0*/  IADD3 R28, R15, R28, RZ ;  /* 0x0000001c0f1c7210 */ /* 0x000fe20007ffe0ff */
[C---:B------:R-:W-:Y:S02]  /*3de0*/  IMAD R7, R18.reuse, UR55, R7 ;  /* 0x0000003712077c24 */ /* 0x040fe4000f8e0207 */
[----:B------:R-:W-:Y:S01]  /*3df0*/  IMAD.WIDE.U32 R16, R18, UR54, R16 ;  /* 0x0000003612107c25 */ /* 0x000fe2000f8e0010 */
[----:B------:R-:W-:Y:S01]  /*3e00*/  IADD3 R18, R9, R0, RZ ;  /* 0x0000000009127210 */ /* 0x000fe20007ffe0ff */
[----:B------:R0:W-:Y:S01]  /*3e10*/  STL [R1], R19 ;  /* 0x0000001301007387 */ /* 0x0001e20000100800 */
[----:B------:R-:W-:Y:S01]  /*3e20*/  IADD3 R0, R13, R26, RZ ;  /* 0x0000001a0d007210 */ /* 0x000fe20007ffe0ff */
[----:B------:R-:W-:-:S02]  /*3e30*/  IMAD.IADD R4, R11, 0x1, R4 ;  /* 0x000000010b047824 */ /* 0x000fc400078e0204 */
[----:B------:R0:W-:Y:S01]  /*3e40*/  STL [R1+0xc], R18 ;  /* 0x00000c1201007387 */ /* 0x0001e20000100800 */
[----:B------:R-:W-:-:S03]  /*3e50*/  IMAD.IADD R26, R17, 0x1, R7 ;  /* 0x00000001111a7824 */ /* 0x000fc600078e0207 */
[----:B------:R0:W-:Y:S04]  /*3e60*/  STL [R1+0x8], R4 ;  /* 0x0000080401007387 */ /* 0x0001e80000100800 */
[----:B------:R0:W-:Y:S01]  /*3e70*/  STL [R1+0x4], R0 ;  /* 0x0000040001007387 */ /* 0x0001e20000100800 */
[----:B------:R-:W-:Y:S05]  /*3e80*/  @!P0 BRA `(.L_x_912) ;  /* 0x0000000000c08947 */ /* 0x000fea0003800000 */
[----:B------:R-:W-:Y:S01]  /*3e90*/  ULDC.64 UR54, c[0x0][0x620] ;  /* 0x0001880000367ab9 */ /* 0x000fe20000000a00 */
[----:B------:R-:W-:Y:S01]  /*3ea0*/  ULDC.64 UR52, c[0x0][0x7c0] ;  /* 0x0001f00000347ab9 */ /* 0x000fe20000000a00 */
[----:B0-----:R-:W-:Y:S01]  /*3eb0*/  IMAD R0, R29, UR54, RZ ;  /* 0x000000361d007c24 */ /* 0x001fe2000f8e02ff */
[----:B------:R-:W-:Y:S01]  /*3ec0*/  UIMAD UR60, UR55, UR14, URZ ;  /* 0x0000000e373c72a4 */ /* 0x000fe2000f8e023f */
[----:B------:R-:W-:-:S03]  /*3ed0*/  IMAD.WIDE.U32 R18, R24, UR54, RZ ;  /* 0x0000003618127c25 */ /* 0x000fc6000f8e00ff */
[----:B------:R-:W-:Y:S01]  /*3ee0*/  UIMAD UR60, UR15, UR54, UR60 ;  /* 0x000000360f3c72a4 */ /* 0x000fe2000f8e023c */
[----:B------:R-:W-:Y:S01]  /*3ef0*/  IMAD R0, R24, UR55, R0 ;  /* 0x0000003718007c24 */ /* 0x000fe2000f8e0200 */
[----:B------:R-:W-:Y:S01]  /*3f00*/  UIMAD.WIDE.U32 UR54, UR54, UR14, URZ ;  /* 0x0000000e363672a5 */ /* 0x000fe2000f8e003f */
[----:B------:R-:W-:Y:S01]  /*3f10*/  IMAD R29, R29, UR52, RZ ;  /* 0x000000341d1d7c24 */ /* 0x000fe2000f8e02ff */
[----:B------:R-:W-:Y:S02]  /*3f20*/  LEA R22, P0, R18, UR50, 0x1 ;  /* 0x0000003212167c11 */ /* 0x000fe4000f8008ff */
[----:B------:R-:W-:Y:S01]  /*3f30*/  IADD3 R4, R19, R0, RZ ;  /* 0x0000000013047210 */ /* 0x000fe20007ffe0ff */
[C---:B------:R-:W-:Y:S01]  /*3f40*/  IMAD R0, R24.reuse, UR53, R29 ;  /* 0x0000003518007c24 */ /* 0x040fe2000f8e021d */
[----:B------:R-:W-:Y:S01]  /*3f50*/  UIADD3 UR60, UR55, UR60, URZ ;  /* 0x0000003c373c7290 */ /* 0x000fe2000fffe03f */
[----:B------:R-:W-:Y:S01]  /*3f60*/  IMAD.WIDE.U32 R24, R24, UR52, RZ ;  /* 0x0000003418187c25 */ /* 0x000fe2000f8e00ff */
[----:B------:R-:W-:Y:S01]  /*3f70*/  UIMAD UR53, UR53, UR14, URZ ;  /* 0x0000000e353572a4 */ /* 0x000fe2000f8e023f */
[----:B------:R-:W-:Y:S01]  /*3f80*/  LEA.HI.X R23, R18, UR51, R4, 0x1, P0 ;  /* 0x0000003312177c11 */ /* 0x000fe200080f0c04 */
[----:B------:R-:W-:-:S02]  /*3f90*/  USHF.L.U32 UR55, UR54, 0x1, URZ ;  /* 0x0000000136377899 */ /* 0x000fc4000800063f */
[----:B------:R-:W-:Y:S01]  /*3fa0*/  USHF.L.U64.HI UR54, UR54, 0x1, UR60 ;  /* 0x0000000136367899 */ /* 0x000fe2000801023c */
[----:B------:R-:W-:Y:S01]  /*3fb0*/  IADD3 R0, R25, R0, RZ ;  /* 0x0000000019007210 */ /* 0x000fe20007ffe0ff */
[----:B------:R-:W-:Y:S01]  /*3fc0*/  ULDC.64 UR50, c[0x0][0x6f0] ;  /* 0x0001bc0000327ab9 */ /* 0x000fe20000000a00 */
[----:B------:R-:W-:Y:S01]  /*3fd0*/  UIMAD UR60, UR15, UR52, UR53 ;  /* 0x000000340f3c72a4 */ /* 0x000fe2000f8e0235 */
[----:B------:R-:W-:Y:S01]  /*3fe0*/  LEA R18, P0, R24, UR50, 0x1 ;  /* 0x0000003218127c11 */ /* 0x000fe2000f8008ff */
[----:B------:R-:W-:-:S03]  /*3ff0*/  UIMAD.WIDE.U32 UR52, UR52, UR14, URZ ;  /* 0x0000000e343472a5 */ /* 0x000fc6000f8e003f */
[----:B------:R-:W-:Y:S01]  /*4000*/  LEA.HI.X R19, R24, UR51, R0, 0x1, P0 ;  /* 0x0000003318137c11 */ /* 0x000fe200080f0c00 */
[----:B------:R-:W-:Y:S01]  /*4010*/  USHF.L.U32 UR50, UR52, 0x1, URZ ;  /* 0x0000000134327899 */ /* 0x000fe2000800063f */
[----:B------:R-:W-:Y:S01]  /*4020*/  IADD3 R20, P0, R22, UR55, RZ ;  /* 0x0000003716147c10 */ /* 0x000fe2000ff1e0ff */
[----:B------:R-:W-:Y:S01]  /*4030*/  UIADD3 UR60, UR53, UR60, URZ ;  /* 0x0000003c353c7290 */ /* 0x000fe2000fffe03f */
[----:B------:R0:W5:Y:S02]  /*4040*/  LDG.E.U16 R0, desc[UR12][R22.64] ;  /* 0x0000000c16007981 */ /* 0x000164000c1e1500 */
[----:B------:R-:W-:Y:S01]  /*4050*/  IADD3.X R21, R23, UR54, RZ, P0, !PT ;  /* 0x0000003617157c10 */ /* 0x000fe200087fe4ff */
[----:B------:R-:W-:Y:S01]  /*4060*/  USHF.L.U64.HI UR52, UR52, 0x1, UR60 ;  /* 0x0000000134347899 */ /* 0x000fe2000801023c */
[----:B------:R1:W5:Y:S04]  /*4070*/  LDG.E.U16 R4, desc[UR12][R18.64] ;  /* 0x0000000c12047981 */ /* 0x000368000c1e1500 */
[----:B------:R2:W5:Y:S01]  /*4080*/  LDG.E.U16 R7, desc[UR12][R20.64] ;  /* 0x0000000c14077981 */ /* 0x000562000c1e1500 */
[----:B0-----:R-:W-:-:S04]  /*4090*/  IADD3 R22, P1, R18, UR50, RZ ;  /* 0x0000003212167c10 */ /* 0x001fc8000ff3e0ff */
[----:B------:R-:W-:Y:S02]  /*40a0*/  IADD3.X R23, R19, UR52, RZ, P1, !PT ;  /* 0x0000003413177c10 */ /* 0x000fe40008ffe4ff */
[----:B-1----:R-:W-:Y:S02]  /*40b0*/  IADD3 R18, P0, R20, UR55, RZ ;  /* 0x0000003714127c10 */ /* 0x002fe4000ff1e0ff */
[----:B--2---:R-:W-:Y:S01]  /*40c0*/  IADD3 R20, P1, R22, UR50, RZ ;  /* 0x0000003216147c10 */ /* 0x004fe2000ff3e0ff */
[----:B------:R0:W5:Y:S01]  /*40d0*/  LDG.E.U16 R27, desc[UR12][R22.64] ;  /* 0x0000000c161b7981 */ /* 0x000162000c1e1500 */
[----:B------:R-:W-:Y:S02]  /*40e0*/  IADD3.X R19, R21, UR54, RZ, P0, !PT ;  /* 0x0000003615137c10 */ /* 0x000fe400087fe4ff */
[----:B------:R-:W-:Y:S02]  /*40f0*/  IADD3 R24, P2, R20, UR50, RZ ;  /* 0x0000003214187c10 */ /* 0x000fe4000ff5e0ff */
[----:B------:R-:W-:-:S02]  /*4100*/  IADD3.X R21, R23, UR52, RZ, P1, !PT ;  /* 0x0000003417157c10 */ /* 0x000fc40008ffe4ff */
[----:B0-----:R-:W-:-:S03]  /*4110*/  IADD3 R22, P0, R18, UR55, RZ ;  /* 0x0000003712167c10 */ /* 0x001fc6000ff1e0ff */
[----:B------:R0:W5:Y:S01]  /*4120*/  LDG.E.U16 R20, desc[UR12][R20.64] ;  /* 0x0000000c14147981 */ /* 0x000162000c1e1500 */
[----:B------:R-:W-:Y:S02]  /*4130*/  IADD3.X R25, R21, UR52, RZ, P2, !PT ;  /* 0x0000003415197c10 */ /* 0x000fe400097fe4ff */
[----:B------:R-:W-:Y:S01]  /*4140*/  IADD3.X R23, R19, UR54, RZ, P0, !PT ;  /* 0x0000003613177c10 */ /* 0x000fe200087fe4ff */
[----:B------:R0:W5:Y:S04]  /*4150*/  LDG.E.U16 R18, desc[UR12][R18.64] ;  /* 0x0000000c12127981 */ /* 0x000168000c1e1500 */
[----:B------:R0:W5:Y:S04]  /*4160*/  LDG.E.U16 R22, desc[UR12][R22.64] ;  /* 0x0000000c16167981 */ /* 0x000168000c1e1500 */
[----:B------:R0:W5:Y:S01]  /*4170*/  LDG.E.U16 R24, desc[UR12][R24.64] ;  /* 0x0000000c18187981 */ /* 0x000162000c1e1500 */
[----:B------:R-:W-:Y:S05]  /*4180*/  BRA `(.L_x_913) ;  /* 0x0000000000207947 */ /* 0x000fea0003800000 */
.L_x_912:
[----:B0-----:R-:W-:Y:S02]  /*4190*/  PRMT R0, RZ, 0x7610, R0 ;  /* 0x00007610ff007816 */ /* 0x001fe40000000000 */
[----:B------:R-:W-:Y:S02]  /*41a0*/  PRMT R7, RZ, 0x7610, R7 ;  /* 0x00007610ff077816 */ /* 0x000fe40000000007 */
[----:B------:R-:W-:Y:S02]  /*41b0*/  PRMT R18, RZ, 0x7610, R18 ;  /* 0x00007610ff127816 */ /* 0x000fe40000000012 */
[----:B------:R-:W-:Y:S02]  /*41c0*/  PRMT R22, RZ, 0x7610, R22 ;  /* 0x00007610ff167816 */ /* 0x000fe40000000016 */
[----:B------:R-:W-:Y:S02]  /*41d0*/  PRMT R4, RZ, 0x7610, R4 ;  /* 0x00007610ff047816 */ /* 0x000fe40000000004 */
[----:B------:R-:W-:-:S02]  /*41e0*/  PRMT R27, RZ, 0x7610, R27 ;  /* 0x00007610ff1b7816 */ /* 0x000fc4000000001b */
[----:B------:R-:W-:Y:S02]  /*41f0*/  PRMT R20, RZ, 0x7610, R20 ;  /* 0x00007610ff147816 */ /* 0x000fe40000000014 */
[----:B------:R-:W-:-:S07]  /*4200*/  PRMT R24, RZ, 0x7610, R24 ;  /* 0x00007610ff187816 */ /* 0x000fce0000000018 */
.L_x_913:
[----:B0-----:R-:W2:Y:S01]  /*4210*/  LDL.LU R19, [R1+0x3c] ;  /* 0x00003c0001137983 */ /* 0x001ea20000300800 */
[----:B-----5:R-:W-:Y:S01]  /*4220*/  SHF.L.U32 R0, R0, 0x10, RZ ;  /* 0x0000001000007819 */ /* 0x020fe200000006ff */
[----:B------:R-:W-:Y:S02]  /*4230*/  IMAD.U32 R4, R4, 0x10000, RZ ;  /* 0x0001000004047824 */ /* 0x000fe400078e00ff */
[----:B------:R-:W-:Y:S01]  /*4240*/  IMAD.U32 R7, R7, 0x10000, RZ ;  /* 0x0001000007077824 */ /* 0x000fe200078e00ff */
[----:B------:R-:W3:Y:S01]  /*4250*/  LDL.LU R21, [R1+0x40] ;  /* 0x0000400001157983 */ /* 0x000ee20000300800 */
[----:B------:R-:W-:Y:S02]  /*4260*/  SHF.L.U32 R11, R27, 0x10, RZ ;  /* 0x000000101b0b7819 */ /* 0x000fe400000006ff */
[----:B------:R-:W-:Y:S01]  /*4270*/  SHF.L.U32 R22, R22, 0x10, RZ ;  /* 0x0000001016167819 */ /* 0x000fe200000006ff */
[----:B------:R-:W4:Y:S01]  /*4280*/  LDL.LU R29, [R1+0x50] ;  /* 0x00005000011d7983 */ /* 0x000f220000300800 */
[----:B------:R-:W-:-:S02]  /*4290*/  IMAD.U32 R24, R24, 0x10000, RZ ;  /* 0x0001000018187824 */ /* 0x000fc400078e00ff */
[----:B------:R-:W-:Y:S01]  /*42a0*/  IMAD.U32 R18, R18, 0x10000, RZ ;  /* 0x0001000012127824 */ /* 0x000fe200078e00ff */
[----:B------:R-:W4:Y:S01]  /*42b0*/  LDL.LU R25, [R1+0x4c] ;  /* 0x00004c0001197983 */ /* 0x000f220000300800 */
[----:B------:R-:W-:Y:S01]  /*42c0*/  SHF.L.U32 R20, R20, 0x10, RZ ;  /* 0x0000001014147819 */ /* 0x000fe200000006ff */
[----:B------:R-:W-:Y:S01]  /*42d0*/  ULDC.64 UR50, c[0x0][0xa30] ;  /* 0x00028c0000327ab9 */ /* 0x000fe20000000a00 */
[----:B------:R-:W-:Y:S01]  /*42e0*/  ULDC.64 UR54, c[0x0][0xd70] ;  /* 0x00035c0000367ab9 */ /* 0x000fe20000000a00 */
[----:B------:R-:W4:Y:S01]  /*42f0*/  LDL.LU R23, [R1+0x54] ;  /* 0x0000540001177983 */ /* 0x000f220000300800 */
[----:B------:R-:W-:Y:S01]  /*4300*/  ULDC.64 UR52, c[0x0][0xbd0] ;  /* 0x0002f40000347ab9 */ /* 0x000fe20000000a00 */
[----:B--2---:R-:W-:Y:S02]  /*4310*/  IMAD.U32 R3, R19, 0x10000, RZ ;  /* 0x0001000013037824 */ /* 0x004fe400078e00ff */
[----:B------:R-:W2:Y:S01]  /*4320*/  LDL.LU R19, [R1+0x44] ;  /* 0x0000440001137983 */ /* 0x000ea20000300800 */
[----:B---3--:R-:W-:-:S03]  /*4330*/  SHF.L.U32 R9, R21, 0x10, RZ ;  /* 0x0000001015097819 */ /* 0x008fc600000006ff */
[----:B------:R-:W3:Y:S04]  /*4340*/  LDL.LU R21, [R1+0x58] ;  /* 0x0000580001157983 */ /* 0x000ee80000300800 */
[----:B------:R-:W3:Y:S01]  /*4350*/  LDL.LU R13, [R1+0x48] ;  /* 0x00004800010d7983 */ /* 0x000ee20000300800 */
[----:B------:R-:W-:-:S04]  /*4360*/  FADD.FTZ R3, R3, R9 ;  /* 0x0000000903037221 */ /* 0x000fc80000010000 */
[----:B------:R-:W-:Y:S01]  /*4370*/  FADD.FTZ R0, R3, R0 ;  /* 0x0000000003007221 */ /* 0x000fe20000010000 */
[----:B----4-:R-:W-:-:S03]  /*4380*/  SHF.L.U32 R3, R29, 0x10, RZ ;  /* 0x000000101d037819 */ /* 0x010fc600000006ff */
[----:B------:R-:W-:Y:S01]  /*4390*/  FADD.FTZ R0, R0, R4 ;  /* 0x0000000400007221 */ /* 0x000fe20000010000 */
[----:B------:R-:W-:-:S05]  /*43a0*/  SHF.L.U32 R4, R25, 0x10, RZ ;  /* 0x0000001019047819 */ /* 0x000fca00000006ff */
[----:B------:R-:W-:-:S04]  /*43b0*/  FADD.FTZ R3, R3, R4 ;  /* 0x0000000403037221 */ /* 0x000fc80000010000 */
[----:B------:R-:W-:-:S04]  /*43c0*/  FADD.FTZ R3, R3, R7 ;  /* 0x0000000703037221 */ /* 0x000fc80000010000 */
[----:B------:R-:W-:-:S04]  /*43d0*/  FADD.FTZ R11, R3, R11 ;  /* 0x0000000b030b7221 */ /* 0x000fc80000010000 */
[----:B------:R-:W-:Y:S01]  /*43e0*/  FMUL.FTZ R11, R11, -1.4426950216293334961 ;  /* 0xbfb8aa3b0b0b7820 */ /* 0x000fe20000410000 */
[----:B--2---:R-:W-:Y:S02]  /*43f0*/  IMAD.U32 R9, R19, 0x10000, RZ ;  /* 0x0001000013097824 */ /* 0x004fe400078e00ff */
[----:B------:R-:W2:Y:S01]  /*4400*/  LDL.LU R19, [R1+0x38] ;  /* 0x0000380001137983 */ /* 0x000ea20000300800 */
[----:B---3--:R-:W-:-:S03]  /*4410*/  SHF.L.U32 R4, R21, 0x10, RZ ;  /* 0x0000001015047819 */ /* 0x008fc600000006ff */
[----:B------:R-:W3:Y:S01]  /*4420*/  LDL.LU R27, [R1+0xc] ;  /* 0x00000c00011b7983 */ /* 0x000ee20000300800 */
[----:B------:R-:W-:-:S03]  /*4430*/  SHF.L.U32 R3, R13, 0x10, RZ ;  /* 0x000000100d037819 */ /* 0x000fc600000006ff */
[----:B------:R-:W4:Y:S02]  /*4440*/  LDL.LU R29, [R1+0x8] ;  /* 0x00000800011d7983 */ /* 0x000f240000300800 */
[----:B------:R-:W-:Y:S02]  /*4450*/  FADD.FTZ R3, R4, R3 ;  /* 0x0000000304037221 */ /* 0x000fe40000010000 */
[----:B------:R-:W4:Y:S02]  /*4460*/  LDL.LU R25, [R1+0x4] ;  /* 0x0000040001197983 */ /* 0x000f240000300800 */
[----:B------:R-:W-:-:S04]  /*4470*/  FADD.FTZ R3, R3, R22 ;  /* 0x0000001603037221 */ /* 0x000fc80000010000 */
[----:B------:R-:W-:Y:S02]  /*4480*/  FADD.FTZ R3, R3, R24 ;  /* 0x0000001803037221 */ /* 0x000fe40000010000 */
[----:B------:R-:W3:Y:S01]  /*4490*/  LDL.LU R24, [R1] ;  /* 0x0000000001187983 */ /* 0x000ee20000300800 */
[----:B------:R-:W-:Y:S01]  /*44a0*/  FMUL.FTZ R4, R0, -1.4426950216293334961 ;  /* 0xbfb8aa3b00047820 */ /* 0x000fe20000410000 */
[----:B------:R-:W0:Y:S01]  /*44b0*/  MUFU.EX2 R11, R11 ;  /* 0x0000000b000b7308 */ /* 0x000e220000000800 */
[----:B------:R-:W-:-:S07]  /*44c0*/  SHF.L.U32 R7, R23, 0x10, RZ ;  /* 0x0000001017077819 */ /* 0x000fce00000006ff */
[----:B------:R-:W1:Y:S01]  /*44d0*/  MUFU.EX2 R4, R4 ;  /* 0x0000000400047308 */ /* 0x000e620000000800 */
[----:B------:R-:W-:Y:S01]  /*44e0*/  FADD.FTZ R7, R7, R9 ;  /* 0x0000000907077221 */ /* 0x000fe20000010000 */
[----:B------:R-:W-:-:S03]  /*44f0*/  FMUL.FTZ R13, R3, -1.4426950216293334961 ;  /* 0xbfb8aa3b030d7820 */ /* 0x000fc60000410000 */
[----:B------:R-:W-:Y:S01]  /*4500*/  FADD.FTZ R7, R7, R18 ;  /* 0x0000001207077221 */ /* 0x000fe20000010000 */
[----:B0-----:R-:W-:-:S03]  /*4510*/  FADD.FTZ R0, R11, 1 ;  /* 0x3f8000000b007421 */ /* 0x001fc60000010000 */
[----:B------:R-:W-:Y:S01]  /*4520*/  FADD.FTZ R7, R7, R20 ;  /* 0x0000001407077221 */ /* 0x000fe20000010000 */
[----:B------:R-:W0:Y:S01]  /*4530*/  MUFU.EX2 R9, R13 ;  /* 0x0000000d00097308 */ /* 0x000e220000000800 */
[----:B-1----:R-:W-:-:S07]  /*4540*/  FADD.FTZ R3, R4, 1 ;  /* 0x3f80000004037421 */ /* 0x002fce0000010000 */
[----:B------:R-:W-:Y:S08]  /*4550*/  MUFU.RCP R0, R0 ;  /* 0x0000000000007308 */ /* 0x000ff00000001000 */
[----:B------:R-:W-:Y:S08]  /*4560*/  MUFU.TANH R7, R7 ;  /* 0x0000000700077308 */ /* 0x000ff00000002400 */
[----:B------:R-:W1:Y:S01]  /*4570*/  MUFU.RCP R3, R3 ;  /* 0x0000000300037308 */ /* 0x000e620000001000 */
[----:B0-----:R-:W-:-:S07]  /*4580*/  FADD.FTZ R4, R9, 1 ;  /* 0x3f80000009047421 */ /* 0x001fce0000010000 */
[----:B------:R-:W-:Y:S01]  /*4590*/  MUFU.RCP R4, R4 ;  /* 0x0000000400047308 */ /* 0x000fe20000001000 */
[----:B------:R-:W-:Y:S01]  /*45a0*/  LEA R22, P0, R14, UR50, 0x1 ;  /* 0x000000320e167c11 */ /* 0x000fe2000f8008ff */
[----:B------:R-:W-:Y:S01]  /*45b0*/  ULDC UR50, c[0x0][0x0] ;  /* 0x0000000000327ab9 */ /* 0x000fe20000000800 */
[----:B------:R-:W-:Y:S02]  /*45c0*/  LEA R20, P2, R2, UR54, 0x1 ;  /* 0x0000003602147c11 */ /* 0x000fe4000f8408ff */
[----:B------:R-:W-:Y:S01]  /*45d0*/  LEA.HI.X R23, R14, UR51, R28, 0x1, P0 ;  /* 0x000000330e177c11 */ /* 0x000fe200080f0c1c */
[----:B-1----:R-:W-:Y:S01]  /*45e0*/  FADD.FTZ R13, R3, -RZ ;  /* 0x800000ff030d7221 */ /* 0x002fe20000010000 */
[----:B--2---:R-:W-:-:S05]  /*45f0*/  SHF.L.U32 R11, R19, 0x10, RZ ;  /* 0x00000010130b7819 */ /* 0x004fca00000006ff */
[----:B------:R-:W-:-:S04]  /*4600*/  FMUL.FTZ R18, R11, R0 ;  /* 0x000000000b127220 */ /* 0x000fc80000410000 */
[----:B------:R-:W-:-:S04]  /*4610*/  FFMA.FTZ R9, R7, R3, R18 ;  /* 0x0000000307097223 */ /* 0x000fc80000010012 */
[----:B------:R-:W0:Y:S02]  /*4620*/  MUFU.TANH R11, R9 ;  /* 0x00000009000b7308 */ /* 0x000e240000002400 */
[----:B0-----:R-:W-:-:S05]  /*4630*/  FMUL.FTZ R11, R11, R4 ;  /* 0x000000040b0b7220 */ /* 0x001fca0000410000 */
[----:B------:R-:W-:Y:S02]  /*4640*/  F2FP.BF16.F32.PACK_AB R11, R9, R11 ;  /* 0x0000000b090b723e */ /* 0x000fe400000010ff */
[----:B------:R-:W0:Y:S01]  /*4650*/  LDC R9, c[0x0][0xc] ;  /* 0x00000300ff097b82 */ /* 0x000e220000000800 */
[----:B------:R-:W-:Y:S01]  /*4660*/  FADD.FTZ R0, R0, -RZ ;  /* 0x800000ff00007221 */ /* 0x000fe20000010000 */
[----:B---3--:R-:W-:Y:S01]  /*4670*/  LEA.HI.X R21, R2, UR55, R24, 0x1, P2 ;  /* 0x0000003702157c11 */ /* 0x008fe200090f0c18 */
[----:B------:R-:W-:Y:S01]  /*4680*/  FADD.FTZ R4, R4, -RZ ;  /* 0x800000ff04047221 */ /* 0x000fe20000010000 */
[----:B------:R-:W-:Y:S02]  /*4690*/  LEA R2, P0, R8, UR54, 0x1 ;  /* 0x0000003608027c11 */ /* 0x000fe4000f8008ff */
[----:B------:R-:W-:Y:S02]  /*46a0*/  LEA R18, P1, R16, UR52, 0x1 ;  /* 0x0000003410127c11 */ /* 0x000fe4000f8208ff */
[----:B------:R-:W-:-:S02]  /*46b0*/  F2FP.BF16.F32.PACK_AB R0, R0, R13 ;  /* 0x0000000d0000723e */ /* 0x000fc400000010ff */
[----:B------:R-:W-:Y:S02]  /*46c0*/  LEA.HI.X R3, R8, UR55, R27, 0x1, P0 ;  /* 0x0000003708037c11 */ /* 0x000fe400080f0c1b */
[----:B------:R-:W-:Y:S02]  /*46d0*/  LEA.HI.X R19, R16, UR53, R26, 0x1, P1 ;  /* 0x0000003510137c11 */ /* 0x000fe400088f0c1a */
[----:B------:R-:W-:Y:S02]  /*46e0*/  PRMT R8, R11, 0x7632, R8 ;  /* 0x000076320b087816 */ /* 0x000fe40000000008 */
[----:B------:R-:W-:Y:S02]  /*46f0*/  F2FP.BF16.F32.PACK_AB R4, R4, R7 ;  /* 0x000000070404723e */ /* 0x000fe400000010ff */
[----:B------:R-:W-:Y:S01]  /*4700*/  PRMT R7, R0, 0x7632, R7 ;  /* 0x0000763200077816 */ /* 0x000fe20000000007 */
[----:B------:R-:W-:Y:S01]  /*4710*/  STG.E.U16 desc[UR12][R22.64], R11 ;  /* 0x0000000b16007986 */ /* 0x000fe2000c10150c */
[----:B------:R-:W-:-:S02]  /*4720*/  LEA R14, P1, R10, UR54, 0x1 ;  /* 0x000000360a0e7c11 */ /* 0x000fc4000f8208ff */
[----:B------:R-:W-:Y:S01]  /*4730*/  LEA R16, P2, R12, UR54, 0x1 ;  /* 0x000000360c107c11 */ /* 0x000fe2000f8408ff */
[----:B------:R-:W-:Y:S01]  /*4740*/  STG.E.U16 desc[UR12][R18.64], R8 ;  /* 0x0000000812007986 */ /* 0x000fe2000c10150c */
[----:B0-----:R-:W-:Y:S01]  /*4750*/  IMAD R9, R9, UR50, RZ ;  /* 0x0000003209097c24 */ /* 0x001fe2000f8e02ff */
[----:B----4-:R-:W-:Y:S02]  /*4760*/  LEA.HI.X R15, R10, UR55, R29, 0x1, P1 ;  /* 0x000000370a0f7c11 */ /* 0x010fe400088f0c1d */
[----:B------:R-:W-:Y:S01]  /*4770*/  STG.E.U16 desc[UR12][R20.64], R0 ;  /* 0x0000000014007986 */ /* 0x000fe2000c10150c */
[----:B------:R-:W-:-:S03]  /*4780*/  LEA.HI.X R17, R12, UR55, R25, 0x1, P2 ;  /* 0x000000370c117c11 */ /* 0x000fc600090f0c19 */
[----:B------:R0:W-:Y:S01]  /*4790*/  STG.E.U16 desc[UR12][R2.64], R7 ;  /* 0x0000000702007986 */ /* 0x0001e2000c10150c */
[----:B------:R-:W-:-:S03]  /*47a0*/  IADD3 R6, P0, R9, R6, RZ ;  /* 0x0000000609067210 */ /* 0x000fc60007f1e0ff */
[----:B------:R1:W-:Y:S01]  /*47b0*/  STG.E.U16 desc[UR12][R14.64], R4 ;  /* 0x000000040e007986 */ /* 0x0003e2000c10150c */
[----:B------:R-:W-:Y:S02]  /*47c0*/  IADD3.X R5, RZ, R5, RZ, P0, !PT ;  /* 0x00000005ff057210 */ /* 0x000fe400007fe4ff */
[----:B0-----:R-:W-:Y:S02]  /*47d0*/  PRMT R3, R4, 0x7632, R3 ;  /* 0x0000763204037816 */ /* 0x001fe40000000003 */
[----:B------:R-:W-:-:S03]  /*47e0*/  ISETP.GE.U32.AND P0, PT, R6, UR36, PT ;  /* 0x0000002406007c0c */ /* 0x000fc6000bf06070 */
[----:B------:R1:W-:Y:S01]  /*47f0*/  STG.E.U16 desc[UR12][R16.64], R3 ;  /* 0x0000000310007986 */ /* 0x0003e2000c10150c */
[----:B------:R-:W-:-:S13]  /*4800*/  ISETP.GE.AND.EX P0, PT, R5, UR37, PT, P0 ;  /* 0x0000002505007c0c */ /* 0x000fda000bf06300 */
[----:B-1----:R-:W-:Y:S05]  /*4810*/  @!P0 BRA `(.L_x_914) ;  /* 0xffffffb800a88947 */ /* 0x002fea000383ffff */
[----:B------:R-:W-:Y:S05]  /*4820*/  BSYNC B0 ;  /* 0x0000000000007941 */ /* 0x000fea0003800000 */
.L_x_863:
[----:B------:R-:W-:Y:S05]  /*4830*/  EXIT ;  /* 0x000000000000794d */ /* 0x000fea0003800000 */
        .weak           $__internal_32_$__cuda_sm20_div_s64
        .type           $__internal_32_$__cuda_sm20_div_s64,@function
        .size           $__internal_32_$__cuda_sm20_div_s64,(.L_x_1324 - $__internal_32_$__cuda_sm20_div_s64)
$__internal_32_$__cuda_sm20_div_s64:
        /* <DEDUP_REMOVED lines=24> */
[----:B------:R-:W-:Y:S02]  /*49c0*/  SEL R25, R25, R4, !P2 ;  /* 0x0000000419197207 */ /* 0x000fe40005000000 */
[----:B------:R-:W-:Y:S01]  /*49d0*/  IADD3.X R22, RZ, RZ, R23, P0, P1 ;  /* 0x000000ffff167210 */ /* 0x000fe200007e2417 */
[----:B------:R-:W-:Y:S01]  /*49e0*/  IMAD.WIDE.U32 R26, R21, R18, RZ ;  /* 0x00000012151a7225 */ /* 0x000fe200078e00ff */
[----:B------:R-:W-:-:S03]  /*49f0*/  IADD3.X R4, RZ, ~R0, RZ, P3, !PT ;  /* 0x80000000ff047210 */ /* 0x000fc60001ffe4ff */
[C---:B------:R-:W-:Y:S01]  /*4a00*/  IMAD R23, R21.reuse, R19, R27 ;  /* 0x0000001315177224 */ /* 0x040fe200078e021b */
        /* <DEDUP_REMOVED lines=9> */
[----:B------:R-:W-:-:S05]  /*4aa0*/  IMAD R22, R22, R23, RZ ;  /* 0x0000001716167224 */ /* 0x000fca00078e02ff */
[----:B------:R-:W-:Y:S01]  /*4ab0*/  IADD3 R22, P1, R22, R21, RZ ;  /* 0x0000001516167210 */ /* 0x000fe20007f3e0ff */
[----:B------:R-:W-:-:S04]  /*4ac0*/  HFMA2.MMA R21, -RZ, RZ, 0, 0 ;  /* 0x00000000ff157435 */ /* 0x000fc800000001ff */
        /* <DEDUP_REMOVED lines=13> */
[----:B------:R-:W-:-:S04]  /*4ba0*/  ISETP.GE.U32.AND P0, PT, R22, R18, PT ;  /* 0x000000121600720c */ /* 0x000fc80003f06070 */
[----:B------:R-:W-:Y:S02]  /*4bb0*/  IADD3.X R4, ~R23, R4, RZ, P2, !PT ;  /* 0x0000000417047210 */ /* 0x000fe400017fe5ff */
[----:B------:R-:W-:Y:S02]  /*4bc0*/  IADD3 R23, P2, R22, -R18, RZ ;  /* 0x8000001216177210 */ /* 0x000fe40007f5e0ff */
[----:B------:R-:W-:-:S04]  /*4bd0*/  ISETP.GE.U32.AND.EX P0, PT, R4, R19, PT, P0 ;  /* 0x000000130400720c */ /* 0x000fc80003f06100 */
[----:B------:R-:W-:-:S04]  /*4be0*/  SEL R22, R23, R22, P0 ;  /* 0x0000001617167207 */ /* 0x000fc80000000000 */
[----:B------:R-:W-:Y:S01]  /*4bf0*/  ISETP.GE.U32.AND P1, PT, R22, R18, PT ;  /* 0x000000121600720c */ /* 0x000fe20003f26070 */
[----:B------:R-:W-:-:S05]  /*4c00*/  IMAD.X R18, R4, 0x1, ~R19, P2 ;  /* 0x0000000104127824 */ /* 0x000fca00010e0e13 */
[----:B------:R-:W-:-:S04]  /*4c10*/  SEL R4, R18, R4, P0 ;  /* 0x0000000412047207 */ /* 0x000fc80000000000 */
[----:B------:R-:W-:Y:S02]  /*4c20*/  ISETP.GE.U32.AND.EX P1, PT, R4, R19, PT, P1 ;  /* 0x000000130400720c */ /* 0x000fe40003f26110 */
[----:B------:R-:W-:-:S04]  /*4c30*/  IADD3 R4, P2, R20, 0x1, RZ ;  /* 0x0000000114047810 */ /* 0x000fc80007f5e0ff */
[-C--:B------:R-:W-:Y:S02]  /*4c40*/  IADD3.X R18, RZ, R21.reuse, RZ, P2, !PT ;  /* 0x00000015ff127210 */ /* 0x080fe400017fe4ff */
[----:B------:R-:W-:Y:S02]  /*4c50*/  SEL R4, R4, R20, P0 ;  /* 0x0000001404047207 */ /* 0x000fe40000000000 */
[----:B------:R-:W-:Y:S02]  /*4c60*/  SEL R18, R18, R21, P0 ;  /* 0x0000001512127207 */ /* 0x000fe40000000000 */
[----:B------:R-:W-:-:S04]  /*4c70*/  IADD3 R19, P0, R4, 0x1, RZ ;  /* 0x0000000104137810 */ /* 0x000fc80007f1e0ff */
[----:B------:R-:W-:Y:S02]  /*4c80*/  SEL R19, R19, R4, P1 ;  /* 0x0000000413137207 */ /* 0x000fe40000800000 */
[-C--:B------:R-:W-:Y:S02]  /*4c90*/  IADD3.X R4, RZ, R18.reuse, RZ, P0, !PT ;  /* 0x00000012ff047210 */ /* 0x080fe400007fe4ff */
[----:B------:R-:W-:Y:S02]  /*4ca0*/  ISETP.NE.U32.AND P0, PT, R3, RZ, PT ;  /* 0x000000ff0300720c */ /* 0x000fe40003f05070 */
[----:B------:R-:W-:Y:S02]  /*4cb0*/  SEL R4, R4, R18, P1 ;  /* 0x0000001204047207 */ /* 0x000fe40000800000 */
[----:B------:R-:W-:Y:S02]  /*4cc0*/  LOP3.LUT R18, R2, R0, RZ, 0x3c, !PT ;  /* 0x0000000002127212 */ /* 0x000fe400078e3cff */
[----:B------:R-:W-:-:S02]  /*4cd0*/  IADD3 R0, P2, RZ, -R19, RZ ;  /* 0x80000013ff007210 */ /* 0x000fc40007f5e0ff */
[----:B------:R-:W-:Y:S02]  /*4ce0*/  ISETP.GE.AND P1, PT, R18, RZ, PT ;  /* 0x000000ff1200720c */ /* 0x000fe40003f26270 */
[----:B------:R-:W-:Y:S01]  /*4cf0*/  ISETP.NE.AND.EX P0, PT, R2, RZ, PT, P0 ;  /* 0x000000ff0200720c */ /* 0x000fe20003f05300 */
[----:B------:R-:W-:Y:S01]  /*4d00*/  IMAD.X R3, RZ, RZ, ~R4, P2 ;  /* 0x000000ffff037224 */ /* 0x000fe200010e0e04 */
[----:B------:R-:W-:Y:S02]  /*4d10*/  SEL R0, R0, R19, !P1 ;  /* 0x0000001300007207 */ /* 0x000fe40004800000 */
[----:B------:R-:W-:Y:S02]  /*4d20*/  MOV R2, R7 ;  /* 0x0000000700027202 */ /* 0x000fe40000000f00 */
[----:B------:R-:W-:Y:S02]  /*4d30*/  SEL R3, R3, R4, !P1 ;  /* 0x0000000403037207 */ /* 0x000fe40004800000 */
[----:B------:R-:W-:-:S02]  /*4d40*/  SEL R4, R0, 0xffffffff, P0 ;  /* 0xffffffff00047807 */ /* 0x000fc40000000000 */
[----:B------:R-:W-:Y:S01]  /*4d50*/  SEL R0, R3, 0xffffffff, P0 ;  /* 0xffffffff03007807 */ /* 0x000fe20000000000 */
[----:B------:R-:W-:-:S06]  /*4d60*/  HFMA2.MMA R3, -RZ, RZ, 0, 0 ;  /* 0x00000000ff037435 */ /* 0x000fcc00000001ff */
[----:B------:R-:W-:Y:S05]  /*4d70*/  RET.REL.NODEC R2 `(_ZN2at6native38_GLOBAL__N__9a469cfd_6_RNN_cu_eca79a6d6kernel17lstm_cell_forwardIN3c108BFloat16EflLi2EEEvNS_4cuda6detail10TensorInfoIT_T1_EESB_SB_SB_SB_SB_SB_SB_SA_SA_) ;  /* 0xffffffb002a07950 */ /* 0x000fea0003c3ffff */
.L_x_915:
        /* <DEDUP_REMOVED lines=16> */
.L_x_1324:


//--------------------- .text._ZN2at6native38_GLOBAL__N__9a469cfd_6_RNN_cu_eca79a6d6kernel17lstm_cell_forwardIN3c108BFloat16EflLi1EEEvNS_4cuda6detail10TensorInfoIT_T1_EESB_SB_SB_SB_SB_SB_SB_SA_SA_ --------------------------
	.section	.text._ZN2at6native38_GLOBAL__N__9a469cfd_6_RNN_cu_eca79a6d6kernel17lstm_cell_forwardIN3c108BFloat16EflLi1EEEvNS_4cuda6detail10TensorInfoIT_T1_EESB_SB_SB_SB_SB_SB_SB_SA_SA_,"ax",@progbits
	.align	128
.text._ZN2at6native38_GLOBAL__N__9a469cfd_6_RNN_cu_eca79a6d6kernel17lstm_cell_forwardIN3c108BFloat16EflLi1EEEvNS_4cuda6detail10TensorInfoIT_T1_EESB_SB_SB_SB_SB_SB_SB_SA_SA_:
        .type           _ZN2at6native38_GLOBAL__N__9a469cfd_6_RNN_cu_eca79a6d6kernel17lstm_cell_forwardIN3c108BFloat16EflLi1EEEvNS_4cuda6detail10TensorInfoIT_T1_EESB_SB_SB_SB_SB_SB_SB_SA_SA_,@function
        .size           _ZN2at6native38_GLOBAL__N__9a469cfd_6_RNN_cu_eca79a6d6kernel17lstm_cell_forwardIN3c108BFloat16EflLi1EEEvNS_4cuda6detail10TensorInfoIT_T1_EESB_SB_SB_SB_SB_SB_SB_SA_SA_,(.L_x_1326 - _ZN2at6native38_GLOBAL__N__9a469cfd_6_RNN_cu_eca79a6d6kernel17lstm_cell_forwardIN3c108BFloat16EflLi1EEEvNS_4cuda6detail10TensorInfoIT_T1_EESB_SB_SB_SB_SB_SB_SB_SA_SA_)
        .other          _ZN2at6native38_GLOBAL__N__9a469cfd_6_RNN_cu_eca79a6d6kernel17lstm_cell_forwardIN3c108BFloat16EflLi1EEEvNS_4cuda6detail10TensorInfoIT_T1_EESB_SB_SB_SB_SB_SB_SB_SA_SA_,@"STO_CUDA_ENTRY STV_DEFAULT"
_ZN2at6native38_GLOBAL__N__9a469cfd_6_RNN_cu_eca79a6d6kernel17lstm_cell_forwardIN3c108BFloat16EflLi1EEEvNS_4cuda6detail10TensorInfoIT_T1_EESB_SB_SB_SB_SB_SB_SB_SA_SA_:
        /* <DEDUP_REMOVED lines=9> */
[----:B------:R-:W-:Y:S01]  /*0090*/  BSSY B0, `(.L_x_916) ;  /* 0x0000115000007945 */ /* 0x000fe20003800000 */
[----:B------:R-:W-:Y:S01]  /*00a0*/  IMAD.MOV.U32 R5, RZ, RZ, RZ ;  /* 0x000000ffff057224 */ /* 0x000fe200078e00ff */
        /* <DEDUP_REMOVED lines=23> */
.L_x_922:
[----:B------:R-:W-:Y:S01]  /*0220*/  IMAD.U32 R6, RZ, RZ, UR7 ;  /* 0x00000007ff067e24 */ /* 0x000fe2000f8e00ff */
[----:B------:R-:W-:Y:S04]  /*0230*/  BSSY B1, `(.L_x_917) ;  /* 0x0000029000017945 */ /* 0x000fe80003800000 */
[----:B------:R-:W-:-:S04]  /*0240*/  LOP3.LUT R0, R5, R6, RZ, 0xfc, !PT ;  /* 0x0000000605007212 */ /* 0x000fc800078efcff */
[----:B------:R-:W-:-:S13]  /*0250*/  ISETP.NE.U32.AND P0, PT, R0, RZ, PT ;  /* 0x000000ff0000720c */ /* 0x000fda0003f05070 */
[----:B------:R-:W-:Y:S05]  /*0260*/  @!P0 BRA `(.L_x_918) ;  /* 0x0000000000388947 */ /* 0x000fea0003800000 */
[----:B------:R-:W-:-:S07]  /*0270*/  MOV R0, 0x290 ;  /* 0x0000029000007802 */ /* 0x000fce0000000f00 */
[----:B------:R-:W-:Y:S05]  /*0280*/  CALL.REL.NOINC `($__internal_33_$__cuda_sm20_div_s64) ;  /* 0x0000000c00dc7944 */ /* 0x000fea0003c00000 */
        /* <DEDUP_REMOVED lines=12> */
.L_x_918:
        /* <DEDUP_REMOVED lines=23> */
.L_x_919:
[----:B------:R-:W-:Y:S05]  /*04c0*/  BSYNC B1 ;  /* 0x0000000000017941 */ /* 0x000fea0003800000 */
.L_x_917:
[-C--:B------:R-:W-:Y:S02]  /*04d0*/  IMAD R3, R3, R7.reuse, RZ ;  /* 0x0000000703037224 */ /* 0x080fe400078e02ff */
[----:B------:R-:W-:-:S04]  /*04e0*/  IMAD.WIDE.U32 R28, R2, R7, RZ ;  /* 0x00000007021c7225 */ /* 0x000fc800078e00ff */
[----:B------:R-:W-:Y:S01]  /*04f0*/  IMAD R3, R2, R6, R3 ;  /* 0x0000000602037224 */ /* 0x000fe200078e0203 */
[----:B------:R-:W-:Y:S01]  /*0500*/  LEA R19, P0, R28, R0, 0x2 ;  /* 0x000000001c137211 */ /* 0x000fe200078010ff */
[----:B------:R-:W-:Y:S02]  /*0510*/  IMAD R13, R7, UR11, RZ ;  /* 0x0000000b070d7c24 */ /* 0x000fe4000f8e02ff */
[----:B------:R-:W-:Y:S01]  /*0520*/  IMAD R15, R5, UR20, RZ ;  /* 0x00000014050f7c24 */ /* 0x000fe2000f8e02ff */
[----:B------:R-:W-:Y:S01]  /*0530*/  IADD3 R9, R29, R3, RZ ;  /* 0x000000031d097210 */ /* 0x000fe20007ffe0ff */
[----:B------:R-:W-:-:S03]  /*0540*/  IMAD.WIDE.U32 R10, R7, UR10, RZ ;  /* 0x0000000a070a7c25 */ /* 0x000fc6000f8e00ff */
[----:B------:R-:W-:Y:S01]  /*0550*/  LEA.HI.X R28, R28, R18, R9, 0x2, P0 ;  /* 0x000000121c1c7211 */ /* 0x000fe200000f1409 */
[----:B------:R-:W-:Y:S02]  /*0560*/  IMAD R13, R6, UR10, R13 ;  /* 0x0000000a060d7c24 */ /* 0x000fe4000f8e020d */
[----:B------:R-:W-:-:S04]  /*0570*/  IMAD.WIDE.U32 R2, R4, UR20, RZ ;  /* 0x0000001404027c25 */ /* 0x000fc8000f8e00ff */
[----:B------:R-:W-:Y:S01]  /*0580*/  IMAD R15, R4, UR21, R15 ;  /* 0x00000015040f7c24 */ /* 0x000fe2000f8e020f */
[----:B------:R-:W-:Y:S01]  /*0590*/  LEA R8, P0, R2, UR22, 0x1 ;  /* 0x0000001602087c11 */ /* 0x000fe2000f8008ff */
[----:B------:R-:W-:Y:S02]  /*05a0*/  IMAD.IADD R13, R11, 0x1, R13 ;  /* 0x000000010b0d7824 */ /* 0x000fe400078e020d */
[----:B------:R-:W-:Y:S01]  /*05b0*/  IMAD R17, R7, UR15, RZ ;  /* 0x0000000f07117c24 */ /* 0x000fe2000f8e02ff */
[----:B------:R-:W-:Y:S01]  /*05c0*/  IADD3 R3, R3, R15, RZ ;  /* 0x0000000f03037210 */ /* 0x000fe20007ffe0ff */
[C---:B------:R-:W-:Y:S01]  /*05d0*/  IMAD.SHL.U32 R27, R10.reuse, 0x2, RZ ;  /* 0x000000020a1b7824 */ /* 0x040fe200078e00ff */
[----:B------:R-:W-:Y:S01]  /*05e0*/  SHF.L.U64.HI R13, R10, 0x1, R13 ;  /* 0x000000010a0d7819 */ /* 0x000fe2000001020d */
[----:B------:R-:W-:Y:S01]  /*05f0*/  IMAD R10, R28, UR10, RZ ;  /* 0x0000000a1c0a7c24 */ /* 0x000fe2000f8e02ff */
[----:B------:R-:W-:Y:S01]  /*0600*/  LEA.HI.X R9, R2, UR23, R3, 0x1, P0 ;  /* 0x0000001702097c11 */ /* 0x000fe200080f0c03 */
[----:B------:R-:W-:-:S04]  /*0610*/  IMAD.WIDE.U32 R14, R7, UR14, RZ ;  /* 0x0000000e070e7c25 */ /* 0x000fc8000f8e00ff */
[----:B------:R-:W-:Y:S01]  /*0620*/  IMAD R11, R6, UR14, R17 ;  /* 0x0000000e060b7c24 */ /* 0x000fe2000f8e0211 */
[----:B------:R-:W-:Y:S01]  /*0630*/  SHF.L.U32 R17, R14, 0x1, RZ ;  /* 0x000000010e117819 */ /* 0x000fe200000006ff */
[----:B------:R-:W-:Y:S01]  /*0640*/  IMAD R12, R28, UR14, RZ ;  /* 0x0000000e1c0c7c24 */ /* 0x000fe2000f8e02ff */
[----:B------:R-:W5:Y:S01]  /*0650*/  LDG.E.U16 R8, desc[UR8][R8.64] ;  /* 0x0000000808087981 */ /* 0x000f62000c1e1500 */
[----:B------:R-:W-:-:S04]  /*0660*/  IMAD.WIDE.U32 R2, R19, UR10, RZ ;  /* 0x0000000a13027c25 */ /* 0x000fc8000f8e00ff */
[----:B------:R-:W-:Y:S01]  /*0670*/  IMAD R21, R19, UR11, R10 ;  /* 0x0000000b13157c24 */ /* 0x000fe2000f8e020a */
[----:B------:R-:W-:Y:S01]  /*0680*/  LEA R20, P0, R2, UR12, 0x1 ;  /* 0x0000000c02147c11 */ /* 0x000fe2000f8008ff */
[----:B------:R-:W-:Y:S02]  /*0690*/  IMAD.IADD R15, R15, 0x1, R11 ;  /* 0x000000010f0f7824 */ /* 0x000fe400078e020b */
[----:B------:R-:W-:Y:S01]  /*06a0*/  IMAD.WIDE.U32 R10, R19, UR14, RZ ;  /* 0x0000000e130a7c25 */ /* 0x000fe2000f8e00ff */
[----:B------:R-:W-:Y:S02]  /*06b0*/  IADD3 R21, R3, R21, RZ ;  /* 0x0000001503157210 */ /* 0x000fe40007ffe0ff */
[----:B------:R-:W-:Y:S01]  /*06c0*/  SHF.L.U64.HI R3, R14, 0x1, R15 ;  /* 0x000000010e037819 */ /* 0x000fe2000001020f */
[----:B------:R-:W-:Y:S01]  /*06d0*/  IMAD R23, R19, UR15, R12 ;  /* 0x0000000f13177c24 */ /* 0x000fe2000f8e020c */
[----:B------:R-:W-:Y:S02]  /*06e0*/  LEA R22, P1, R10, UR16, 0x1 ;  /* 0x000000100a167c11 */ /* 0x000fe4000f8208ff */
[----:B------:R-:W-:Y:S01]  /*06f0*/  LEA.HI.X R21, R2, UR13, R21, 0x1, P0 ;  /* 0x0000000d02157c11 */ /* 0x000fe200080f0c15 */
[----:B------:R-:W-:Y:S01]  /*0700*/  IMAD.IADD R11, R11, 0x1, R23 ;  /* 0x000000010b0b7824 */ /* 0x000fe200078e0217 */
[----:B------:R-:W-:-:S03]  /*0710*/  IADD3 R24, P0, R27, R20, RZ ;  /* 0x000000141b187210 */ /* 0x000fc60007f1e0ff */
[----:B------:R0:W5:Y:S01]  /*0720*/  LDG.E.U16 R9, desc[UR8][R20.64] ;  /* 0x0000000814097981 */ /* 0x000162000c1e1500 */
[----:B------:R-:W-:Y:S02]  /*0730*/  LEA.HI.X R23, R10, UR17, R11, 0x1, P1 ;  /* 0x000000110a177c11 */ /* 0x000fe400088f0c0b */
[----:B------:R-:W-:Y:S02]  /*0740*/  IADD3 R14, P1, R17, R22, RZ ;  /* 0x00000016110e7210 */ /* 0x000fe40007f3e0ff */
[----:B------:R-:W-:Y:S01]  /*0750*/  IADD3.X R25, R13, R21, RZ, P0, !PT ;  /* 0x000000150d197210 */ /* 0x000fe200007fe4ff */
[----:B------:R-:W5:Y:S01]  /*0760*/  LDG.E.U16 R10, desc[UR8][R22.64] ;  /* 0x00000008160a7981 */ /* 0x000f62000c1e1500 */
[----:B------:R-:W-:Y:S01]  /*0770*/  IADD3 R26, P0, R24, R27, RZ ;  /* 0x0000001b181a7210 */ /* 0x000fe20007f1e0ff */
[----:B------:R-:W-:Y:S01]  /*0780*/  IMAD.X R15, R3, 0x1, R23, P1 ;  /* 0x00000001030f7824 */ /* 0x000fe200008e0617 */
[----:B0-----:R-:W-:Y:S01]  /*0790*/  IADD3 R20, P2, R14, R17, RZ ;  /* 0x000000110e147210 */ /* 0x001fe20007f5e0ff */
[----:B------:R0:W5:Y:S01]  /*07a0*/  LDG.E.U16 R11, desc[UR8][R24.64] ;  /* 0x00000008180b7981 */ /* 0x000162000c1e1500 */
[----:B------:R-:W-:-:S02]  /*07b0*/  IADD3 R16, P1, R26, R27, RZ ;  /* 0x0000001b1a107210 */ /* 0x000fc40007f3e0ff */
[----:B------:R-:W-:Y:S01]  /*07c0*/  IADD3.X R27, R25, R13, RZ, P0, !PT ;  /* 0x0000000d191b7210 */ /* 0x000fe200007fe4ff */
[--C-:B------:R-:W-:Y:S01]  /*07d0*/  IMAD.X R21, R15, 0x1, R3.reuse, P2 ;  /* 0x000000010f157824 */ /* 0x100fe200010e0603 */
[----:B------:R-:W-:Y:S01]  /*07e0*/  IADD3 R2, P0, R20, R17, RZ ;  /* 0x0000001114027210 */ /* 0x000fe20007f1e0ff */
[----:B------:R-:W-:Y:S01]  /*07f0*/  IMAD R28, R28, UR18, RZ ;  /* 0x000000121c1c7c24 */ /* 0x000fe2000f8e02ff */
[----:B------:R-:W-:Y:S01]  /*0800*/  IADD3.X R17, R27, R13, RZ, P1, !PT ;  /* 0x0000000d1b117210 */ /* 0x000fe20000ffe4ff */
[----:B------:R1:W5:Y:S02]  /*0810*/  LDG.E.U16 R12, desc[UR8][R14.64] ;  /* 0x000000080e0c7981 */ /* 0x000364000c1e1500 */
[----:B------:R-:W-:Y:S02]  /*0820*/  IMAD.X R3, R21, 0x1, R3, P0 ;  /* 0x0000000115037824 */ /* 0x000fe400000e0603 */
[----:B------:R2:W5:Y:S04]  /*0830*/  LDG.E.U16 R13, desc[UR8][R26.64] ;  /* 0x000000081a0d7981 */ /* 0x000568000c1e1500 */
[----:B------:R2:W5:Y:S04]  /*0840*/  LDG.E.U16 R22, desc[UR8][R20.64] ;  /* 0x0000000814167981 */ /* 0x000568000c1e1500 */
[----:B------:R2:W5:Y:S04]  /*0850*/  LDG.E.U16 R23, desc[UR8][R16.64] ;  /* 0x0000000810177981 */ /* 0x000568000c1e1500 */
[----:B------:R2:W5:Y:S01]  /*0860*/  LDG.E.U16 R24, desc[UR8][R2.64] ;  /* 0x0000000802187981 */ /* 0x000562000c1e1500 */
[----:B------:R-:W-:-:S04]  /*0870*/  ISETP.NE.U32.AND P0, PT, RZ, UR24, PT ;  /* 0x00000018ff007c0c */ /* 0x000fc8000bf05070 */
[----:B------:R-:W-:Y:S01]  /*0880*/  ISETP.NE.AND.EX P0, PT, RZ, UR25, PT, P0 ;  /* 0x00000019ff007c0c */ /* 0x000fe2000bf05300 */
[C---:B0-----:R-:W-:Y:S02]  /*0890*/  IMAD R25, R19.reuse, UR19, R28 ;  /* 0x0000001313197c24 */ /* 0x041fe4000f8e021c */
[----:B-1----:R-:W-:-:S05]  /*08a0*/  IMAD.WIDE.U32 R14, R19, UR18, RZ ;  /* 0x00000012130e7c25 */ /* 0x002fca000f8e00ff */
[----:B------:R-:W-:-:S05]  /*08b0*/  IADD3 R25, R15, R25, RZ ;  /* 0x000000190f197210 */ /* 0x000fca0007ffe0ff */
[----:B--2---:R-:W-:Y:S05]  /*08c0*/  @!P0 BRA `(.L_x_920) ;  /* 0x0000000000b48947 */ /* 0x004fea0003800000 */
[----:B------:R-:W-:Y:S02]  /*08d0*/  IMAD R3, R18, UR26, RZ ;  /* 0x0000001a12037c24 */ /* 0x000fe4000f8e02ff */
[C---:B------:R-:W-:Y:S02]  /*08e0*/  IMAD R21, R7.reuse, UR27, RZ ;  /* 0x0000001b07157c24 */ /* 0x040fe4000f8e02ff */
[----:B------:R-:W-:Y:S02]  /*08f0*/  IMAD R19, R0, UR27, R3 ;  /* 0x0000001b00137c24 */ /* 0x000fe4000f8e0203 */
[----:B------:R-:W-:-:S04]  /*0900*/  IMAD.WIDE.U32 R2, R7, UR26, RZ ;  /* 0x0000001a07027c25 */ /* 0x000fc8000f8e00ff */
[----:B------:R-:W-:Y:S02]  /*0910*/  IMAD R21, R6, UR26, R21 ;  /* 0x0000001a06157c24 */ /* 0x000fe4000f8e0215 */
[----:B------:R-:W-:-:S03]  /*0920*/  IMAD.WIDE.U32 R16, R0, UR26, RZ ;  /* 0x0000001a00107c25 */ /* 0x000fc6000f8e00ff */
[----:B------:R-:W-:Y:S01]  /*0930*/  IADD3 R21, R3, R21, RZ ;  /* 0x0000001503157210 */ /* 0x000fe20007ffe0ff */
[----:B------:R-:W-:Y:S01]  /*0940*/  IMAD.IADD R17, R17, 0x1, R19 ;  /* 0x0000000111117824 */ /* 0x000fe200078e0213 */
[----:B------:R-:W-:Y:S01]  /*0950*/  LEA R26, P0, R16, UR24, 0x1 ;  /* 0x00000018101a7c11 */ /* 0x000fe2000f8008ff */
[C---:B------:R-:W-:Y:S01]  /*0960*/  IMAD.SHL.U32 R29, R2.reuse, 0x2, RZ ;  /* 0x00000002021d7824 */ /* 0x040fe200078e00ff */
[----:B------:R-:W-:Y:S01]  /*0970*/  SHF.L.U64.HI R21, R2, 0x1, R21 ;  /* 0x0000000102157819 */ /* 0x000fe20000010215 */
[----:B------:R-:W-:Y:S01]  /*0980*/  IMAD R3, R18, UR28, RZ ;  /* 0x0000001c12037c24 */ /* 0x000fe2000f8e02ff */
[----:B------:R-:W-:Y:S02]  /*0990*/  LEA.HI.X R27, R16, UR25, R17, 0x1, P0 ;  /* 0x00000019101b7c11 */ /* 0x000fe400080f0c11 */
[----:B------:R-:W-:Y:S01]  /*09a0*/  IADD3 R16, P0, R29, R26, RZ ;  /* 0x0000001a1d107210 */ /* 0x000fe20007f1e0ff */
[C---:B------:R-:W-:Y:S02]  /*09b0*/  IMAD R19, R0.reuse, UR29, R3 ;  /* 0x0000001d00137c24 */ /* 0x040fe4000f8e0203 */
[----:B------:R-:W-:Y:S01]  /*09c0*/  IMAD.WIDE.U32 R2, R0, UR28, RZ ;  /* 0x0000001c00027c25 */ /* 0x000fe2000f8e00ff */
[----:B------:R-:W-:Y:S01]  /*09d0*/  IADD3.X R17, R21, R27, RZ, P0, !PT ;  /* 0x0000001b15117210 */ /* 0x000fe200007fe4ff */
[----:B------:R-:W5:Y:S02]  /*09e0*/  LDG.E.U16 R26, desc[UR8][R26.64] ;  /* 0x000000081a1a7981 */ /* 0x000f64000c1e1500 */
[----:B------:R-:W-:Y:S01]  /*09f0*/  IMAD.IADD R3, R3, 0x1, R19 ;  /* 0x0000000103037824 */ /* 0x000fe200078e0213 */
[----:B------:R-:W-:-:S04]  /*0a00*/  LEA R18, P0, R2, UR30, 0x1 ;  /* 0x0000001e02127c11 */ /* 0x000fc8000f8008ff */
[----:B------:R-:W-:Y:S02]  /*0a10*/  LEA.HI.X R19, R2, UR31, R3, 0x1, P0 ;  /* 0x0000001f02137c11 */ /* 0x000fe400080f0c03 */
[-C--:B------:R-:W-:Y:S01]  /*0a20*/  IADD3 R28, P0, R16, R29.reuse, RZ ;  /* 0x0000001d101c7210 */ /* 0x080fe20007f1e0ff */
[----:B------:R-:W-:Y:S01]  /*0a30*/  IMAD R0, R7, UR29, RZ ;  /* 0x0000001d07007c24 */ /* 0x000fe2000f8e02ff */
[----:B------:R0:W5:Y:S02]  /*0a40*/  LDG.E.U16 R27, desc[UR8][R16.64] ;  /* 0x00000008101b7981 */ /* 0x000164000c1e1500 */
[----:B------:R-:W-:Y:S02]  /*0a50*/  IADD3 R2, P1, R28, R29, RZ ;  /* 0x0000001d1c027210 */ /* 0x000fe40007f3e0ff */
[----:B------:R-:W-:-:S05]  /*0a60*/  IADD3.X R29, R17, R21, RZ, P0, !PT ;  /* 0x00000015111d7210 */ /* 0x000fca00007fe4ff */
[----:B------:R-:W-:Y:S01]  /*0a70*/  IMAD.X R3, R29, 0x1, R21, P1 ;  /* 0x000000011d037824 */ /* 0x000fe200008e0615 */
[----:B------:R1:W5:Y:S01]  /*0a80*/  LDG.E.U16 R28, desc[UR8][R28.64] ;  /* 0x000000081c1c7981 */ /* 0x000362000c1e1500 */
[----:B------:R-:W-:Y:S02]  /*0a90*/  IMAD R21, R6, UR28, R0 ;  /* 0x0000001c06157c24 */ /* 0x000fe4000f8e0200 */
[----:B0-----:R-:W-:Y:S02]  /*0aa0*/  IMAD.WIDE.U32 R16, R7, UR28, RZ ;  /* 0x0000001c07107c25 */ /* 0x001fe4000f8e00ff */
[----:B------:R-:W5:Y:S03]  /*0ab0*/  LDG.E.U16 R3, desc[UR8][R2.64] ;  /* 0x0000000802037981 */ /* 0x000f66000c1e1500 */
[----:B------:R-:W-:Y:S01]  /*0ac0*/  IADD3 R21, R17, R21, RZ ;  /* 0x0000001511157210 */ /* 0x000fe20007ffe0ff */
[----:B-1----:R-:W-:-:S03]  /*0ad0*/  IMAD.SHL.U32 R29, R16, 0x2, RZ ;  /* 0x00000002101d7824 */ /* 0x002fc600078e00ff */
[----:B------:R-:W-:Y:S02]  /*0ae0*/  SHF.L.U64.HI R21, R16, 0x1, R21 ;  /* 0x0000000110157819 */ /* 0x000fe40000010215 */
[----:B------:R-:W-:Y:S01]  /*0af0*/  IADD3 R16, P0, R29, R18, RZ ;  /* 0x000000121d107210 */ /* 0x000fe20007f1e0ff */
[----:B------:R0:W5:Y:S03]  /*0b00*/  LDG.E.U16 R2, desc[UR8][R18.64] ;  /* 0x0000000812027981 */ /* 0x000166000c1e1500 */
[----:B------:R-:W-:-:S05]  /*0b10*/  IADD3.X R17, R21, R19, RZ, P0, !PT ;  /* 0x0000001315117210 */ /* 0x000fca00007fe4ff */
[----:B------:R1:W5:Y:S01]  /*0b20*/  LDG.E.U16 R0, desc[UR8][R16.64] ;  /* 0x0000000810007981 */ /* 0x000362000c1e1500 */
[----:B0-----:R-:W-:-:S05]  /*0b30*/  IADD3 R18, P0, R16, R29, RZ ;  /* 0x0000001d10127210 */ /* 0x001fca0007f1e0ff */
[----:B------:R-:W-:Y:S01]  /*0b40*/  IMAD.X R19, R17, 0x1, R21, P0 ;  /* 0x0000000111137824 */ /* 0x000fe200000e0615 */
[----:B------:R-:W-:-:S04]  /*0b50*/  IADD3 R20, P0, R18, R29, RZ ;  /* 0x0000001d12147210 */ /* 0x000fc80007f1e0ff */
[----:B------:R-:W-:Y:S01]  /*0b60*/  IADD3.X R21, R19, R21, RZ, P0, !PT ;  /* 0x0000001513157210 */ /* 0x000fe200007fe4ff */
[----:B------:R1:W5:Y:S04]  /*0b70*/  LDG.E.U16 R16, desc[UR8][R18.64] ;  /* 0x0000000812107981 */ /* 0x000368000c1e1500 */
[----:B------:R1:W5:Y:S01]  /*0b80*/  LDG.E.U16 R20, desc[UR8][R20.64] ;  /* 0x0000000814147981 */ /* 0x000362000c1e1500 */
[----:B------:R-:W-:Y:S05]  /*0b90*/  BRA `(.L_x_921) ;  /* 0x0000000000207947 */ /* 0x000fea0003800000 */
.L_x_920:
[----:B------:R-:W-:Y:S02]  /*0ba0*/  PRMT R26, RZ, 0x7610, R26 ;  /* 0x00007610ff1a7816 */ /* 0x000fe4000000001a */
[----:B------:R-:W-:Y:S02]  /*0bb0*/  PRMT R27, RZ, 0x7610, R27 ;  /* 0x00007610ff1b7816 */ /* 0x000fe4000000001b */
[----:B------:R-:W-:Y:S02]  /*0bc0*/  PRMT R28, RZ, 0x7610, R28 ;  /* 0x00007610ff1c7816 */ /* 0x000fe4000000001c */
[----:B------:R-:W-:Y:S02]  /*0bd0*/  PRMT R3, RZ, 0x7610, R3 ;  /* 0x00007610ff037816 */ /* 0x000fe40000000003 */
[----:B------:R-:W-:Y:S02]  /*0be0*/  PRMT R2, RZ, 0x7610, R2 ;  /* 0x00007610ff027816 */ /* 0x000fe40000000002 */
[----:B------:R-:W-:-:S02]  /*0bf0*/  PRMT R0, RZ, 0x7610, R0 ;  /* 0x00007610ff007816 */ /* 0x000fc40000000000 */
[----:B------:R-:W-:Y:S02]  /*0c00*/  PRMT R16, RZ, 0x7610, R16 ;  /* 0x00007610ff107816 */ /* 0x000fe40000000010 */
[----:B------:R-:W-:-:S07]  /*0c10*/  PRMT R20, RZ, 0x7610, R20 ;  /* 0x00007610ff147816 */ /* 0x000fce0000000014 */
.L_x_921:
[----:B-----5:R-:W-:Y:S01]  /*0c20*/  SHF.L.U32 R12, R12, 0x10, RZ ;  /* 0x000000100c0c7819 */ /* 0x020fe200000006ff */
[----:B------:R-:W-:Y:S01]  /*0c30*/  IMAD.U32 R11, R11, 0x10000, RZ ;  /* 0x000100000b0b7824 */ /* 0x000fe200078e00ff */
[----:B------:R-:W-:Y:S01]  /*0c40*/  SHF.L.U32 R10, R10, 0x10, RZ ;  /* 0x000000100a0a7819 */ /* 0x000fe200000006ff */
[----:B------:R-:W-:Y:S01]  /*0c50*/  IMAD.U32 R9, R9, 0x10000, RZ ;  /* 0x0001000009097824 */ /* 0x000fe200078e00ff */
[----:B------:R-:W-:Y:S01]  /*0c60*/  SHF.L.U32 R26, R26, 0x10, RZ ;  /* 0x000000101a1a7819 */ /* 0x000fe200000006ff */
[----:B-1----:R-:W-:Y:S02]  /*0c70*/  IMAD.U32 R18, R27, 0x10000, RZ ;  /* 0x000100001b127824 */ /* 0x002fe400078e00ff */
[----:B------:R-:W-:Y:S01]  /*0c80*/  FADD.FTZ R11, R11, R12 ;  /* 0x0000000c0b0b7221 */ /* 0x000fe20000010000 */
[----:B------:R-:W-:Y:S01]  /*0c90*/  FADD.FTZ R9, R9, R10 ;  /* 0x0000000a09097221 */ /* 0x000fe20000010000 */
[----:B------:R-:W-:Y:S01]  /*0ca0*/  IMAD.U32 R0, R0, 0x10000, RZ ;  /* 0x0001000000007824 */ /* 0x000fe200078e00ff */
[----:B------:R-:W-:Y:S01]  /*0cb0*/  SHF.L.U32 R2, R2, 0x10, RZ ;  /* 0x0000001002027819 */ /* 0x000fe200000006ff */
        /* <DEDUP_REMOVED lines=9> */
[----:B------:R-:W-:Y:S01]  /*0d50*/  FMUL.FTZ R9, R9, -1.4426950216293334961 ;  /* 0xbfb8aa3b09097820 */ /* 0x000fe20000410000 */
[----:B------:R-:W-:Y:S01]  /*0d60*/  SHF.L.U32 R22, R22, 0x10, RZ ;  /* 0x0000001016167819 */ /* 0x000fe200000006ff */
[----:B------:R-:W-:Y:S01]  /*0d70*/  IMAD.U32 R13, R13, 0x10000, RZ ;  /* 0x000100000d0d7824 */ /* 0x000fe200078e00ff */
[----:B------:R-:W0:Y:S01]  /*0d80*/  MUFU.EX2 R2, R0 ;  /* 0x0000000000027308 */ /* 0x000e220000000800 */
[----:B------:R-:W-:Y:S01]  /*0d90*/  SHF.L.U32 R3, R20, 0x10, RZ ;  /* 0x0000001014037819 */ /* 0x000fe200000006ff */
[----:B------:R-:W-:Y:S01]  /*0da0*/  FADD.FTZ R10, R23, R10 ;  /* 0x0000000a170a7221 */ /* 0x000fe20000010000 */
[----:B------:R-:W-:-:S02]  /*0db0*/  IMAD.U32 R28, R28, 0x10000, RZ ;  /* 0x000100001c1c7824 */ /* 0x000fc400078e00ff */
[----:B------:R-:W-:Y:S01]  /*0dc0*/  FADD.FTZ R13, R13, R22 ;  /* 0x000000160d0d7221 */ /* 0x000fe20000010000 */
[----:B------:R-:W-:Y:S02]  /*0dd0*/  IMAD.U32 R16, R16, 0x10000, RZ ;  /* 0x0001000010107824 */ /* 0x000fe400078e00ff */
[----:B------:R-:W-:Y:S01]  /*0de0*/  FADD.FTZ R3, R10, R3 ;  /* 0x000000030a037221 */ /* 0x000fe20000010000 */
[----:B------:R-:W-:Y:S01]  /*0df0*/  IMAD.U32 R8, R8, 0x10000, RZ ;  /* 0x0001000008087824 */ /* 0x000fe200078e00ff */
[----:B------:R-:W1:Y:S01]  /*0e00*/  MUFU.EX2 R9, R9 ;  /* 0x0000000900097308 */ /* 0x000e620000000800 */
[----:B------:R-:W-:Y:S01]  /*0e10*/  FADD.FTZ R13, R13, R28 ;  /* 0x0000001c0d0d7221 */ /* 0x000fe20000010000 */
[----:B------:R-:W-:Y:S01]  /*0e20*/  FMUL.FTZ R3, R3, -1.4426950216293334961 ;  /* 0xbfb8aa3b03037820 */ /* 0x000fe20000410000 */
[----:B------:R-:W-:Y:S02]  /*0e30*/  IMAD R15, R5, UR32, RZ ;  /* 0x00000020050f7c24 */ /* 0x000fe4000f8e02ff */
[----:B------:R-:W-:Y:S01]  /*0e40*/  FADD.FTZ R13, R13, R16 ;  /* 0x000000100d0d7221 */ /* 0x000fe20000010000 */
[----:B------:R-:W-:-:S02]  /*0e50*/  IMAD R17, R5, UR36, RZ ;  /* 0x0000002405117c24 */ /* 0x000fc4000f8e02ff */
[----:B------:R-:W2:Y:S01]  /*0e60*/  MUFU.EX2 R3, R3 ;  /* 0x0000000300037308 */ /* 0x000ea20000000800 */
[----:B0-----:R-:W-:Y:S01]  /*0e70*/  FADD.FTZ R19, R2, 1 ;  /* 0x3f80000002137421 */ /* 0x001fe20000010000 */
[----:B------:R-:W-:Y:S01]  /*0e80*/  IMAD R15, R4, UR33, R15 ;  /* 0x00000021040f7c24 */ /* 0x000fe2000f8e020f */
[----:B------:R-:W-:Y:S01]  /*0e90*/  LEA R2, P0, R14, UR40, 0x1 ;  /* 0x000000280e027c11 */ /* 0x000fe2000f8008ff */
[----:B------:R-:W-:-:S04]  /*0ea0*/  IMAD.WIDE.U32 R10, R4, UR36, RZ ;  /* 0x00000024040a7c25 */ /* 0x000fc8000f8e00ff */
[----:B------:R-:W0:Y:S01]  /*0eb0*/  MUFU.RCP R19, R19 ;  /* 0x0000001300137308 */ /* 0x000e220000001000 */
[----:B-1----:R-:W-:Y:S01]  /*0ec0*/  FADD.FTZ R21, R9, 1 ;  /* 0x3f80000009157421 */ /* 0x002fe20000010000 */
[----:B------:R-:W-:Y:S02]  /*0ed0*/  IMAD R17, R4, UR37, R17 ;  /* 0x0000002504117c24 */ /* 0x000fe4000f8e0211 */
[----:B------:R-:W-:Y:S02]  /*0ee0*/  IMAD R23, R7, UR19, RZ ;  /* 0x0000001307177c24 */ /* 0x000fe4000f8e02ff */
[----:B------:R-:W-:Y:S02]  /*0ef0*/  IMAD.IADD R11, R11, 0x1, R17 ;  /* 0x000000010b0b7824 */ /* 0x000fe400078e0211 */
[----:B------:R-:W-:Y:S01]  /*0f00*/  MUFU.TANH R0, R13 ;  /* 0x0000000d00007308 */ /* 0x000fe20000002400 */
[----:B--2---:R-:W-:Y:S01]  /*0f10*/  FADD.FTZ R18, R3, 1 ;  /* 0x3f80000003127421 */ /* 0x004fe20000010000 */
[----:B------:R-:W-:Y:S01]  /*0f20*/  IMAD.WIDE.U32 R16, R7, UR18, RZ ;  /* 0x0000001207107c25 */ /* 0x000fe2000f8e00ff */
[----:B------:R-:W-:-:S02]  /*0f30*/  LEA.HI.X R3, R14, UR41, R25, 0x1, P0 ;  /* 0x000000290e037c11 */ /* 0x000fc400080f0c19 */
[----:B------:R-:W-:Y:S01]  /*0f40*/  LEA R14, P1, R10, UR38, 0x1 ;  /* 0x000000260a0e7c11 */ /* 0x000fe2000f8208ff */
[----:B------:R-:W-:Y:S02]  /*0f50*/  IMAD R23, R6, UR18, R23 ;  /* 0x0000001206177c24 */ /* 0x000fe4000f8e0217 */
[----:B------:R-:W1:Y:S01]  /*0f60*/  MUFU.RCP R21, R21 ;  /* 0x0000001500157308 */ /* 0x000e620000001000 */
[----:B0-----:R-:W-:Y:S01]  /*0f70*/  FMUL.FTZ R9, R8, R19 ;  /* 0x0000001308097220 */ /* 0x001fe20000410000 */
[----:B------:R-:W-:Y:S01]  /*0f80*/  FADD.FTZ R6, R19, -RZ ;  /* 0x800000ff13067221 */ /* 0x000fe20000010000 */
[----:B------:R-:W-:-:S05]  /*0f90*/  IMAD.IADD R17, R17, 0x1, R23 ;  /* 0x0000000111117824 */ /* 0x000fca00078e0217 */
[----:B------:R-:W-:Y:S01]  /*0fa0*/  MUFU.RCP R18, R18 ;  /* 0x0000001200127308 */ /* 0x000fe20000001000 */
[----:B------:R-:W-:Y:S01]  /*0fb0*/  SHF.L.U64.HI R17, R16, 0x1, R17 ;  /* 0x0000000110117819 */ /* 0x000fe20000010211 */
[----:B-1----:R-:W-:Y:S01]  /*0fc0*/  FFMA.FTZ R20, R0, R21, R9 ;  /* 0x0000001500147223 */ /* 0x002fe20000010009 */
[----:B------:R-:W-:-:S04]  /*0fd0*/  IMAD.WIDE.U32 R8, R4, UR32, RZ ;  /* 0x0000002004087c25 */ /* 0x000fc8000f8e00ff */
[----:B------:R-:W-:Y:S01]  /*0fe0*/  FADD.FTZ R21, R21, -RZ ;  /* 0x800000ff15157221 */ /* 0x000fe20000010000 */
[----:B------:R-:W0:Y:S01]  /*0ff0*/  MUFU.TANH R13, R20 ;  /* 0x00000014000d7308 */ /* 0x000e220000002400 */
[----:B------:R-:W-:Y:S02]  /*1000*/  IADD3 R15, R9, R15, RZ ;  /* 0x0000000f090f7210 */ /* 0x000fe40007ffe0ff */
[----:B------:R-:W-:Y:S02]  /*1010*/  LEA R12, P0, R8, UR34, 0x1 ;  /* 0x00000022080c7c11 */ /* 0x000fe4000f8008ff */
[----:B------:R-:W-:Y:S01]  /*1020*/  F2FP.BF16.F32.PACK_AB R21, R6, R21 ;  /* 0x000000150615723e */ /* 0x000fe200000010ff */
[----:B0-----:R-:W-:Y:S01]  /*1030*/  FMUL.FTZ R9, R13, R18 ;  /* 0x000000120d097220 */ /* 0x001fe20000410000 */
[----:B------:R-:W-:Y:S02]  /*1040*/  LEA.HI.X R13, R8, UR35, R15, 0x1, P0 ;  /* 0x00000023080d7c11 */ /* 0x000fe400080f0c0f */
[----:B------:R-:W-:Y:S01]  /*1050*/  LEA.HI.X R15, R10, UR39, R11, 0x1, P1 ;  /* 0x000000270a0f7c11 */ /* 0x000fe200088f0c0b */
[----:B------:R-:W-:Y:S01]  /*1060*/  FADD.FTZ R11, R18, -RZ ;  /* 0x800000ff120b7221 */ /* 0x000fe20000010000 */
[----:B------:R-:W-:-:S02]  /*1070*/  F2FP.BF16.F32.PACK_AB R20, R20, R9 ;  /* 0x000000091414723e */ /* 0x000fc400000010ff */
[----:B------:R-:W-:Y:S02]  /*1080*/  SHF.L.U32 R9, R16, 0x1, RZ ;  /* 0x0000000110097819 */ /* 0x000fe400000006ff */
[----:B------:R-:W-:Y:S01]  /*1090*/  PRMT R7, R20, 0x7632, R7 ;  /* 0x0000763214077816 */ /* 0x000fe20000000007 */
[----:B------:R0:W-:Y:S01]  /*10a0*/  STG.E.U16 desc[UR8][R12.64], R20 ;  /* 0x000000140c007986 */ /* 0x0001e2000c101508 */
[----:B------:R-:W-:Y:S02]  /*10b0*/  IADD3 R6, P0, R9, R2, RZ ;  /* 0x0000000209067210 */ /* 0x000fe40007f1e0ff */
[----:B------:R-:W-:Y:S01]  /*10c0*/  F2FP.BF16.F32.PACK_AB R0, R11, R0 ;  /* 0x000000000b00723e */ /* 0x000fe200000010ff */
[----:B------:R1:W-:Y:S01]  /*10d0*/  STG.E.U16 desc[UR8][R14.64], R7 ;  /* 0x000000070e007986 */ /* 0x0003e2000c101508 */
[----:B------:R-:W-:-:S03]  /*10e0*/  IADD3 R8, P1, R6, R9, RZ ;  /* 0x0000000906087210 */ /* 0x000fc60007f3e0ff */
[----:B------:R2:W-:Y:S01]  /*10f0*/  STG.E.U16 desc[UR8][R2.64], R21 ;  /* 0x0000001502007986 */ /* 0x0005e2000c101508 */
[----:B0-----:R-:W-:Y:S02]  /*1100*/  PRMT R12, R0, 0x7632, R12 ;  /* 0x00007632000c7816 */ /* 0x001fe4000000000c */
[----:B-1----:R-:W-:Y:S02]  /*1110*/  IADD3.X R7, R17, R3, RZ, P0, !PT ;  /* 0x0000000311077210 */ /* 0x002fe400007fe4ff */
[----:B------:R-:W-:Y:S02]  /*1120*/  IADD3 R10, P0, R8, R9, RZ ;  /* 0x00000009080a7210 */ /* 0x000fe40007f1e0ff */
[----:B--2---:R-:W-:Y:S01]  /*1130*/  PRMT R3, R21, 0x7632, R3 ;  /* 0x0000763215037816 */ /* 0x004fe20000000003 */
[----:B------:R-:W-:-:S04]  /*1140*/  IMAD.X R9, R7, 0x1, R17, P1 ;  /* 0x0000000107097824 */ /* 0x000fc800008e0611 */
[----:B------:R0:W-:Y:S01]  /*1150*/  STG.E.U16 desc[UR8][R6.64], R3 ;  /* 0x0000000306007986 */ /* 0x0001e2000c101508 */
[----:B------:R-:W-:Y:S02]  /*1160*/  IADD3.X R11, R9, R17, RZ, P0, !PT ;  /* 0x00000011090b7210 */ /* 0x000fe400007fe4ff */
[----:B------:R-:W-:Y:S01]  /*1170*/  IADD3 R4, P0, R4, UR6, RZ ;  /* 0x0000000604047c10 */ /* 0x000fe2000ff1e0ff */
[----:B------:R0:W-:Y:S04]  /*1180*/  STG.E.U16 desc[UR8][R8.64], R0 ;  /* 0x0000000008007986 */ /* 0x0001e8000c101508 */
[----:B------:R0:W-:Y:S01]  /*1190*/  STG.E.U16 desc[UR8][R10.64], R12 ;  /* 0x0000000c0a007986 */ /* 0x0001e2000c101508 */
[----:B------:R-:W-:Y:S01]  /*11a0*/  IMAD.X R5, RZ, RZ, R5, P0 ;  /* 0x000000ffff057224 */ /* 0x000fe200000e0605 */
[----:B------:R-:W-:-:S04]  /*11b0*/  ISETP.GE.U32.AND P0, PT, R4, UR44, PT ;  /* 0x0000002c04007c0c */ /* 0x000fc8000bf06070 */
[----:B------:R-:W-:-:S13]  /*11c0*/  ISETP.GE.AND.EX P0, PT, R5, UR45, PT, P0 ;  /* 0x0000002d05007c0c */ /* 0x000fda000bf06300 */
[----:B0-----:R-:W-:Y:S05]  /*11d0*/  @!P0 BRA `(.L_x_922) ;  /* 0xfffffff000108947 */ /* 0x001fea000383ffff */
[----:B------:R-:W-:Y:S05]  /*11e0*/  BSYNC B0 ;  /* 0x0000000000007941 */ /* 0x000fea0003800000 */
.L_x_916:
[----:B------:R-:W-:Y:S05]  /*11f0*/  EXIT ;  /* 0x000000000000794d */ /* 0x000fea0003800000 */
        .weak           $__internal_33_$__cuda_sm20_div_s64
        .type           $__internal_33_$__cuda_sm20_div_s64,@function
        .size           $__internal_33_$__cuda_sm20_div_s64,(.L_x_1326 - $__internal_33_$__cuda_sm20_div_s64)
$__internal_33_$__cuda_sm20_div_s64:
        /* <DEDUP_REMOVED lines=84> */
[----:B------:R-:W-:Y:S06]  /*1740*/  RET.REL.NODEC R2 `(_ZN2at6native38_GLOBAL__N__9a469cfd_6_RNN_cu_eca79a6d6kernel17lstm_cell_forwardIN3c108BFloat16EflLi1EEEvNS_4cuda6detail10TensorInfoIT_T1_EESB_SB_SB_SB_SB_SB_SB_SA_SA_) ;  /* 0xffffffe8022c7950 */ /* 0x000fec0003c3ffff */
.L_x_923:
        /* <DEDUP_REMOVED lines=11> */
.L_x_1326:


//--------------------- .text._ZN2at6native38_GLOBAL__N__9a469cfd_6_RNN_cu_eca79a6d6kernel17lstm_cell_forwardIN3c108BFloat16EfiLi2EEEvNS_4cuda6detail10TensorInfoIT_T1_EESB_SB_SB_SB_SB_SB_SB_SA_SA_ --------------------------
	.section	.text._ZN2at6native38_GLOBAL__N__9a469cfd_6_RNN_cu_eca79a6d6kernel17lstm_cell_forwardIN3c108BFloat16EfiLi2EEEvNS_4cuda6detail10TensorInfoIT_T1_EESB_SB_SB_SB_SB_SB_SB_SA_SA_,"ax",@progbits
	.align	128
.text._ZN2at6native38_GLOBAL__N__9a469cfd_6_RNN_cu_eca79a6d6kernel17lstm_cell_forwardIN3c108BFloat16EfiLi2EEEvNS_4cuda6detail10TensorInfoIT_T1_EESB_SB_SB_SB_SB_SB_SB_SA_SA_:
        .type           _ZN2at6native38_GLOBAL__N__9a469cfd_6_RNN_cu_eca79a6d6kernel17lstm_cell_forwardIN3c108BFloat16EfiLi2EEEvNS_4cuda6detail10TensorInfoIT_T1_EESB_SB_SB_SB_SB_SB_SB_SA_SA_,@function
        .size           _ZN2at6native38_GLOBAL__N__9a469cfd_6_RNN_cu_eca79a6d6kernel17lstm_cell_forwardIN3c108BFloat16EfiLi2EEEvNS_4cuda6detail10TensorInfoIT_T1_EESB_SB_SB_SB_SB_SB_SB_SA_SA_,(.L_x_1328 - _ZN2at6native38_GLOBAL__N__9a469cfd_6_RNN_cu_eca79a6d6kernel17lstm_cell_forwardIN3c108BFloat16EfiLi2EEEvNS_4cuda6detail10TensorInfoIT_T1_EESB_SB_SB_SB_SB_SB_SB_SA_SA_)
        .other          _ZN2at6native38_GLOBAL__N__9a469cfd_6_RNN_cu_eca79a6d6kernel17lstm_cell_forwardIN3c108BFloat16EfiLi2EEEvNS_4cuda6detail10TensorInfoIT_T1_EESB_SB_SB_SB_SB_SB_SB_SA_SA_,@"STO_CUDA_ENTRY STV_DEFAULT"
_ZN2at6native38_GLOBAL__N__9a469cfd_6_RNN_cu_eca79a6d6kernel17lstm_cell_forwardIN3c108BFloat16EfiLi2EEEvNS_4cuda6detail10TensorInfoIT_T1_EESB_SB_SB_SB_SB_SB_SB_SA_SA_:
[----:B------:R-:W0:Y:S01]  /*0000*/  LDC R1, c[0x0][0x28] ;  /* 0x00000a00ff017b82 */ /* 0x000e220000000800 */
[----:B------:R-:W1:Y:S01]  /*0010*/  S2R R0, SR_CTAID.X ;  /* 0x0000000000007919 */ /* 0x000e620000002500 */
[----:B------:R-:W-:Y:S01]  /*0020*/  ULDC UR4, c[0x0][0x0] ;  /* 0x0000000000047ab9 */ /* 0x000fe20000000800 */
[----:B------:R-:W-:Y:S01]  /*0030*/  ULDC UR5, c[0x0][0x8d4] ;  /* 0x0002350000057ab9 */ /* 0x000fe20000000800 */
[----:B0-----:R-:W-:Y:S01]  /*0040*/  IADD3 R1, R1, -0x10, RZ ;  /* 0xfffffff001017810 */ /* 0x001fe20007ffe0ff */
[----:B------:R-:W1:Y:S02]  /*0050*/  S2R R3, SR_TID.X ;  /* 0x0000000000037919 */ /* 0x000e640000002100 */
[----:B-1----:R-:W-:-:S05]  /*0060*/  IMAD R0, R0, UR4, R3 ;  /* 0x0000000400007c24 */ /* 0x002fca000f8e0203 */
        /* <DEDUP_REMOVED lines=34> */
.L_x_927:
[----:B0-----:R-:W2:Y:S01]  /*0290*/  LDL R2, [R1+0x8] ;  /* 0x0000080001027983 */ /* 0x001ea20000100800 */
[----:B------:R-:W0:Y:S01]  /*02a0*/  LDC R26, c[0x0][0x8d0] ;  /* 0x00023400ff1a7b82 */ /* 0x000e220000000800 */
[----:B---3--:R-:W-:-:S07]  /*02b0*/  IABS R3, R0 ;  /* 0x0000000000037213 */ /* 0x008fce0000000000 */
[----:B------:R-:W1:Y:S08]  /*02c0*/  LDC R11, c[0x0][0x21c] ;  /* 0x00008700ff0b7b82 */ /* 0x000e700000000800 */
[----:B------:R-:W3:Y:S01]  /*02d0*/  LDC R5, c[0x0][0x8d0] ;  /* 0x00023400ff057b82 */ /* 0x000ee20000000800 */
[----:B0-----:R-:W-:-:S07]  /*02e0*/  IABS R6, R26 ;  /* 0x0000001a00067213 */ /* 0x001fce0000000000 */
[----:B------:R-:W0:Y:S01]  /*02f0*/  LDC R28, c[0x0][0x2f4] ;  /* 0x0000bd00ff1c7b82 */ /* 0x000e220000000800 */
[----:B-1----:R-:W-:-:S07]  /*0300*/  IABS R15, R11 ;  /* 0x0000000b000f7213 */ /* 0x002fce0000000000 */
[----:B------:R-:W1:Y:S01]  /*0310*/  LDC R8, c[0x0][0x8d0] ;  /* 0x00023400ff087b82 */ /* 0x000e620000000800 */
[----:B---3--:R-:W-:-:S07]  /*0320*/  IABS R5, R5 ;  /* 0x0000000500057213 */ /* 0x008fce0000000000 */
[----:B------:R-:W3:Y:S01]  /*0330*/  LDC R22, c[0x0][0x804] ;  /* 0x00020100ff167b82 */ /* 0x000ee20000000800 */
[----:B0-----:R-:W-:-:S07]  /*0340*/  IABS R17, R28 ;  /* 0x0000001c00117213 */ /* 0x001fce0000000000 */
[----:B------:R-:W0:Y:S01]  /*0350*/  LDC R29, c[0x0][0x57c] ;  /* 0x00015f00ff1d7b82 */ /* 0x000e220000000800 */
[----:B-1----:R-:W-:Y:S02]  /*0360*/  IMAD.SHL.U32 R8, R8, 0x4, RZ ;  /* 0x0000000408087824 */ /* 0x002fe400078e00ff */
[----:B--2---:R-:W-:-:S04]  /*0370*/  IMAD.HI.U32 R2, R2, R3, RZ ;  /* 0x0000000302027227 */ /* 0x004fc800078e00ff */
[----:B------:R-:W-:-:S04]  /*0380*/  IMAD.MOV R4, RZ, RZ, -R2 ;  /* 0x000000ffff047224 */ /* 0x000fc800078e0a02 */
[----:B------:R-:W-:Y:S02]  /*0390*/  IMAD R3, R6, R4, R3 ;  /* 0x0000000406037224 */ /* 0x000fe400078e0203 */
[----:B------:R-:W1:Y:S03]  /*03a0*/  I2F.RP R4, R15 ;  /* 0x0000000f00047306 */ /* 0x000e660000209400 */
[----:B------:R-:W-:-:S05]  /*03b0*/  ISETP.GT.U32.AND P1, PT, R5, R3, PT ;  /* 0x000000030500720c */ /* 0x000fca0003f24070 */
[----:B-1----:R-:W1:Y:S08]  /*03c0*/  MUFU.RCP R4, R4 ;  /* 0x0000000400047308 */ /* 0x002e700000001000 */
[----:B------:R-:W-:Y:S01]  /*03d0*/  @!P1 IADD3 R3, R3, -R6, RZ ;  /* 0x8000000603039210 */ /* 0x000fe20007ffe0ff */
[----:B------:R-:W-:Y:S01]  /*03e0*/  @!P1 VIADD R2, R2, 0x1 ;  /* 0x0000000102029836 */ /* 0x000fe20000000000 */
[----:B------:R-:W-:-:S02]  /*03f0*/  ISETP.NE.AND P1, PT, R26, RZ, PT ;  /* 0x000000ff1a00720c */ /* 0x000fc40003f25270 */
[----:B------:R-:W-:Y:S02]  /*0400*/  ISETP.GE.U32.AND P0, PT, R3, R5, PT ;  /* 0x000000050300720c */ /* 0x000fe40003f06070 */
[----:B------:R-:W-:Y:S01]  /*0410*/  LOP3.LUT R3, R0, R26, RZ, 0x3c, !PT ;  /* 0x0000001a00037212 */ /* 0x000fe200078e3cff */
[----:B------:R-:W2:Y:S03]  /*0420*/  I2F.RP R6, R17 ;  /* 0x0000001100067306 */ /* 0x000ea60000209400 */
[----:B------:R-:W-:Y:S02]  /*0430*/  ISETP.GE.AND P2, PT, R3, RZ, PT ;  /* 0x000000ff0300720c */ /* 0x000fe40003f46270 */
[----:B-1----:R-:W-:-:S05]  /*0440*/  IADD3 R5, R4, 0xffffffe, RZ ;  /* 0x0ffffffe04057810 */ /* 0x002fca0007ffe0ff */
[----:B------:R-:W-:Y:S01]  /*0450*/  @P0 VIADD R2, R2, 0x1 ;  /* 0x0000000102020836 */ /* 0x000fe20000000000 */
[----:B------:R-:W1:Y:S04]  /*0460*/  F2I.FTZ.U32.TRUNC.NTZ R5, R5 ;  /* 0x0000000500057305 */ /* 0x000e68000021f000 */
[----:B------:R-:W-:-:S05]  /*0470*/  MOV R3, R2 ;  /* 0x0000000200037202 */ /* 0x000fca0000000f00 */
[----:B------:R-:W-:Y:S01]  /*0480*/  @!P2 IMAD.MOV R3, RZ, RZ, -R3 ;  /* 0x000000ffff03a224 */ /* 0x000fe200078e0a03 */
[----:B------:R-:W-:Y:S01]  /*0490*/  @!P1 LOP3.LUT R3, RZ, R26, RZ, 0x33, !PT ;  /* 0x0000001aff039212 */ /* 0x000fe200078e33ff */
[----:B--2---:R-:W2:Y:S03]  /*04a0*/  MUFU.RCP R6, R6 ;  /* 0x0000000600067308 */ /* 0x004ea60000001000 */
[----:B------:R-:W-:Y:S02]  /*04b0*/  IADD3 R7, -R3, RZ, RZ ;  /* 0x000000ff03077210 */ /* 0x000fe40007ffe1ff */
[----:B-1----:R-:W-:-:S03]  /*04c0*/  IADD3 R4, RZ, -R5, RZ ;  /* 0x80000005ff047210 */ /* 0x002fc60007ffe0ff */
[----:B------:R-:W-:Y:S02]  /*04d0*/  IMAD R2, R26, R7, R0 ;  /* 0x000000071a027224 */ /* 0x000fe400078e0200 */
[----:B------:R-:W-:Y:S01]  /*04e0*/  IMAD R21, R4, R15, RZ ;  /* 0x0000000f04157224 */ /* 0x000fe200078e02ff */
[----:B------:R-:W-:Y:S01]  /*04f0*/  MOV R4, RZ ;  /* 0x000000ff00047202 */ /* 0x000fe20000000f00 */
[----:B------:R-:W-:Y:S02]  /*0500*/  IMAD R18, R8, R3, R2 ;  /* 0x0000000308127224 */ /* 0x000fe400078e0202 */
[----:B--2---:R-:W-:Y:S02]  /*0510*/  VIADD R7, R6, 0xffffffe ;  /* 0x0ffffffe06077836 */ /* 0x004fe40000000000 */
[----:B------:R-:W-:Y:S01]  /*0520*/  IMAD.HI.U32 R21, R5, R21, R4 ;  /* 0x0000001505157227 */ /* 0x000fe200078e0004 */
[----:B------:R-:W-:-:S03]  /*0530*/  IABS R19, R18 ;  /* 0x0000001200137213 */ /* 0x000fc60000000000 */
[----:B------:R-:W-:Y:S01]  /*0540*/  IMAD.IADD R5, R18, 0x1, R26 ;  /* 0x0000000112057824 */ /* 0x000fe200078e021a */
[----:B------:R-:W1:Y:S01]  /*0550*/  F2I.FTZ.U32.TRUNC.NTZ R7, R7 ;  /* 0x0000000700077305 */ /* 0x000e62000021f000 */
[----:B------:R-:W-:-:S03]  /*0560*/  IMAD.HI.U32 R25, R21, R19, RZ ;  /* 0x0000001315197227 */ /* 0x000fc600078e00ff */
[----:B------:R-:W-:Y:S01]  /*0570*/  IADD3 R3, R5, R26, RZ ;  /* 0x0000001a05037210 */ /* 0x000fe20007ffe0ff */
[----:B------:R-:W-:Y:S01]  /*0580*/  IMAD.MOV.U32 R6, RZ, RZ, RZ ;  /* 0x000000ffff067224 */ /* 0x000fe200078e00ff */
[----:B------:R-:W-:Y:S02]  /*0590*/  IADD3 R16, -R25, RZ, RZ ;  /* 0x000000ff19107210 */ /* 0x000fe40007ffe1ff */
[----:B------:R-:W-:Y:S01]  /*05a0*/  IABS R8, R5 ;  /* 0x0000000500087213 */ /* 0x000fe20000000000 */
[----:B------:R-:W-:Y:S01]  /*05b0*/  IMAD.IADD R4, R3, 0x1, R26 ;  /* 0x0000000103047824 */ /* 0x000fe200078e021a */
[----:B------:R-:W-:Y:S01]  /*05c0*/  IABS R10, R3 ;  /* 0x00000003000a7213 */ /* 0x000fe20000000000 */
[----:B------:R-:W-:Y:S02]  /*05d0*/  IMAD R16, R15, R16, R19 ;  /* 0x000000100f107224 */ /* 0x000fe400078e0213 */
[----:B------:R-:W-:Y:S01]  /*05e0*/  IMAD.HI.U32 R24, R21, R8, RZ ;  /* 0x0000000815187227 */ /* 0x000fe200078e00ff */
[----:B------:R-:W-:-:S02]  /*05f0*/  IABS R12, R4 ;  /* 0x00000004000c7213 */ /* 0x000fc40000000000 */
[----:B------:R-:W-:Y:S01]  /*0600*/  ISETP.GT.U32.AND P3, PT, R15, R16, PT ;  /* 0x000000100f00720c */ /* 0x000fe20003f64070 */
[----:B-1----:R-:W-:Y:S01]  /*0610*/  IMAD.MOV R20, RZ, RZ, -R7 ;  /* 0x000000ffff147224 */ /* 0x002fe200078e0a07 */
[----:B------:R-:W-:Y:S01]  /*0620*/  IADD3 R13, -R24, RZ, RZ ;  /* 0x000000ff180d7210 */ /* 0x000fe20007ffe1ff */
[----:B------:R-:W-:-:S04]  /*0630*/  IMAD.HI.U32 R23, R21, R10, RZ ;  /* 0x0000000a15177227 */ /* 0x000fc800078e00ff */
[----:B------:R-:W-:-:S04]  /*0640*/  IMAD.HI.U32 R21, R21, R12, RZ ;  /* 0x0000000c15157227 */ /* 0x000fc800078e00ff */
[----:B------:R-:W-:Y:S01]  /*0650*/  IMAD R20, R20, R17, RZ ;  /* 0x0000001114147224 */ /* 0x000fe200078e02ff */
[----:B------:R-:W-:Y:S01]  /*0660*/  IADD3 R14, -R21, RZ, RZ ;  /* 0x000000ff150e7210 */ /* 0x000fe20007ffe1ff */
[----:B------:R-:W-:Y:S01]  /*0670*/  IMAD R13, R15, R13, R8 ;  /* 0x0000000d0f0d7224 */ /* 0x000fe200078e0208 */
[----:B------:R-:W-:Y:S01]  /*0680*/  @!P3 IADD3 R16, R16, -R15, RZ ;  /* 0x8000000f1010b210 */ /* 0x000fe20007ffe0ff */
[----:B------:R-:W-:Y:S01]  /*0690*/  IMAD.HI.U32 R7, R7, R20, R6 ;  /* 0x0000001407077227 */ /* 0x000fe200078e0006 */
[----:B---3--:R-:W-:Y:S02]  /*06a0*/  IABS R20, R22 ;  /* 0x0000001600147213 */ /* 0x008fe40000000000 */
[C---:B------:R-:W-:Y:S01]  /*06b0*/  ISETP.GT.U32.AND P0, PT, R15.reuse, R13, PT ;  /* 0x0000000d0f00720c */ /* 0x040fe20003f04070 */
[----:B------:R-:W-:Y:S01]  /*06c0*/  IMAD.MOV R9, RZ, RZ, -R23 ;  /* 0x000000ffff097224 */ /* 0x000fe200078e0a17 */
[----:B------:R-:W-:Y:S01]  /*06d0*/  ISETP.GE.U32.AND P5, PT, R16, R15, PT ;  /* 0x0000000f1000720c */ /* 0x000fe20003fa6070 */
[----:B------:R-:W-:-:S02]  /*06e0*/  IMAD R6, R15, R14, R12 ;  /* 0x0000000e0f067224 */ /* 0x000fc400078e020c */
[C---:B------:R-:W-:Y:S02]  /*06f0*/  IMAD R9, R15.reuse, R9, R10 ;  /* 0x000000090f097224 */ /* 0x040fe400078e020a */
[----:B------:R-:W-:Y:S01]  /*0700*/  IMAD.MOV.U32 R14, RZ, RZ, R20 ;  /* 0x000000ffff0e7224 */ /* 0x000fe200078e0014 */
[----:B------:R-:W-:Y:S01]  /*0710*/  ISETP.GT.U32.AND P4, PT, R15, R6, PT ;  /* 0x000000060f00720c */ /* 0x000fe20003f84070 */
[----:B------:R-:W-:Y:S01]  /*0720*/  IMAD.HI.U32 R16, R7, R19, RZ ;  /* 0x0000001307107227 */ /* 0x000fe200078e00ff */
[----:B------:R-:W-:Y:S01]  /*0730*/  ISETP.GT.U32.AND P2, PT, R15, R9, PT ;  /* 0x000000090f00720c */ /* 0x000fe20003f44070 */
[----:B------:R-:W1:Y:S02]  /*0740*/  I2F.RP R20, R14 ;  /* 0x0000000e00147306 */ /* 0x000e640000209400 */
[----:B------:R-:W-:Y:S01]  /*0750*/  @!P0 IADD3 R13, R13, -R15, RZ ;  /* 0x8000000f0d0d8210 */ /* 0x000fe20007ffe0ff */
[----:B------:R-:W-:Y:S01]  /*0760*/  @!P3 VIADD R25, R25, 0x1 ;  /* 0x000000011919b836 */ /* 0x000fe20000000000 */
[----:B------:R-:W-:-:S02]  /*0770*/  IADD3 R22, -R16, RZ, RZ ;  /* 0x000000ff10167210 */ /* 0x000fc40007ffe1ff */
[-C--:B------:R-:W-:Y:S01]  /*0780*/  ISETP.GE.U32.AND P1, PT, R13, R15.reuse, PT ;  /* 0x0000000f0d00720c */ /* 0x080fe20003f26070 */
[----:B------:R-:W-:Y:S01]  /*0790*/  @P5 VIADD R25, R25, 0x1 ;  /* 0x0000000119195836 */ /* 0x000fe20000000000 */
[----:B------:R-:W-:Y:S01]  /*07a0*/  @!P0 IADD3 R24, R24, 0x1, RZ ;  /* 0x0000000118188810 */ /* 0x000fe20007ffe0ff */
[----:B------:R-:W-:Y:S01]  /*07b0*/  IMAD R19, R17, R22, R19 ;  /* 0x0000001611137224 */ /* 0x000fe200078e0213 */
[----:B------:R-:W-:Y:S01]  /*07c0*/  @!P4 IADD3 R6, R6, -R15, RZ ;  /* 0x8000000f0606c210 */ /* 0x000fe20007ffe0ff */
[----:B------:R-:W-:Y:S01]  /*07d0*/  @!P4 VIADD R21, R21, 0x1 ;  /* 0x000000011515c836 */ /* 0x000fe20000000000 */
[----:B------:R-:W-:Y:S01]  /*07e0*/  LOP3.LUT R13, R18, R11, RZ, 0x3c, !PT ;  /* 0x0000000b120d7212 */ /* 0x000fe200078e3cff */
[----:B------:R-:W-:Y:S01]  /*07f0*/  @!P2 IMAD.IADD R9, R9, 0x1, -R15 ;  /* 0x000000010909a824 */ /* 0x000fe200078e0a0f */
[----:B------:R-:W-:Y:S01]  /*0800*/  ISETP.GT.U32.AND P0, PT, R17, R19, PT ;  /* 0x000000131100720c */ /* 0x000fe20003f04070 */
[----:B-1----:R-:W1:Y:S01]  /*0810*/  MUFU.RCP R20, R20 ;  /* 0x0000001400147308 */ /* 0x002e620000001000 */
[-C--:B------:R-:W-:Y:S01]  /*0820*/  ISETP.GE.U32.AND P5, PT, R6, R15.reuse, PT ;  /* 0x0000000f0600720c */ /* 0x080fe20003fa6070 */
[----:B------:R-:W-:Y:S01]  /*0830*/  @!P2 VIADD R23, R23, 0x1 ;  /* 0x000000011717a836 */ /* 0x000fe20000000000 */
[----:B------:R-:W-:Y:S01]  /*0840*/  ISETP.GE.U32.AND P3, PT, R9, R15, PT ;  /* 0x0000000f0900720c */ /* 0x000fe20003f66070 */
[----:B------:R-:W-:Y:S01]  /*0850*/  IMAD.HI.U32 R15, R7, R8, RZ ;  /* 0x00000008070f7227 */ /* 0x000fe200078e00ff */
[----:B------:R-:W-:-:S02]  /*0860*/  ISETP.GE.AND P6, PT, R13, RZ, PT ;  /* 0x000000ff0d00720c */ /* 0x000fc40003fc6270 */
[-C--:B------:R-:W-:Y:S01]  /*0870*/  LOP3.LUT R9, R5, R11.reuse, RZ, 0x3c, !PT ;  /* 0x0000000b05097212 */ /* 0x080fe200078e3cff */
[----:B------:R-:W-:Y:S01]  /*0880*/  IMAD.MOV R13, RZ, RZ, -R15 ;  /* 0x000000ffff0d7224 */ /* 0x000fe200078e0a0f */
[----:B------:R-:W-:Y:S02]  /*0890*/  LOP3.LUT R6, R3, R11, RZ, 0x3c, !PT ;  /* 0x0000000b03067212 */ /* 0x000fe400078e3cff */
[----:B------:R-:W-:Y:S02]  /*08a0*/  @P1 IADD3 R24, R24, 0x1, RZ ;  /* 0x0000000118181810 */ /* 0x000fe40007ffe0ff */
[----:B------:R-:W-:Y:S01]  /*08b0*/  ISETP.GE.AND P1, PT, R9, RZ, PT ;  /* 0x000000ff0900720c */ /* 0x000fe20003f26270 */
[----:B------:R-:W-:Y:S01]  /*08c0*/  @P5 VIADD R21, R21, 0x1 ;  /* 0x0000000115155836 */ /* 0x000fe20000000000 */
[----:B------:R-:W-:Y:S01]  /*08d0*/  ISETP.GE.AND P2, PT, R6, RZ, PT ;  /* 0x000000ff0600720c */ /* 0x000fe20003f46270 */
[----:B------:R-:W-:Y:S01]  /*08e0*/  IMAD R6, R17, R13, R8 ;  /* 0x0000000d11067224 */ /* 0x000fe200078e0208 */
[----:B------:R-:W-:Y:S01]  /*08f0*/  LOP3.LUT R9, R4, R11, RZ, 0x3c, !PT ;  /* 0x0000000b04097212 */ /* 0x000fe200078e3cff */
[----:B------:R-:W-:Y:S01]  /*0900*/  IMAD.HI.U32 R13, R7, R10, RZ ;  /* 0x0000000a070d7227 */ /* 0x000fe200078e00ff */
[----:B------:R-:W-:-:S02]  /*0910*/  @!P0 IADD3 R19, R19, -R17, RZ ;  /* 0x8000001113138210 */ /* 0x000fc40007ffe0ff */
[----:B------:R-:W-:Y:S01]  /*0920*/  @P3 IADD3 R23, R23, 0x1, RZ ;  /* 0x0000000117173810 */ /* 0x000fe20007ffe0ff */
[----:B-1----:R-:W-:Y:S01]  /*0930*/  VIADD R20, R20, 0xffffffe ;  /* 0x0ffffffe14147836 */ /* 0x002fe20000000000 */
[----:B------:R-:W-:Y:S01]  /*0940*/  ISETP.GE.AND P3, PT, R9, RZ, PT ;  /* 0x000000ff0900720c */ /* 0x000fe20003f66270 */
[----:B------:R-:W-:Y:S01]  /*0950*/  IMAD.HI.U32 R9, R7, R12, RZ ;  /* 0x0000000c07097227 */ /* 0x000fe200078e00ff */
[----:B------:R-:W-:Y:S01]  /*0960*/  ISETP.GT.U32.AND P4, PT, R17, R6, PT ;  /* 0x000000061100720c */ /* 0x000fe20003f84070 */
[----:B------:R1:W2:Y:S01]  /*0970*/  F2I.FTZ.U32.TRUNC.NTZ R7, R20 ;  /* 0x0000001400077305 */ /* 0x0002a2000021f000 */
[----:B------:R-:W-:Y:S01]  /*0980*/  ISETP.GE.U32.AND P5, PT, R19, R17, PT ;  /* 0x000000111300720c */ /* 0x000fe20003fa6070 */
[----:B------:R-:W-:Y:S01]  /*0990*/  @!P1 IMAD.MOV R24, RZ, RZ, -R24 ;  /* 0x000000ffff189224 */ /* 0x000fe200078e0a18 */
[----:B------:R-:W-:Y:S02]  /*09a0*/  IADD3 R19, -R13, RZ, RZ ;  /* 0x000000ff0d137210 */ /* 0x000fe40007ffe1ff */
[----:B------:R-:W-:-:S02]  /*09b0*/  @!P2 IADD3 R23, -R23, RZ, RZ ;  /* 0x000000ff1717a210 */ /* 0x000fc40007ffe1ff */
[----:B------:R-:W-:Y:S01]  /*09c0*/  @!P0 IADD3 R16, R16, 0x1, RZ ;  /* 0x0000000110108810 */ /* 0x000fe20007ffe0ff */
[----:B------:R-:W-:Y:S01]  /*09d0*/  IMAD R19, R17, R19, R10 ;  /* 0x0000001311137224 */ /* 0x000fe200078e020a */
[----:B------:R-:W-:Y:S01]  /*09e0*/  @!P6 IADD3 R25, -R25, RZ, RZ ;  /* 0x000000ff1919e210 */ /* 0x000fe20007ffe1ff */
[----:B-1----:R-:W-:Y:S01]  /*09f0*/  IMAD.MOV R20, RZ, RZ, -R9 ;  /* 0x000000ffff147224 */ /* 0x002fe200078e0a09 */
[----:B------:R-:W-:Y:S01]  /*0a00*/  ISETP.NE.AND P6, PT, R11, RZ, PT ;  /* 0x000000ff0b00720c */ /* 0x000fe20003fc5270 */
[----:B------:R-:W-:Y:S01]  /*0a10*/  @!P3 IMAD.MOV R21, RZ, RZ, -R21 ;  /* 0x000000ffff15b224 */ /* 0x000fe200078e0a15 */
[C---:B------:R-:W-:Y:S01]  /*0a20*/  ISETP.GT.U32.AND P1, PT, R17.reuse, R19, PT ;  /* 0x000000131100720c */ /* 0x040fe20003f24070 */
[----:B------:R-:W-:Y:S01]  /*0a30*/  IMAD R20, R17, R20, R12 ;  /* 0x0000001411147224 */ /* 0x000fe200078e020c */
[----:B------:R-:W-:Y:S01]  /*0a40*/  @!P4 IADD3 R6, R6, -R17, RZ ;  /* 0x800000110606c210 */ /* 0x000fe20007ffe0ff */
[----:B------:R-:W-:Y:S01]  /*0a50*/  @P5 VIADD R16, R16, 0x1 ;  /* 0x0000000110105836 */ /* 0x000fe20000000000 */
[----:B------:R-:W-:-:S02]  /*0a60*/  @!P4 IADD3 R15, R15, 0x1, RZ ;  /* 0x000000010f0fc810 */ /* 0x000fc40007ffe0ff */
[----:B------:R-:W-:Y:S02]  /*0a70*/  ISETP.GT.U32.AND P2, PT, R17, R20, PT ;  /* 0x000000141100720c */ /* 0x000fe40003f44070 */
[----:B------:R-:W-:Y:S02]  /*0a80*/  ISETP.GE.U32.AND P3, PT, R6, R17, PT ;  /* 0x000000110600720c */ /* 0x000fe40003f66070 */
[----:B------:R-:W-:Y:S02]  /*0a90*/  LOP3.LUT R22, RZ, R11, RZ, 0x33, !PT ;  /* 0x0000000bff167212 */ /* 0x000fe400078e33ff */
[----:B------:R-:W-:Y:S01]  /*0aa0*/  LOP3.LUT R6, R18, R28, RZ, 0x3c, !PT ;  /* 0x0000001c12067212 */ /* 0x000fe200078e3cff */
[----:B------:R-:W-:Y:S01]  /*0ab0*/  @!P1 IMAD.IADD R19, R19, 0x1, -R17 ;  /* 0x0000000113139824 */ /* 0x000fe200078e0a11 */
[C---:B------:R-:W-:Y:S01]  /*0ac0*/  SEL R25, R22.reuse, R25, !P6 ;  /* 0x0000001916197207 */ /* 0x040fe20007000000 */
[----:B------:R-:W-:Y:S01]  /*0ad0*/  @!P1 VIADD R13, R13, 0x1 ;  /* 0x000000010d0d9836 */ /* 0x000fe20000000000 */
[----:B------:R-:W-:-:S02]  /*0ae0*/  SEL R24, R22, R24, !P6 ;  /* 0x0000001816187207 */ /* 0x000fc40007000000 */
[-C--:B------:R-:W-:Y:S01]  /*0af0*/  ISETP.GE.U32.AND P5, PT, R19, R17.reuse, PT ;  /* 0x000000111300720c */ /* 0x080fe20003fa6070 */
[----:B------:R-:W-:Y:S01]  /*0b00*/  @!P2 IMAD.IADD R20, R20, 0x1, -R17 ;  /* 0x000000011414a824 */ /* 0x000fe200078e0a11 */
[----:B------:R-:W-:Y:S01]  /*0b10*/  LOP3.LUT R19, R3, R28, RZ, 0x3c, !PT ;  /* 0x0000001c03137212 */ /* 0x000fe200078e3cff */
[----:B------:R-:W-:Y:S01]  /*0b20*/  @!P2 VIADD R9, R9, 0x1 ;  /* 0x000000010909a836 */ /* 0x000fe20000000000 */
[----:B------:R-:W-:Y:S02]  /*0b30*/  @P3 IADD3 R15, R15, 0x1, RZ ;  /* 0x000000010f0f3810 */ /* 0x000fe40007ffe0ff */
[----:B------:R-:W-:Y:S02]  /*0b40*/  ISETP.GE.U32.AND P3, PT, R20, R17, PT ;  /* 0x000000111400720c */ /* 0x000fe40003f66070 */
[C---:B------:R-:W-:Y:S02]  /*0b50*/  SEL R23, R22.reuse, R23, !P6 ;  /* 0x0000001716177207 */ /* 0x040fe40007000000 */
[----:B------:R-:W-:-:S02]  /*0b60*/  SEL R21, R22, R21, !P6 ;  /* 0x0000001516157207 */ /* 0x000fc40007000000 */
[----:B------:R-:W-:Y:S02]  /*0b70*/  ISETP.GE.AND P6, PT, R6, RZ, PT ;  /* 0x000000ff0600720c */ /* 0x000fe40003fc6270 */
[----:B--2---:R-:W-:Y:S02]  /*0b80*/  IADD3 R6, RZ, -R7, RZ ;  /* 0x80000007ff067210 */ /* 0x004fe40007ffe0ff */
[----:B------:R-:W-:Y:S02]  /*0b90*/  ISETP.GE.AND P4, PT, R19, RZ, PT ;  /* 0x000000ff1300720c */ /* 0x000fe40003f86270 */
[----:B------:R-:W-:Y:S01]  /*0ba0*/  LOP3.LUT R22, R5, R28, RZ, 0x3c, !PT ;  /* 0x0000001c05167212 */ /* 0x000fe200078e3cff */
[----:B------:R-:W-:Y:S01]  /*0bb0*/  IMAD R20, R6, R14, RZ ;  /* 0x0000000e06147224 */ /* 0x000fe200078e02ff */
[----:B------:R-:W-:Y:S01]  /*0bc0*/  LOP3.LUT R19, R4, R28, RZ, 0x3c, !PT ;  /* 0x0000001c04137212 */ /* 0x000fe200078e3cff */
[----:B------:R-:W-:Y:S01]  /*0bd0*/  @P3 VIADD R9, R9, 0x1 ;  /* 0x0000000109093836 */ /* 0x000fe20000000000 */
[----:B------:R-:W-:-:S02]  /*0be0*/  ISETP.GE.AND P0, PT, R22, RZ, PT ;  /* 0x000000ff1600720c */ /* 0x000fc40003f06270 */
[----:B------:R-:W-:Y:S02]  /*0bf0*/  ISETP.GE.AND P1, PT, R19, RZ, PT ;  /* 0x000000ff1300720c */ /* 0x000fe40003f26270 */
[----:B------:R-:W-:Y:S02]  /*0c00*/  MOV R6, RZ ;  /* 0x000000ff00067202 */ /* 0x000fe40000000f00 */
[----:B------:R-:W-:Y:S02]  /*0c10*/  @P5 IADD3 R13, R13, 0x1, RZ ;  /* 0x000000010d0d5810 */ /* 0x000fe40007ffe0ff */
[----:B------:R-:W-:Y:S01]  /*0c20*/  IABS R17, R18 ;  /* 0x0000001200117213 */ /* 0x000fe20000000000 */
[----:B------:R-:W-:Y:S01]  /*0c30*/  IMAD.HI.U32 R6, R7, R20, R6 ;  /* 0x0000001407067227 */ /* 0x000fe200078e0006 */
[----:B------:R-:W-:Y:S02]  /*0c40*/  MOV R20, R16 ;  /* 0x0000001000147202 */ /* 0x000fe40000000f00 */
[----:B------:R-:W-:Y:S01]  /*0c50*/  ISETP.NE.AND P5, PT, R28, RZ, PT ;  /* 0x000000ff1c00720c */ /* 0x000fe20003fa5270 */
[----:B------:R-:W-:Y:S01]  /*0c60*/  IMAD.MOV.U32 R16, RZ, RZ, R9 ;  /* 0x000000ffff107224 */ /* 0x000fe200078e0009 */
[----:B------:R-:W-:Y:S01]  /*0c70*/  LOP3.LUT R22, RZ, R28, RZ, 0x33, !PT ;  /* 0x0000001cff167212 */ /* 0x000fe200078e33ff */
[----:B------:R-:W-:Y:S01]  /*0c80*/  @!P4 IMAD.MOV R13, RZ, RZ, -R13 ;  /* 0x000000ffff0dc224 */ /* 0x000fe200078e0a0d */
[----:B------:R-:W-:Y:S01]  /*0c90*/  @!P6 IADD3 R20, -R20, RZ, RZ ;  /* 0x000000ff1414e210 */ /* 0x000fe20007ffe1ff */
[----:B------:R-:W-:Y:S01]  /*0ca0*/  IMAD.HI.U32 R9, R6, R8, RZ ;  /* 0x0000000806097227 */ /* 0x000fe200078e00ff */
[----:B------:R-:W-:-:S02]  /*0cb0*/  @!P0 IADD3 R15, -R15, RZ, RZ ;  /* 0x000000ff0f0f8210 */ /* 0x000fc40007ffe1ff */
[----:B------:R-:W-:Y:S01]  /*0cc0*/  @!P1 IADD3 R16, -R16, RZ, RZ ;  /* 0x000000ff10109210 */ /* 0x000fe20007ffe1ff */
[----:B------:R-:W-:Y:S01]  /*0cd0*/  IMAD.MOV.U32 R7, RZ, RZ, R17 ;  /* 0x000000ffff077224 */ /* 0x000fe200078e0011 */
[C---:B------:R-:W-:Y:S02]  /*0ce0*/  SEL R20, R22.reuse, R20, !P5 ;  /* 0x0000001416147207 */ /* 0x040fe40006800000 */
[----:B------:R-:W-:Y:S01]  /*0cf0*/  SEL R19, R22, R15, !P5 ;  /* 0x0000000f16137207 */ /* 0x000fe20006800000 */
[----:B------:R-:W-:Y:S01]  /*0d00*/  IMAD.HI.U32 R27, R6, R7, RZ ;  /* 0x00000007061b7227 */ /* 0x000fe200078e00ff */
[C---:B------:R-:W-:Y:S02]  /*0d10*/  SEL R17, R22.reuse, R13, !P5 ;  /* 0x0000000d16117207 */ /* 0x040fe40006800000 */
[----:B------:R-:W-:Y:S01]  /*0d20*/  SEL R16, R22, R16, !P5 ;  /* 0x0000001016107207 */ /* 0x000fe20006800000 */
[----:B------:R-:W-:Y:S01]  /*0d30*/  IMAD.MOV R13, RZ, RZ, -R27 ;  /* 0x000000ffff0d7224 */ /* 0x000fe200078e0a1b */
[----:B------:R-:W-:-:S02]  /*0d40*/  IADD3 R22, -R9, RZ, RZ ;  /* 0x000000ff09167210 */ /* 0x000fc40007ffe1ff */
[----:B0-----:R-:W-:Y:S01]  /*0d50*/  IABS R15, R29 ;  /* 0x0000001d000f7213 */ /* 0x001fe20000000000 */
[C---:B------:R-:W-:Y:S02]  /*0d60*/  IMAD R13, R14.reuse, R13, R7 ;  /* 0x0000000d0e0d7224 */ /* 0x040fe400078e0207 */
[----:B------:R-:W-:Y:S02]  /*0d70*/  IMAD R22, R14, R22, R8 ;  /* 0x000000160e167224 */ /* 0x000fe400078e0208 */
[----:B------:R-:W-:Y:S01]  /*0d80*/  IMAD.HI.U32 R8, R6, R10, RZ ;  /* 0x0000000a06087227 */ /* 0x000fe200078e00ff */
[C---:B------:R-:W-:Y:S02]  /*0d90*/  ISETP.GT.U32.AND P6, PT, R14.reuse, R13, PT ;  /* 0x0000000d0e00720c */ /* 0x040fe40003fc4070 */
[----:B------:R-:W-:Y:S01]  /*0da0*/  ISETP.GT.U32.AND P5, PT, R14, R22, PT ;  /* 0x000000160e00720c */ /* 0x000fe20003fa4070 */
[----:B------:R-:W-:-:S04]  /*0db0*/  IMAD.MOV R7, RZ, RZ, -R8 ;  /* 0x000000ffff077224 */ /* 0x000fc800078e0a08 */
[C---:B------:R-:W-:Y:S02]  /*0dc0*/  IMAD R10, R14.reuse, R7, R10 ;  /* 0x000000070e0a7224 */ /* 0x040fe400078e020a */
[----:B------:R-:W0:Y:S03]  /*0dd0*/  I2F.RP R7, R15 ;  /* 0x0000000f00077306 */ /* 0x000e260000209400 */
[----:B------:R-:W-:Y:S01]  /*0de0*/  ISETP.GT.U32.AND P0, PT, R14, R10, PT ;  /* 0x0000000a0e00720c */ /* 0x000fe20003f04070 */
[----:B------:R-:W-:Y:S01]  /*0df0*/  @!P6 IMAD.IADD R13, R13, 0x1, -R14 ;  /* 0x000000010d0de824 */ /* 0x000fe200078e0a0e */
[----:B------:R-:W-:Y:S01]  /*0e00*/  @!P6 IADD3 R27, R27, 0x1, RZ ;  /* 0x000000011b1be810 */ /* 0x000fe20007ffe0ff */
[----:B------:R-:W-:Y:S01]  /*0e10*/  @!P5 VIADD R9, R9, 0x1 ;  /* 0x000000010909d836 */ /* 0x000fe20000000000 */
[-C--:B------:R-:W-:Y:S02]  /*0e20*/  @!P5 IADD3 R22, R22, -R14.reuse, RZ ;  /* 0x8000000e1616d210 */ /* 0x080fe40007ffe0ff */
[----:B------:R-:W-:-:S02]  /*0e30*/  ISETP.GE.U32.AND P2, PT, R13, R14, PT ;  /* 0x0000000e0d00720c */ /* 0x000fc40003f46070 */
[----:B------:R-:W-:Y:S01]  /*0e40*/  ISETP.GE.U32.AND P1, PT, R22, R14, PT ;  /* 0x0000000e1600720c */ /* 0x000fe20003f26070 */
[----:B0-----:R-:W0:Y:S04]  /*0e50*/  MUFU.RCP R7, R7 ;  /* 0x0000000700077308 */ /* 0x001e280000001000 */
[----:B------:R-:W-:Y:S02]  /*0e60*/  @!P0 IMAD.IADD R10, R10, 0x1, -R14 ;  /* 0x000000010a0a8824 */ /* 0x000fe400078e0a0e */
[----:B------:R-:W-:-:S03]  /*0e70*/  @!P0 VIADD R8, R8, 0x1 ;  /* 0x0000000108088836 */ /* 0x000fc60000000000 */
[----:B------:R-:W-:Y:S01]  /*0e80*/  ISETP.GE.U32.AND P4, PT, R10, R14, PT ;  /* 0x0000000e0a00720c */ /* 0x000fe20003f86070 */
[----:B------:R-:W-:Y:S01]  /*0e90*/  IMAD.HI.U32 R10, R6, R12, RZ ;  /* 0x0000000c060a7227 */ /* 0x000fe200078e00ff */
[----:B------:R-:W-:Y:S02]  /*0ea0*/  MOV R6, RZ ;  /* 0x000000ff00067202 */ /* 0x000fe40000000f00 */
[----:B------:R-:W-:Y:S01]  /*0eb0*/  @P2 IADD3 R27, R27, 0x1, RZ ;  /* 0x000000011b1b2810 */ /* 0x000fe20007ffe0ff */
[----:B------:R-:W-:Y:S02]  /*0ec0*/  IMAD.MOV R22, RZ, RZ, -R10 ;  /* 0x000000ffff167224 */ /* 0x000fe400078e0a0a */
[----:B------:R-:W-:Y:S02]  /*0ed0*/  @P1 VIADD R9, R9, 0x1 ;  /* 0x0000000109091836 */ /* 0x000fe40000000000 */
[----:B------:R-:W-:Y:S01]  /*0ee0*/  IMAD R22, R14, R22, R12 ;  /* 0x000000160e167224 */ /* 0x000fe200078e020c */
[----:B------:R-:W-:-:S02]  /*0ef0*/  IABS R12, R0 ;  /* 0x00000000000c7213 */ /* 0x000fc40000000000 */
[----:B0-----:R-:W-:Y:S02]  /*0f00*/  IADD3 R7, R7, 0xffffffe, RZ ;  /* 0x0ffffffe07077810 */ /* 0x001fe40007ffe0ff */
[----:B------:R-:W-:Y:S02]  /*0f10*/  ISETP.GT.U32.AND P3, PT, R14, R22, PT ;  /* 0x000000160e00720c */ /* 0x000fe40003f64070 */
[----:B------:R-:W-:Y:S02]  /*0f20*/  @P4 IADD3 R8, R8, 0x1, RZ ;  /* 0x0000000108084810 */ /* 0x000fe40007ffe0ff */
[----:B------:R-:W0:Y:S09]  /*0f30*/  F2I.FTZ.U32.TRUNC.NTZ R7, R7 ;  /* 0x0000000700077305 */ /* 0x000e32000021f000 */
[----:B------:R-:W-:-:S02]  /*0f40*/  @!P3 IMAD.IADD R22, R22, 0x1, -R14 ;  /* 0x000000011616b824 */ /* 0x000fc400078e0a0e */
[----:B------:R-:W-:-:S03]  /*0f50*/  @!P3 VIADD R10, R10, 0x1 ;  /* 0x000000010a0ab836 */ /* 0x000fc60000000000 */
[----:B------:R-:W-:Y:S02]  /*0f60*/  ISETP.GE.U32.AND P2, PT, R22, R14, PT ;  /* 0x0000000e1600720c */ /* 0x000fe40003f46070 */
[----:B0-----:R-:W-:Y:S01]  /*0f70*/  IADD3 R13, RZ, -R7, RZ ;  /* 0x80000007ff0d7210 */ /* 0x001fe20007ffe0ff */
[----:B------:R-:W0:Y:S04]  /*0f80*/  LDC R14, c[0x0][0x654] ;  /* 0x00019500ff0e7b82 */ /* 0x000e280000000800 */
[----:B------:R-:W-:-:S04]  /*0f90*/  IMAD R13, R13, R15, RZ ;  /* 0x0000000f0d0d7224 */ /* 0x000fc800078e02ff */
[----:B------:R-:W-:Y:S01]  /*0fa0*/  IMAD.HI.U32 R13, R7, R13, R6 ;  /* 0x0000000d070d7227 */ /* 0x000fe200078e0006 */
[----:B------:R-:W-:Y:S01]  /*0fb0*/  IADD3 R7, -R25, RZ, RZ ;  /* 0x000000ff19077210 */ /* 0x000fe20007ffe1ff */
[----:B------:R-:W1:Y:S02]  /*0fc0*/  LDC R22, c[0x0][0x72c] ;  /* 0x0001cb00ff167b82 */ /* 0x000e640000000800 */
[----:B------:R-:W-:Y:S02]  /*0fd0*/  @P2 VIADD R10, R10, 0x1 ;  /* 0x000000010a0a2836 */ /* 0x000fe40000000000 */
[----:B------:R-:W-:-:S04]  /*0fe0*/  IMAD.HI.U32 R13, R13, R12, RZ ;  /* 0x0000000c0d0d7227 */ /* 0x000fc800078e00ff */
[----:B------:R-:W-:-:S04]  /*0ff0*/  IMAD.MOV R6, RZ, RZ, -R13 ;  /* 0x000000ffff067224 */ /* 0x000fc800078e0a0d */
[----:B------:R-:W-:Y:S01]  /*1000*/  IMAD R6, R15, R6, R12 ;  /* 0x000000060f067224 */ /* 0x000fe200078e020c */
[----:B0-----:R-:W-:-:S04]  /*1010*/  IABS R14, R14 ;  /* 0x0000000e000e7213 */ /* 0x001fc80000000000 */
[----:B------:R-:W-:Y:S02]  /*1020*/  ISETP.GT.U32.AND P6, PT, R15, R6, PT ;  /* 0x000000060f00720c */ /* 0x000fe40003fc4070 */
[----:B-1----:R-:W-:-:S11]  /*1030*/  IABS R22, R22 ;  /* 0x0000001600167213 */ /* 0x002fd60000000000 */
[----:B------:R-:W-:Y:S02]  /*1040*/  @!P6 IMAD.IADD R6, R6, 0x1, -R15 ;  /* 0x000000010606e824 */ /* 0x000fe400078e0a0f */
[----:B------:R-:W-:-:S03]  /*1050*/  @!P6 VIADD R13, R13, 0x1 ;  /* 0x000000010d0de836 */ /* 0x000fc60000000000 */
[----:B------:R-:W-:Y:S01]  /*1060*/  ISETP.GE.U32.AND P5, PT, R6, R15, PT ;  /* 0x0000000f0600720c */ /* 0x000fe20003fa6070 */
[C---:B------:R-:W-:Y:S01]  /*1070*/  IMAD R6, R11.reuse, R7, R18 ;  /* 0x000000070b067224 */ /* 0x040fe200078e0212 */
[----:B------:R-:W-:Y:S01]  /*1080*/  IADD3 R15, -R24, RZ, RZ ;  /* 0x000000ff180f7210 */ /* 0x000fe20007ffe1ff */
[----:B------:R-:W-:Y:S02]  /*1090*/  IMAD.MOV R7, RZ, RZ, -R23 ;  /* 0x000000ffff077224 */ /* 0x000fe400078e0a17 */
[----:B------:R-:W-:Y:S02]  /*10a0*/  IMAD R6, R6, UR5, RZ ;  /* 0x0000000506067c24 */ /* 0x000fe4000f8e02ff */
[----:B------:R-:W-:Y:S02]  /*10b0*/  IMAD R7, R11, R7, R3 ;  /* 0x000000070b077224 */ /* 0x000fe400078e0203 */
[----:B------:R-:W-:Y:S02]  /*10c0*/  IMAD R25, R25, UR8, R6 ;  /* 0x0000000819197c24 */ /* 0x000fe4000f8e0206 */
[----:B------:R-:W0:Y:S01]  /*10d0*/  I2F.RP R6, R14 ;  /* 0x0000000e00067306 */ /* 0x000e220000209400 */
[----:B------:R-:W-:Y:S01]  /*10e0*/  IMAD R7, R7, UR5, RZ ;  /* 0x0000000507077c24 */ /* 0x000fe2000f8e02ff */
[----:B------:R-:W-:Y:S01]  /*10f0*/  @P5 IADD3 R13, R13, 0x1, RZ ;  /* 0x000000010d0d5810 */ /* 0x000fe20007ffe0ff */
[----:B------:R-:W-:Y:S01]  /*1100*/  IMAD R15, R11, R15, R5 ;  /* 0x0000000f0b0f7224 */ /* 0x000fe200078e0205 */
[----:B------:R-:W-:Y:S01]  /*1110*/  ISETP.NE.AND P5, PT, R29, RZ, PT ;  /* 0x000000ff1d00720c */ /* 0x000fe20003fa5270 */
[----:B------:R-:W-:Y:S01]  /*1120*/  IMAD R23, R23, UR8, R7 ;  /* 0x0000000817177c24 */ /* 0x000fe2000f8e0207 */
[----:B------:R-:W-:Y:S01]  /*1130*/  IADD3 R7, -R21, RZ, RZ ;  /* 0x000000ff15077210 */ /* 0x000fe20007ffe1ff */
[----:B------:R-:W-:-:S04]  /*1140*/  IMAD R15, R15, UR5, RZ ;  /* 0x000000050f0f7c24 */ /* 0x000fc8000f8e02ff */
[----:B------:R-:W-:Y:S02]  /*1150*/  IMAD R11, R11, R7, R4 ;  /* 0x000000070b0b7224 */ /* 0x000fe400078e0204 */
[----:B------:R-:W-:Y:S01]  /*1160*/  IMAD.MOV R7, RZ, RZ, -R20 ;  /* 0x000000ffff077224 */ /* 0x000fe200078e0a14 */
[----:B0-----:R-:W0:Y:S01]  /*1170*/  MUFU.RCP R6, R6 ;  /* 0x0000000600067308 */ /* 0x001e220000001000 */
[----:B------:R-:W-:Y:S02]  /*1180*/  IMAD R11, R11, UR5, RZ ;  /* 0x000000050b0b7c24 */ /* 0x000fe4000f8e02ff */
[----:B------:R-:W-:Y:S02]  /*1190*/  IMAD R7, R28, R7, R18 ;  /* 0x000000071c077224 */ /* 0x000fe400078e0212 */
[----:B------:R-:W-:Y:S02]  /*11a0*/  IMAD R21, R21, UR8, R11 ;  /* 0x0000000815157c24 */ /* 0x000fe4000f8e020b */
[----:B------:R-:W-:-:S02]  /*11b0*/  IMAD R7, R7, UR9, RZ ;  /* 0x0000000907077c24 */ /* 0x000fc4000f8e02ff */
[----:B------:R-:W-:Y:S02]  /*11c0*/  IMAD.MOV R11, RZ, RZ, -R19 ;  /* 0x000000ffff0b7224 */ /* 0x000fe400078e0a13 */
[----:B------:R-:W-:Y:S02]  /*11d0*/  IMAD R20, R20, UR10, R7 ;  /* 0x0000000a14147c24 */ /* 0x000fe4000f8e0207 */
[----:B------:R-:W-:Y:S02]  /*11e0*/  IMAD R11, R28, R11, R5 ;  /* 0x0000000b1c0b7224 */ /* 0x000fe400078e0205 */
[----:B------:R-:W-:Y:S01]  /*11f0*/  IMAD R24, R24, UR8, R15 ;  /* 0x0000000818187c24 */ /* 0x000fe2000f8e020f */
[----:B0-----:R-:W-:Y:S01]  /*1200*/  IADD3 R6, R6, 0xffffffe, RZ ;  /* 0x0ffffffe06067810 */ /* 0x001fe20007ffe0ff */
[----:B------:R-:W-:Y:S01]  /*1210*/  IMAD R11, R11, UR9, RZ ;  /* 0x000000090b0b7c24 */ /* 0x000fe2000f8e02ff */
[----:B------:R-:W0:Y:S02]  /*1220*/  LDC R15, c[0x0][0x804] ;  /* 0x00020100ff0f7b82 */ /* 0x000e240000000800 */
[----:B------:R1:W2:Y:S01]  /*1230*/  F2I.FTZ.U32.TRUNC.NTZ R7, R6 ;  /* 0x0000000600077305 */ /* 0x0002a2000021f000 */
[----:B------:R-:W-:Y:S01]  /*1240*/  IMAD R19, R19, UR10, R11 ;  /* 0x0000000a13137c24 */ /* 0x000fe2000f8e020b */
[----:B-1----:R-:W-:-:S05]  /*1250*/  IADD3 R6, -R17, RZ, RZ ;  /* 0x000000ff11067210 */ /* 0x002fca0007ffe1ff */
[----:B------:R-:W-:Y:S02]  /*1260*/  IMAD R6, R28, R6, R3 ;  /* 0x000000061c067224 */ /* 0x000fe400078e0203 */
[----:B--2---:R-:W-:Y:S02]  /*1270*/  IMAD.MOV R11, RZ, RZ, -R7 ;  /* 0x000000ffff0b7224 */ /* 0x004fe400078e0a07 */
[----:B------:R-:W-:Y:S02]  /*1280*/  IMAD R6, R6, UR9, RZ ;  /* 0x0000000906067c24 */ /* 0x000fe4000f8e02ff */
[----:B------:R-:W-:Y:S02]  /*1290*/  IMAD R11, R11, R14, RZ ;  /* 0x0000000e0b0b7224 */ /* 0x000fe400078e02ff */
[----:B------:R-:W-:Y:S01]  /*12a0*/  IMAD R17, R17, UR10, R6 ;  /* 0x0000000a11117c24 */ /* 0x000fe2000f8e0206 */
[----:B------:R-:W-:-:S05]  /*12b0*/  IADD3 R6, -R16, RZ, RZ ;  /* 0x000000ff10067210 */ /* 0x000fca0007ffe1ff */
[----:B------:R-:W-:Y:S02]  /*12c0*/  IMAD R28, R28, R6, R4 ;  /* 0x000000061c1c7224 */ /* 0x000fe400078e0204 */
[----:B------:R-:W-:Y:S02]  /*12d0*/  IMAD.MOV.U32 R6, RZ, RZ, RZ ;  /* 0x000000ffff067224 */ /* 0x000fe400078e00ff */
[----:B------:R-:W-:Y:S02]  /*12e0*/  IMAD R28, R28, UR9, RZ ;  /* 0x000000091c1c7c24 */ /* 0x000fe4000f8e02ff */
[----:B------:R-:W-:Y:S01]  /*12f0*/  IMAD.HI.U32 R11, R7, R11, R6 ;  /* 0x0000000b070b7227 */ /* 0x000fe200078e0006 */
[----:B0-----:R-:W-:-:S03]  /*1300*/  LOP3.LUT R7, R18, R15, RZ, 0x3c, !PT ;  /* 0x0000000f12077212 */ /* 0x001fc600078e3cff */
[----:B------:R-:W-:Y:S01]  /*1310*/  IMAD R16, R16, UR10, R28 ;  /* 0x0000000a10107c24 */ /* 0x000fe2000f8e021c */
[----:B------:R-:W-:Y:S01]  /*1320*/  ISETP.GE.AND P6, PT, R7, RZ, PT ;  /* 0x000000ff0700720c */ /* 0x000fe20003fc6270 */
[----:B------:R-:W-:Y:S01]  /*1330*/  IMAD.HI.U32 R11, R11, R12, RZ ;  /* 0x0000000c0b0b7227 */ /* 0x000fe200078e00ff */
[----:B------:R-:W-:Y:S01]  /*1340*/  LOP3.LUT R7, R5, R15, RZ, 0x3c, !PT ;  /* 0x0000000f05077212 */ /* 0x000fe200078e3cff */
[----:B------:R-:W0:Y:S03]  /*1350*/  LDC R28, c[0x0][0x654] ;  /* 0x00019500ff1c7b82 */ /* 0x000e260000000800 */
[----:B------:R-:W-:Y:S02]  /*1360*/  IADD3 R6, -R11, RZ, RZ ;  /* 0x000000ff0b067210 */ /* 0x000fe40007ffe1ff */
[----:B------:R-:W-:Y:S02]  /*1370*/  ISETP.GE.AND P3, PT, R7, RZ, PT ;  /* 0x000000ff0700720c */ /* 0x000fe40003f66270 */
[----:B------:R-:W-:Y:S01]  /*1380*/  MOV R7, R10 ;  /* 0x0000000a00077202 */ /* 0x000fe20000000f00 */
[----:B------:R-:W-:-:S02]  /*1390*/  IMAD R6, R14, R6, R12 ;  /* 0x000000060e067224 */ /* 0x000fc400078e020c */
[----:B------:R-:W-:-:S03]  /*13a0*/  @!P6 IADD3 R27, -R27, RZ, RZ ;  /* 0x000000ff1b1be210 */ /* 0x000fc60007ffe1ff */
[----:B------:R-:W-:-:S05]  /*13b0*/  ISETP.GT.U32.AND P1, PT, R14, R6, PT ;  /* 0x000000060e00720c */ /* 0x000fca0003f24070 */
[----:B------:R-:W-:-:S08]  /*13c0*/  @!P3 IMAD.MOV R9, RZ, RZ, -R9 ;  /* 0x000000ffff09b224 */ /* 0x000fd000078e0a09 */
[----:B------:R-:W-:-:S04]  /*13d0*/  @!P1 IADD3 R6, R6, -R14, RZ ;  /* 0x8000000e06069210 */ /* 0x000fc80007ffe0ff */
[----:B------:R-:W-:Y:S02]  /*13e0*/  ISETP.GE.U32.AND P0, PT, R6, R14, PT ;  /* 0x0000000e0600720c */ /* 0x000fe40003f06070 */
[----:B------:R-:W-:-:S04]  /*13f0*/  LOP3.LUT R6, R0, R29, RZ, 0x3c, !PT ;  /* 0x0000001d00067212 */ /* 0x000fc800078e3cff */
[----:B------:R-:W-:Y:S02]  /*1400*/  ISETP.GE.AND P4, PT, R6, RZ, PT ;  /* 0x000000ff0600720c */ /* 0x000fe40003f86270 */
[----:B------:R-:W1:Y:S11]  /*1410*/  I2F.RP R6, R22 ;  /* 0x0000001600067306 */ /* 0x000e760000209400 */
[----:B------:R-:W-:-:S02]  /*1420*/  @!P4 IADD3 R13, -R13, RZ, RZ ;  /* 0x000000ff0d0dc210 */ /* 0x000fc40007ffe1ff */
[----:B------:R-:W-:Y:S01]  /*1430*/  @!P5 LOP3.LUT R13, RZ, R29, RZ, 0x33, !PT ;  /* 0x0000001dff0dd212 */ /* 0x000fe200078e33ff */
[----:B-1----:R1:W2:Y:S02]  /*1440*/  MUFU.RCP R14, R6 ;  /* 0x00000006000e7308 */ /* 0x0022a40000001000 */
[----:B-1----:R-:W-:-:S04]  /*1450*/  LOP3.LUT R6, R3, R15, RZ, 0x3c, !PT ;  /* 0x0000000f03067212 */ /* 0x002fc800078e3cff */
[----:B------:R-:W-:Y:S02]  /*1460*/  ISETP.GE.AND P4, PT, R6, RZ, PT ;  /* 0x000000ff0600720c */ /* 0x000fe40003f86270 */
[----:B------:R-:W-:Y:S02]  /*1470*/  LOP3.LUT R6, R4, R15, RZ, 0x3c, !PT ;  /* 0x0000000f04067212 */ /* 0x000fe400078e3cff */
[----:B--2---:R-:W-:Y:S02]  /*1480*/  IADD3 R14, R14, 0xffffffe, RZ ;  /* 0x0ffffffe0e0e7810 */ /* 0x004fe40007ffe0ff */
[----:B------:R-:W-:Y:S01]  /*1490*/  ISETP.GE.AND P5, PT, R6, RZ, PT ;  /* 0x000000ff0600720c */ /* 0x000fe20003fa6270 */
[----:B------:R-:W-:Y:S01]  /*14a0*/  IMAD.MOV R6, RZ, RZ, -R13 ;  /* 0x000000ffff067224 */ /* 0x000fe200078e0a0d */
[----:B------:R1:W2:Y:S03]  /*14b0*/  F2I.FTZ.U32.TRUNC.NTZ R15, R14 ;  /* 0x0000000e000f7305 */ /* 0x0002a6000021f000 */
[----:B------:R-:W-:-:S02]  /*14c0*/  IMAD R6, R29, R6, R0 ;  /* 0x000000061d067224 */ /* 0x000fc400078e0200 */
[----:B------:R-:W3:Y:S01]  /*14d0*/  LDC R29, c[0x0][0x804] ;  /* 0x00020100ff1d7b82 */ /* 0x000ee20000000800 */
[----:B------:R-:W-:-:S05]  /*14e0*/  @!P4 IMAD.MOV R8, RZ, RZ, -R8 ;  /* 0x000000ffff08c224 */ /* 0x000fca00078e0a08 */
[----:B------:R-:W-:Y:S02]  /*14f0*/  @!P5 IADD3 R7, -R7, RZ, RZ ;  /* 0x000000ff0707d210 */ /* 0x000fe40007ffe1ff */
[----:B---3--:R-:W-:Y:S02]  /*1500*/  ISETP.NE.AND P2, PT, R29, RZ, PT ;  /* 0x000000ff1d00720c */ /* 0x008fe40003f45270 */
[----:B-1----:R-:W-:-:S04]  /*1510*/  LOP3.LUT R14, RZ, R29, RZ, 0x33, !PT ;  /* 0x0000001dff0e7212 */ /* 0x002fc800078e33ff */
[C---:B------:R-:W-:Y:S02]  /*1520*/  SEL R10, R14.reuse, R27, !P2 ;  /* 0x0000001b0e0a7207 */ /* 0x040fe40005000000 */
[C---:B------:R-:W-:Y:S02]  /*1530*/  SEL R9, R14.reuse, R9, !P2 ;  /* 0x000000090e097207 */ /* 0x040fe40005000000 */
[C---:B------:R-:W-:Y:S02]  /*1540*/  SEL R8, R14.reuse, R8, !P2 ;  /* 0x000000080e087207 */ /* 0x040fe40005000000 */
[----:B------:R-:W-:Y:S01]  /*1550*/  SEL R7, R14, R7, !P2 ;  /* 0x000000070e077207 */ /* 0x000fe20005000000 */
[----:B------:R-:W-:Y:S02]  /*1560*/  IMAD R14, R6, UR13, RZ ;  /* 0x0000000d060e7c24 */ /* 0x000fe4000f8e02ff */
[----:B------:R-:W-:Y:S02]  /*1570*/  IMAD.MOV R6, RZ, RZ, -R10 ;  /* 0x000000ffff067224 */ /* 0x000fe400078e0a0a */
[----:B------:R-:W-:-:S02]  /*1580*/  IMAD R13, R13, UR14, R14 ;  /* 0x0000000e0d0d7c24 */ /* 0x000fc4000f8e020e */
[----:B------:R-:W-:Y:S02]  /*1590*/  IMAD.MOV R14, RZ, RZ, -R9 ;  /* 0x000000ffff0e7224 */ /* 0x000fe400078e0a09 */
[C---:B------:R-:W-:Y:S01]  /*15a0*/  IMAD R18, R29.reuse, R6, R18 ;  /* 0x000000061d127224 */ /* 0x040fe200078e0212 */
[----:B--2---:R-:W-:Y:S01]  /*15b0*/  IADD3 R6, RZ, -R15, RZ ;  /* 0x8000000fff067210 */ /* 0x004fe20007ffe0ff */
[----:B------:R-:W-:Y:S01]  /*15c0*/  IMAD R5, R29, R14, R5 ;  /* 0x0000000e1d057224 */ /* 0x000fe200078e0205 */
[----:B0-----:R-:W-:Y:S02]  /*15d0*/  LOP3.LUT R14, R0, R28, RZ, 0x3c, !PT ;  /* 0x0000001c000e7212 */ /* 0x001fe400078e3cff */
[----:B------:R-:W0:Y:S01]  /*15e0*/  LDC.64 R28, c[0x0][0x210] ;  /* 0x00008400ff1c7b82 */ /* 0x000e220000000a00 */
[----:B------:R-:W-:Y:S01]  /*15f0*/  IMAD R6, R6, R22, RZ ;  /* 0x0000001606067224 */ /* 0x000fe200078e02ff */
[----:B------:R-:W-:Y:S02]  /*1600*/  ISETP.GE.AND P2, PT, R14, RZ, PT ;  /* 0x000000ff0e00720c */ /* 0x000fe40003f46270 */
[----:B------:R-:W-:-:S05]  /*1610*/  MOV R14, RZ ;  /* 0x000000ff000e7202 */ /* 0x000fca0000000f00 */
[----:B------:R-:W-:-:S06]  /*1620*/  IMAD.HI.U32 R6, R15, R6, R14 ;  /* 0x000000060f067227 */ /* 0x000fcc00078e000e */
[----:B------:R-:W-:-:S04]  /*1630*/  IMAD.HI.U32 R6, R6, R12, RZ ;  /* 0x0000000c06067227 */ /* 0x000fc800078e00ff */
[----:B------:R-:W-:-:S04]  /*1640*/  IMAD.MOV R14, RZ, RZ, -R6 ;  /* 0x000000ffff0e7224 */ /* 0x000fc800078e0a06 */
[----:B------:R-:W-:Y:S02]  /*1650*/  IMAD R12, R22, R14, R12 ;  /* 0x0000000e160c7224 */ /* 0x000fe400078e020c */
[----:B0-----:R-:W-:-:S05]  /*1660*/  IMAD.WIDE R14, R25, 0x2, R28 ;  /* 0x00000002190e7825 */ /* 0x001fca00078e021c */
[----:B------:R0:W2:Y:S02]  /*1670*/  LDG.E.U16 R27, desc[UR6][R14.64] ;  /* 0x000000060e1b7981 */ /* 0x0000a4000c1e1500 */
[----:B0-----:R-:W-:Y:S02]  /*1680*/  IMAD.WIDE R14, R24, 0x2, R28 ;  /* 0x00000002180e7825 */ /* 0x001fe400078e021c */
[----:B------:R-:W0:Y:S01]  /*1690*/  LDC.64 R24, c[0x0][0x210] ;  /* 0x00008400ff187b82 */ /* 0x000e220000000a00 */
[----:B--2---:R1:W-:Y:S04]  /*16a0*/  STL [R1+0x4], R27 ;  /* 0x0000041b01007387 */ /* 0x0043e80000100800 */
[----:B-1----:R0:W2:Y:S02]  /*16b0*/  LDG.E.U16 R27, desc[UR6][R14.64] ;  /* 0x000000060e1b7981 */ /* 0x0020a4000c1e1500 */
[----:B0-----:R-:W-:-:S02]  /*16c0*/  IMAD.WIDE R14, R23, 0x2, R24 ;  /* 0x00000002170e7825 */ /* 0x001fc400078e0218 */
[----:B------:R-:W0:Y:S03]  /*16d0*/  LDC R23, c[0x0][0x654] ;  /* 0x00019500ff177b82 */ /* 0x000e260000000800 */
[----:B------:R1:W5:Y:S02]  /*16e0*/  LDG.E.U16 R29, desc[UR6][R14.64] ;  /* 0x000000060e1d7981 */ /* 0x000364000c1e1500 */
[----:B-1----:R-:W-:-:S03]  /*16f0*/  IMAD.WIDE R14, R21, 0x2, R24 ;  /* 0x00000002150e7825 */ /* 0x002fc600078e0218 */
[----:B------:R-:W1:Y:S02]  /*1700*/  LDC.64 R24, c[0x0][0x2e8] ;  /* 0x0000ba00ff187b82 */ /* 0x000e640000000a00 */
[----:B------:R1:W5:Y:S02]  /*1710*/  LDG.E.U16 R28, desc[UR6][R14.64] ;  /* 0x000000060e1c7981 */ /* 0x000364000c1e1500 */
[----:B-1----:R-:W-:-:S05]  /*1720*/  IMAD.WIDE R14, R20, 0x2, R24 ;  /* 0x00000002140e7825 */ /* 0x002fca00078e0218 */
[----:B------:R1:W5:Y:S02]  /*1730*/  LDG.E.U16 R21, desc[UR6][R14.64] ;  /* 0x000000060e157981 */ /* 0x000364000c1e1500 */
[----:B-1----:R-:W-:-:S05]  /*1740*/  IMAD.WIDE R14, R19, 0x2, R24 ;  /* 0x00000002130e7825 */ /* 0x002fca00078e0218 */
[----:B------:R1:W5:Y:S02]  /*1750*/  LDG.E.U16 R19, desc[UR6][R14.64] ;  /* 0x000000060e137981 */ /* 0x000364000c1e1500 */
[----:B-1----:R-:W-:-:S05]  /*1760*/  IMAD.WIDE R14, R17, 0x2, R24 ;  /* 0x00000002110e7825 */ /* 0x002fca00078e0218 */
[----:B------:R1:W5:Y:S01]  /*1770*/  LDG.E.U16 R20, desc[UR6][R14.64] ;  /* 0x000000060e147981 */ /* 0x000362000c1e1500 */
[----:B------:R-:W-:Y:S01]  /*1780*/  ISETP.GT.U32.AND P3, PT, R22, R12, PT ;  /* 0x0000000c1600720c */ /* 0x000fe20003f64070 */
[----:B------:R-:W-:Y:S01]  /*1790*/  IMAD.WIDE R16, R16, 0x2, R24 ;  /* 0x0000000210107825 */ /* 0x000fe200078e0218 */
[----:B------:R-:W-:Y:S01]  /*17a0*/  @!P1 IADD3 R11, R11, 0x1, RZ ;  /* 0x000000010b0b9810 */ /* 0x000fe20007ffe0ff */
[----:B-1----:R-:W1:Y:S01]  /*17b0*/  LDC.64 R14, c[0x0][0x570] ;  /* 0x00015c00ff0e7b82 */ /* 0x002e620000000a00 */
[----:B0-----:R-:W-:-:S03]  /*17c0*/  ISETP.NE.AND P1, PT, R23, RZ, PT ;  /* 0x000000ff1700720c */ /* 0x001fc60003f25270 */
[----:B------:R-:W5:Y:S01]  /*17d0*/  LDG.E.U16 R16, desc[UR6][R16.64] ;  /* 0x0000000610107981 */ /* 0x000f62000c1e1500 */
[----:B------:R-:W-:-:S05]  /*17e0*/  @P0 IADD3 R11, R11, 0x1, RZ ;  /* 0x000000010b0b0810 */ /* 0x000fca0007ffe0ff */
[----:B------:R-:W-:Y:S02]  /*17f0*/  @!P3 IMAD.IADD R12, R12, 0x1, -R22 ;  /* 0x000000010c0cb824 */ /* 0x000fe400078e0a16 */
[----:B------:R-:W-:-:S03]  /*1800*/  @!P2 IMAD.MOV R11, RZ, RZ, -R11 ;  /* 0x000000ffff0ba224 */ /* 0x000fc600078e0a0b */
[----:B------:R-:W-:Y:S02]  /*1810*/  ISETP.GE.U32.AND P0, PT, R12, R22, PT ;  /* 0x000000160c00720c */ /* 0x000fe40003f06070 */
[----:B------:R-:W-:Y:S01]  /*1820*/  @!P1 LOP3.LUT R11, RZ, R23, RZ, 0x33, !PT ;  /* 0x00000017ff0b9212 */ /* 0x000fe200078e33ff */
[----:B-1----:R-:W-:-:S04]  /*1830*/  IMAD.WIDE R14, R13, 0x2, R14 ;  /* 0x000000020d0e7825 */ /* 0x002fc800078e020e */
[----:B------:R-:W-:Y:S01]  /*1840*/  IMAD R13, R18, UR11, RZ ;  /* 0x0000000b120d7c24 */ /* 0x000fe2000f8e02ff */
[----:B------:R-:W-:Y:S01]  /*1850*/  @!P3 IADD3 R6, R6, 0x1, RZ ;  /* 0x000000010606b810 */ /* 0x000fe20007ffe0ff */
[----:B------:R0:W5:Y:S02]  /*1860*/  LDG.E.U16 R14, desc[UR6][R14.64] ;  /* 0x000000060e0e7981 */ /* 0x000164000c1e1500 */
[----:B------:R-:W-:Y:S01]  /*1870*/  IMAD R10, R10, UR12, R13 ;  /* 0x0000000c0a0a7c24 */ /* 0x000fe2000f8e020d */
[----:B------:R-:W-:Y:S01]  /*1880*/  IADD3 R13, -R11, RZ, RZ ;  /* 0x000000ff0b0d7210 */ /* 0x000fe20007ffe1ff */
[----:B------:R-:W-:Y:S01]  /*1890*/  @P0 VIADD R6, R6, 0x1 ;  /* 0x0000000106060836 */ /* 0x000fe20000000000 */
[----:B------:R-:W-:Y:S02]  /*18a0*/  ISETP.NE.U32.AND P0, PT, RZ, UR20, PT ;  /* 0x00000014ff007c0c */ /* 0x000fe4000bf05070 */
[----:B------:R-:W-:Y:S02]  /*18b0*/  IADD3 R18, -R8, RZ, RZ ;  /* 0x000000ff08127210 */ /* 0x000fe40007ffe1ff */
[----:B------:R-:W-:Y:S01]  /*18c0*/  ISETP.NE.AND.EX P0, PT, RZ, UR21, PT, P0 ;  /* 0x00000015ff007c0c */ /* 0x000fe2000bf05300 */
[----:B--2---:R1:W-:Y:S02]  /*18d0*/  STL [R1], R27 ;  /* 0x0000001b01007387 */ /* 0x0043e40000100800 */
[----:B-1----:R-:W1:Y:S02]  /*18e0*/  LDC R27, c[0x0][0x72c] ;  /* 0x0001cb00ff1b7b82 */ /* 0x002e640000000800 */
[----:B-1----:R-:W-:-:S04]  /*18f0*/  LOP3.LUT R12, R0, R27, RZ, 0x3c, !PT ;  /* 0x0000001b000c7212 */ /* 0x002fc800078e3cff */
[----:B------:R-:W-:Y:S01]  /*1900*/  ISETP.GE.AND P2, PT, R12, RZ, PT ;  /* 0x000000ff0c00720c */ /* 0x000fe20003f46270 */
[----:B------:R-:W-:Y:S02]  /*1910*/  IMAD R12, R23, R13, R0 ;  /* 0x0000000d170c7224 */ /* 0x000fe400078e0200 */
[----:B------:R-:W1:Y:S01]  /*1920*/  LDC R23, c[0x0][0x804] ;  /* 0x00020100ff177b82 */ /* 0x000e620000000800 */
[----:B------:R-:W-:-:S09]  /*1930*/  ISETP.NE.AND P1, PT, R27, RZ, PT ;  /* 0x000000ff1b00720c */ /* 0x000fd20003f25270 */
[----:B------:R-:W-:-:S04]  /*1940*/  @!P2 IMAD.MOV R6, RZ, RZ, -R6 ;  /* 0x000000ffff06a224 */ /* 0x000fc800078e0a06 */
[----:B------:R-:W-:-:S04]  /*1950*/  @!P1 LOP3.LUT R6, RZ, R27, RZ, 0x33, !PT ;  /* 0x0000001bff069212 */ /* 0x000fc800078e33ff */
[----:B0-----:R-:W-:Y:S01]  /*1960*/  IADD3 R15, -R6, RZ, RZ ;  /* 0x000000ff060f7210 */ /* 0x001fe20007ffe1ff */
[----:B------:R-:W-:Y:S02]  /*1970*/  IMAD R12, R12, UR15, RZ ;  /* 0x0000000f0c0c7c24 */ /* 0x000fe4000f8e02ff */
[----:B-1----:R-:W-:Y:S02]  /*1980*/  IMAD R13, R23, R18, R3 ;  /* 0x00000012170d7224 */ /* 0x002fe400078e0203 */
[----:B------:R-:W-:Y:S02]  /*1990*/  IMAD.MOV R3, RZ, RZ, -R7 ;  /* 0x000000ffff037224 */ /* 0x000fe400078e0a07 */
[----:B------:R-:W-:Y:S02]  /*19a0*/  IMAD R15, R27, R15, R0 ;  /* 0x0000000f1b0f7224 */ /* 0x000fe400078e0200 */
[----:B------:R-:W-:Y:S02]  /*19b0*/  IMAD R4, R23, R3, R4 ;  /* 0x0000000317047224 */ /* 0x000fe400078e0204 */
[----:B------:R-:W-:-:S02]  /*19c0*/  IMAD R3, R11, UR16, R12 ;  /* 0x000000100b037c24 */ /* 0x000fc4000f8e020c */
[----:B------:R-:W-:Y:S02]  /*19d0*/  IMAD R12, R5, UR11, RZ ;  /* 0x0000000b050c7c24 */ /* 0x000fe4000f8e02ff */
[----:B------:R-:W-:Y:S02]  /*19e0*/  IMAD R13, R13, UR11, RZ ;  /* 0x0000000b0d0d7c24 */ /* 0x000fe4000f8e02ff */
[----:B------:R-:W-:Y:S02]  /*19f0*/  IMAD R4, R4, UR11, RZ ;  /* 0x0000000b04047c24 */ /* 0x000fe4000f8e02ff */
[----:B------:R-:W-:Y:S01]  /*1a00*/  IMAD R15, R15, UR17, RZ ;  /* 0x000000110f0f7c24 */ /* 0x000fe2000f8e02ff */
[----:B------:R-:W-:Y:S01]  /*1a10*/  SHF.R.S32.HI R17, RZ, 0x1f, R3 ;  /* 0x0000001fff117819 */ /* 0x000fe20000011403 */
[----:B------:R-:W-:Y:S02]  /*1a20*/  IMAD R9, R9, UR12, R12 ;  /* 0x0000000c09097c24 */ /* 0x000fe4000f8e020c */
[----:B------:R-:W-:-:S02]  /*1a30*/  IMAD R8, R8, UR12, R13 ;  /* 0x0000000c08087c24 */ /* 0x000fc4000f8e020d */
[----:B------:R-:W-:Y:S02]  /*1a40*/  IMAD R11, R7, UR12, R4 ;  /* 0x0000000c070b7c24 */ /* 0x000fe4000f8e0204 */
[----:B------:R-:W-:Y:S01]  /*1a50*/  IMAD R15, R6, UR18, R15 ;  /* 0x00000012060f7c24 */ /* 0x000fe2000f8e020f */
[----:B------:R-:W-:Y:S06]  /*1a60*/  @!P0 BRA `(.L_x_925) ;  /* 0x00000000005c8947 */ /* 0x000fec0003800000 */
[----:B------:R-:W0:Y:S01]  /*1a70*/  LDC.64 R4, c[0x0][0x3c0] ;  /* 0x0000f000ff047b82 */ /* 0x000e220000000a00 */
[----:B------:R-:W-:Y:S02]  /*1a80*/  IMAD R7, R2, UR19, RZ ;  /* 0x0000001302077c24 */ /* 0x000fe4000f8e02ff */
[C---:B------:R-:W-:Y:S02]  /*1a90*/  IMAD R27, R26.reuse, UR19, RZ ;  /* 0x000000131a1b7c24 */ /* 0x040fe4000f8e02ff */
[----:B------:R-:W-:-:S03]  /*1aa0*/  IMAD R18, R26, UR22, RZ ;  /* 0x000000161a127c24 */ /* 0x000fc6000f8e02ff */
[----:B------:R-:W1:Y:S01]  /*1ab0*/  LDC.64 R22, c[0x0][0x498] ;  /* 0x00012600ff167b82 */ /* 0x000e620000000a00 */
[----:B0-----:R-:W-:-:S04]  /*1ac0*/  IMAD.WIDE R4, R7, 0x2, R4 ;  /* 0x0000000207047825 */ /* 0x001fc800078e0204 */
[----:B------:R-:W-:Y:S02]  /*1ad0*/  IMAD R7, R2, UR22, RZ ;  /* 0x0000001602077c24 */ /* 0x000fe4000f8e02ff */
[----:B------:R-:W-:Y:S01]  /*1ae0*/  IMAD.WIDE R24, R27, 0x2, R4 ;  /* 0x000000021b187825 */ /* 0x000fe200078e0204 */
[----:B------:R0:W5:Y:S03]  /*1af0*/  LDG.E.U16 R2, desc[UR6][R4.64] ;  /* 0x0000000604027981 */ /* 0x000166000c1e1500 */
[----:B-1----:R-:W-:Y:S01]  /*1b00*/  IMAD.WIDE R22, R7, 0x2, R22 ;  /* 0x0000000207167825 */ /* 0x002fe200078e0216 */
[----:B------:R1:W5:Y:S03]  /*1b10*/  LDG.E.U16 R26, desc[UR6][R24.64] ;  /* 0x00000006181a7981 */ /* 0x000366000c1e1500 */
[----:B------:R-:W-:-:S04]  /*1b20*/  IMAD.WIDE R6, R27, 0x2, R24 ;  /* 0x000000021b067825 */ /* 0x000fc800078e0218 */
[C---:B------:R-:W-:Y:S02]  /*1b30*/  IMAD.WIDE R12, R18.reuse, 0x2, R22 ;  /* 0x00000002120c7825 */ /* 0x040fe400078e0216 */
[----:B------:R-:W5:Y:S02]  /*1b40*/  LDG.E.U16 R22, desc[UR6][R22.64] ;  /* 0x0000000616167981 */ /* 0x000f64000c1e1500 */
[C---:B0-----:R-:W-:Y:S02]  /*1b50*/  IMAD.WIDE R4, R18.reuse, 0x2, R12 ;  /* 0x0000000212047825 */ /* 0x041fe400078e020c */
[----:B------:R-:W5:Y:S02]  /*1b60*/  LDG.E.U16 R12, desc[UR6][R12.64] ;  /* 0x000000060c0c7981 */ /* 0x000f64000c1e1500 */
[----:B-1----:R-:W-:Y:S02]  /*1b70*/  IMAD.WIDE R24, R27, 0x2, R6 ;  /* 0x000000021b187825 */ /* 0x002fe400078e0206 */
[----:B------:R0:W5:Y:S04]  /*1b80*/  LDG.E.U16 R27, desc[UR6][R6.64] ;  /* 0x00000006061b7981 */ /* 0x000168000c1e1500 */
[----:B------:R1:W5:Y:S01]  /*1b90*/  LDG.E.U16 R24, desc[UR6][R24.64] ;  /* 0x0000000618187981 */ /* 0x000362000c1e1500 */
[----:B0-----:R-:W-:-:S03]  /*1ba0*/  IMAD.WIDE R6, R18, 0x2, R4 ;  /* 0x0000000212067825 */ /* 0x001fc600078e0204 */
[----:B------:R1:W5:Y:S04]  /*1bb0*/  LDG.E.U16 R18, desc[UR6][R4.64] ;  /* 0x0000000604127981 */ /* 0x000368000c1e1500 */
[----:B------:R1:W5:Y:S01]  /*1bc0*/  LDG.E.U16 R6, desc[UR6][R6.64] ;  /* 0x0000000606067981 */ /* 0x000362000c1e1500 */
[----:B------:R-:W-:Y:S05]  /*1bd0*/  BRA `(.L_x_926) ;  /* 0x0000000000207947 */ /* 0x000fea0003800000 */
.L_x_925:
        /* <DEDUP_REMOVED lines=8> */
.L_x_926:
[----:B-1----:R-:W2:Y:S04]  /*1c60*/  LDL.LU R4, [R1+0x4] ;  /* 0x0000040001047983 */ /* 0x002ea80000300800 */
[----:B------:R-:W3:Y:S01]  /*1c70*/  LDL.LU R7, [R1] ;  /* 0x0000000001077983 */ /* 0x000ee20000300800 */
[----:B-----5:R-:W-:Y:S01]  /*1c80*/  SHF.L.U32 R21, R21, 0x10, RZ ;  /* 0x0000001015157819 */ /* 0x020fe200000006ff */
[----:B------:R-:W-:Y:S01]  /*1c90*/  IMAD.U32 R5, R2, 0x10000, RZ ;  /* 0x0001000002057824 */ /* 0x000fe200078e00ff */
[----:B------:R-:W-:Y:S01]  /*1ca0*/  SHF.L.U32 R20, R20, 0x10, RZ ;  /* 0x0000001014147819 */ /* 0x000fe200000006ff */
[----:B------:R-:W-:Y:S01]  /*1cb0*/  IMAD.U32 R19, R19, 0x10000, RZ ;  /* 0x0001000013137824 */ /* 0x000fe200078e00ff */
[----:B------:R-:W-:Y:S01]  /*1cc0*/  SHF.L.U32 R13, R24, 0x10, RZ ;  /* 0x00000010180d7819 */ /* 0x000fe200000006ff */
[----:B------:R-:W-:Y:S01]  /*1cd0*/  IMAD.U32 R29, R29, 0x10000, RZ ;  /* 0x000100001d1d7824 */ /* 0x000fe200078e00ff */
[----:B------:R-:W-:Y:S01]  /*1ce0*/  SHF.L.U32 R6, R6, 0x10, RZ ;  /* 0x0000001006067819 */ /* 0x000fe200000006ff */
[----:B------:R-:W-:-:S02]  /*1cf0*/  IMAD.U32 R28, R28, 0x10000, RZ ;  /* 0x000100001c1c7824 */ /* 0x000fc400078e00ff */
[----:B------:R-:W-:Y:S02]  /*1d00*/  IMAD.U32 R27, R27, 0x10000, RZ ;  /* 0x000100001b1b7824 */ /* 0x000fe400078e00ff */
[----:B------:R-:W-:-:S04]  /*1d10*/  FADD.FTZ R20, R29, R20 ;  /* 0x000000141d147221 */ /* 0x000fc80000010000 */
[----:B------:R-:W-:Y:S01]  /*1d20*/  FADD.FTZ R20, R20, R27 ;  /* 0x0000001b14147221 */ /* 0x000fe20000010000 */
[----:B--2---:R-:W-:-:S04]  /*1d30*/  IMAD.U32 R4, R4, 0x10000, RZ ;  /* 0x0001000004047824 */ /* 0x004fc800078e00ff */
[----:B------:R-:W-:-:S04]  /*1d40*/  FADD.FTZ R4, R4, R21 ;  /* 0x0000001504047221 */ /* 0x000fc80000010000 */
[----:B------:R-:W-:Y:S01]  /*1d50*/  FADD.FTZ R2, R4, R5 ;  /* 0x0000000504027221 */ /* 0x000fe20000010000 */
[----:B---3--:R-:W-:Y:S01]  /*1d60*/  SHF.L.U32 R4, R7, 0x10, RZ ;  /* 0x0000001007047819 */ /* 0x008fe200000006ff */
[----:B------:R-:W-:Y:S01]  /*1d70*/  IMAD.U32 R7, R12, 0x10000, RZ ;  /* 0x000100000c077824 */ /* 0x000fe200078e00ff */
[----:B------:R-:W-:Y:S02]  /*1d80*/  SHF.L.U32 R5, R26, 0x10, RZ ;  /* 0x000000101a057819 */ /* 0x000fe400000006ff */
[----:B------:R-:W-:Y:S01]  /*1d90*/  LEA R12, P2, R9, UR26, 0x1 ;  /* 0x0000001a090c7c11 */ /* 0x000fe2000f8408ff */
[----:B------:R-:W-:-:S04]  /*1da0*/  FADD.FTZ R4, R4, R19 ;  /* 0x0000001304047221 */ /* 0x000fc80000010000 */
[----:B------:R-:W-:Y:S01]  /*1db0*/  FADD.FTZ R4, R4, R5 ;  /* 0x0000000504047221 */ /* 0x000fe20000010000 */
[----:B------:R-:W-:Y:S02]  /*1dc0*/  SHF.L.U32 R5, R22, 0x10, RZ ;  /* 0x0000001016057819 */ /* 0x000fe400000006ff */
[----:B------:R-:W-:Y:S01]  /*1dd0*/  SHF.R.S32.HI R22, RZ, 0x1f, R11 ;  /* 0x0000001fff167819 */ /* 0x000fe2000001140b */
[----:B------:R-:W-:Y:S01]  /*1de0*/  FADD.FTZ R4, R4, R7 ;  /* 0x0000000704047221 */ /* 0x000fe20000010000 */
[----:B------:R-:W-:Y:S01]  /*1df0*/  SHF.L.U32 R7, R16, 0x10, RZ ;  /* 0x0000001010077819 */ /* 0x000fe200000006ff */
[----:B------:R-:W-:Y:S01]  /*1e00*/  FADD.FTZ R5, R2, R5 ;  /* 0x0000000502057221 */ /* 0x000fe20000010000 */
[----:B------:R-:W-:Y:S01]  /*1e10*/  SHF.R.S32.HI R16, RZ, 0x1f, R9 ;  /* 0x0000001fff107819 */ /* 0x000fe20000011409 */
[----:B------:R-:W-:Y:S02]  /*1e20*/  FMUL.FTZ R4, R4, -1.4426950216293334961 ;  /* 0xbfb8aa3b04047820 */ /* 0x000fe40000410000 */
[----:B------:R-:W-:Y:S01]  /*1e30*/  FMUL.FTZ R5, R5, -1.4426950216293334961 ;  /* 0xbfb8aa3b05057820 */ /* 0x000fe20000410000 */
[----:B------:R-:W-:Y:S01]  /*1e40*/  FADD.FTZ R28, R28, R7 ;  /* 0x000000071c1c7221 */ /* 0x000fe20000010000 */
[----:B------:R-:W0:Y:S01]  /*1e50*/  MUFU.EX2 R2, R4 ;  /* 0x0000000400027308 */ /* 0x000e220000000800 */
[----:B------:R-:W-:-:S02]  /*1e60*/  IMAD.U32 R7, R18, 0x10000, RZ ;  /* 0x0001000012077824 */ /* 0x000fc400078e00ff */
[----:B------:R-:W-:Y:S02]  /*1e70*/  FADD.FTZ R13, R28, R13 ;  /* 0x0000000d1c0d7221 */ /* 0x000fe40000010000 */
[----:B------:R-:W-:Y:S02]  /*1e80*/  FADD.FTZ R7, R20, R7 ;  /* 0x0000000714077221 */ /* 0x000fe40000010000 */
[----:B------:R-:W-:Y:S01]  /*1e90*/  FADD.FTZ R6, R13, R6 ;  /* 0x000000060d067221 */ /* 0x000fe20000010000 */
[----:B------:R-:W1:Y:S01]  /*1ea0*/  MUFU.EX2 R5, R5 ;  /* 0x0000000500057308 */ /* 0x000e620000000800 */
[----:B------:R-:W-:Y:S02]  /*1eb0*/  LEA.HI.X R13, R9, UR27, R16, 0x1, P2 ;  /* 0x0000001b090d7c11 */ /* 0x000fe400090f0c10 */
[----:B------:R-:W-:Y:S01]  /*1ec0*/  FMUL.FTZ R6, R6, -1.4426950216293334961 ;  /* 0xbfb8aa3b06067820 */ /* 0x000fe20000410000 */
[----:B------:R-:W-:-:S04]  /*1ed0*/  SHF.R.S32.HI R9, RZ, 0x1f, R8 ;  /* 0x0000001fff097819 */ /* 0x000fc80000011408 */
[----:B------:R2:W-:Y:S01]  /*1ee0*/  MUFU.TANH R18, R7 ;  /* 0x0000000700127308 */ /* 0x0005e20000002400 */
[----:B0-----:R-:W-:Y:S01]  /*1ef0*/  FADD.FTZ R19, R2, 1 ;  /* 0x3f80000002137421 */ /* 0x001fe20000010000 */
[----:B------:R-:W-:-:S06]  /*1f00*/  SHF.L.U32 R2, R14, 0x10, RZ ;  /* 0x000000100e027819 */ /* 0x000fcc00000006ff */
[----:B------:R-:W0:Y:S01]  /*1f10*/  MUFU.RCP R19, R19 ;  /* 0x0000001300137308 */ /* 0x000e220000001000 */
[----:B-1----:R-:W-:Y:S01]  /*1f20*/  FADD.FTZ R21, R5, 1 ;  /* 0x3f80000005157421 */ /* 0x002fe20000010000 */
[----:B--2---:R-:W-:-:S06]  /*1f30*/  SHF.R.S32.HI R7, RZ, 0x1f, R10 ;  /* 0x0000001fff077819 */ /* 0x004fcc000001140a */
[----:B------:R-:W1:Y:S08]  /*1f40*/  MUFU.RCP R21, R21 ;  /* 0x0000001500157308 */ /* 0x000e700000001000 */
[----:B------:R-:W2:Y:S01]  /*1f50*/  MUFU.EX2 R6, R6 ;  /* 0x0000000600067308 */ /* 0x000ea20000000800 */
[----:B0-----:R-:W-:Y:S01]  /*1f60*/  FMUL.FTZ R5, R2, R19 ;  /* 0x0000001302057220 */ /* 0x001fe20000410000 */
[----:B------:R-:W-:Y:S01]  /*1f70*/  LEA R2, P0, R3, UR24, 0x1 ;  /* 0x0000001803027c11 */ /* 0x000fe2000f8008ff */
[----:B------:R-:W-:-:S03]  /*1f80*/  FADD.FTZ R24, R19, -RZ ;  /* 0x800000ff13187221 */ /* 0x000fc60000010000 */
[----:B------:R-:W-:Y:S02]  /*1f90*/  LEA.HI.X R3, R3, UR25, R17, 0x1, P0 ;  /* 0x0000001903037c11 */ /* 0x000fe400080f0c11 */
[----:B------:R-:W-:Y:S01]  /*1fa0*/  LEA R16, P0, R8, UR26, 0x1 ;  /* 0x0000001a08107c11 */ /* 0x000fe2000f8008ff */
[----:B-1----:R-:W-:Y:S01]  /*1fb0*/  FFMA.FTZ R20, R18, R21, R5 ;  /* 0x0000001512147223 */ /* 0x002fe20000010005 */
[----:B------:R-:W-:Y:S01]  /*1fc0*/  FADD.FTZ R21, R21, -RZ ;  /* 0x800000ff15157221 */ /* 0x000fe20000010000 */
[----:B------:R-:W0:Y:S01]  /*1fd0*/  LDC.64 R4, c[0x0][0x720] ;  /* 0x0001c800ff047b82 */ /* 0x000e220000000a00 */
[----:B------:R-:W-:Y:S01]  /*1fe0*/  LEA.HI.X R17, R8, UR27, R9, 0x1, P0 ;  /* 0x0000001b08117c11 */ /* 0x000fe200080f0c09 */
[----:B------:R-:W-:Y:S02]  /*1ff0*/  MUFU.TANH R23, R20 ;  /* 0x0000001400177308 */ /* 0x000fe40000002400 */
[----:B------:R-:W-:Y:S01]  /*2000*/  F2FP.BF16.F32.PACK_AB R21, R24, R21 ;  /* 0x000000151815723e */ /* 0x000fe200000010ff */
[----:B--2---:R-:W-:Y:S01]  /*2010*/  FADD.FTZ R14, R6, 1 ;  /* 0x3f800000060e7421 */ /* 0x004fe20000010000 */
[----:B------:R-:W-:-:S04]  /*2020*/  LEA R6, P1, R10, UR26, 0x1 ;  /* 0x0000001a0a067c11 */ /* 0x000fc8000f8208ff */
[----:B------:R-:W-:Y:S01]  /*2030*/  LEA.HI.X R7, R10, UR27, R7, 0x1, P1 ;  /* 0x0000001b0a077c11 */ /* 0x000fe200088f0c07 */
[----:B------:R-:W1:Y:S01]  /*2040*/  MUFU.RCP R14, R14 ;  /* 0x0000000e000e7308 */ /* 0x000e620000001000 */
[----:B------:R-:W-:-:S04]  /*2050*/  LEA R10, P1, R11, UR26, 0x1 ;  /* 0x0000001a0b0a7c11 */ /* 0x000fc8000f8208ff */
[----:B------:R-:W-:Y:S01]  /*2060*/  LEA.HI.X R11, R11, UR27, R22, 0x1, P1 ;  /* 0x0000001b0b0b7c11 */ /* 0x000fe200088f0c16 */
[----:B0-----:R-:W-:Y:S02]  /*2070*/  IMAD.WIDE R4, R15, 0x2, R4 ;  /* 0x000000020f047825 */ /* 0x001fe400078e0204 */
[----:B------:R-:W0:Y:S02]  /*2080*/  LDC R15, c[0x0][0xc] ;  /* 0x00000300ff0f7b82 */ /* 0x000e240000000800 */
[----:B-1----:R-:W-:Y:S01]  /*2090*/  FMUL.FTZ R23, R23, R14 ;  /* 0x0000000e17177220 */ /* 0x002fe20000410000 */
[----:B------:R-:W-:-:S04]  /*20a0*/  FADD.FTZ R9, R14, -RZ ;  /* 0x800000ff0e097221 */ /* 0x000fc80000010000 */
[----:B------:R-:W-:Y:S02]  /*20b0*/  F2FP.BF16.F32.PACK_AB R23, R20, R23 ;  /* 0x000000171417723e */ /* 0x000fe400000010ff */
[----:B------:R-:W-:Y:S02]  /*20c0*/  F2FP.BF16.F32.PACK_AB R9, R9, R18 ;  /* 0x000000120909723e */ /* 0x000fe400000010ff */
[----:B------:R-:W-:Y:S01]  /*20d0*/  PRMT R8, R23, 0x7632, R8 ;  /* 0x0000763217087816 */ /* 0x000fe20000000008 */
[----:B------:R1:W-:Y:S04]  /*20e0*/  STG.E.U16 desc[UR6][R2.64], R23 ;  /* 0x0000001702007986 */ /* 0x0003e8000c101506 */
[----:B------:R2:W-:Y:S04]  /*20f0*/  STG.E.U16 desc[UR6][R4.64], R8 ;  /* 0x0000000804007986 */ /* 0x0005e8000c101506 */
[----:B------:R3:W-:Y:S01]  /*2100*/  STG.E.U16 desc[UR6][R6.64], R21 ;  /* 0x0000001506007986 */ /* 0x0007e2000c101506 */
[----:B0-----:R-:W-:Y:S01]  /*2110*/  IMAD R0, R15, UR4, R0 ;  /* 0x000000040f007c24 */ /* 0x001fe2000f8e0200 */
[----:B-1----:R-:W-:-:S02]  /*2120*/  PRMT R3, R21, 0x7632, R3 ;  /* 0x0000763215037816 */ /* 0x002fc40000000003 */
[----:B--2---:R-:W-:-:S03]  /*2130*/  PRMT R5, R9, 0x7632, R5 ;  /* 0x0000763209057816 */ /* 0x004fc60000000005 */
[----:B------:R3:W-:Y:S01]  /*2140*/  STG.E.U16 desc[UR6][R12.64], R3 ;  /* 0x000000030c007986 */ /* 0x0007e2000c101506 */
[----:B------:R-:W-:-:S03]  /*2150*/  ISETP.GE.AND P0, PT, R0, UR23, PT ;  /* 0x0000001700007c0c */ /* 0x000fc6000bf06270 */
[----:B------:R3:W-:Y:S04]  /*2160*/  STG.E.U16 desc[UR6][R16.64], R9 ;  /* 0x0000000910007986 */ /* 0x0007e8000c101506 */
[----:B------:R3:W-:Y:S06]  /*2170*/  STG.E.U16 desc[UR6][R10.64], R5 ;  /* 0x000000050a007986 */ /* 0x0007ec000c101506 */
[----:B------:R-:W-:Y:S05]  /*2180*/  @!P0 BRA `(.L_x_927) ;  /* 0xffffffe000408947 */ /* 0x000fea000383ffff */
[----:B------:R-:W-:Y:S05]  /*2190*/  BSYNC B0 ;  /* 0x0000000000007941 */ /* 0x000fea0003800000 */
.L_x_924:
[----:B------:R-:W-:Y:S05]  /*21a0*/  EXIT ;  /* 0x000000000000794d */ /* 0x000fea0003800000 */
.L_x_928:
        /* <DEDUP_REMOVED lines=13> */
.L_x_1328:


//--------------------- .text._ZN2at6native38_GLOBAL__N__9a469cfd_6_RNN_cu_eca79a6d6kernel17lstm_cell_forwardIN3c108BFloat16EfiLi1EEEvNS_4cuda6detail10TensorInfoIT_T1_EESB_SB_SB_SB_SB_SB_SB_SA_SA_ --------------------------
	.section	.text._ZN2at6native38_GLOBAL__N__9a469cfd_6_RNN_cu_eca79a6d6kernel17lstm_cell_forwardIN3c108BFloat16EfiLi1EEEvNS_4cuda6detail10TensorInfoIT_T1_EESB_SB_SB_SB_SB_SB_SB_SA_SA_,"ax",@progbits
	.align	128
.text._ZN2at6native38_GLOBAL__N__9a469cfd_6_RNN_cu_eca79a6d6kernel17lstm_cell_forwardIN3c108BFloat16EfiLi1EEEvNS_4cuda6detail10TensorInfoIT_T1_EESB_SB_SB_SB_SB_SB_SB_SA_SA_:
        .type           _ZN2at6native38_GLOBAL__N__9a469cfd_6_RNN_cu_eca79a6d6kernel17lstm_cell_forwardIN3c108BFloat16EfiLi1EEEvNS_4cuda6detail10TensorInfoIT_T1_EESB_SB_SB_SB_SB_SB_SB_SA_SA_,@function
        .size           _ZN2at6native38_GLOBAL__N__9a469cfd_6_RNN_cu_eca79a6d6kernel17lstm_cell_forwardIN3c108BFloat16EfiLi1EEEvNS_4cuda6detail10TensorInfoIT_T1_EESB_SB_SB_SB_SB_SB_SB_SA_SA_,(.L_x_1329 - _ZN2at6native38_GLOBAL__N__9a469cfd_6_RNN_cu_eca79a6d6kernel17lstm_cell_forwardIN3c108BFloat16EfiLi1EEEvNS_4cuda6detail10TensorInfoIT_T1_EESB_SB_SB_SB_SB_SB_SB_SA_SA_)
        .other          _ZN2at6native38_GLOBAL__N__9a469cfd_6_RNN_cu_eca79a6d6kernel17lstm_cell_forwardIN3c108BFloat16EfiLi1EEEvNS_4cuda6detail10TensorInfoIT_T1_EESB_SB_SB_SB_SB_SB_SB_SA_SA_,@"STO_CUDA_ENTRY STV_DEFAULT"
_ZN2at6native38_GLOBAL__N__9a469cfd_6_RNN_cu_eca79a6d6kernel17lstm_cell_forwardIN3c108BFloat16EfiLi1EEEvNS_4cuda6detail10TensorInfoIT_T1_EESB_SB_SB_SB_SB_SB_SB_SA_SA_:
        /* <DEDUP_REMOVED lines=27> */
[----:B------:R0:W1:Y:S02]  /*01b0*/  F2I.FTZ.U32.TRUNC.NTZ R7, R6 ;  /* 0x0000000600077305 */ /* 0x000064000021f000 */
[----:B0-----:R-:W-:Y:S01]  /*01c0*/  HFMA2.MMA R6, -RZ, RZ, 0, 0 ;  /* 0x00000000ff067435 */ /* 0x001fe200000001ff */
[----:B-1----:R-:W-:-:S05]  /*01d0*/  IADD3 R8, RZ, -R7, RZ ;  /* 0x80000007ff087210 */ /* 0x002fca0007ffe0ff */
[----:B------:R-:W-:-:S04]  /*01e0*/  IMAD R5, R8, R3, RZ ;  /* 0x0000000308057224 */ /* 0x000fc800078e02ff */
[----:B------:R-:W-:Y:S01]  /*01f0*/  IMAD.HI.U32 R5, R7, R5, R6 ;  /* 0x0000000507057227 */ /* 0x000fe200078e0006 */
[----:B------:R-:W-:-:S03]  /*0200*/  SHF.L.U32 R6, R2, 0x2, RZ ;  /* 0x0000000202067819 */ /* 0x000fc600000006ff */
[----:B------:R-:W-:-:S07]  /*0210*/  IMAD R7, R2, UR5, RZ ;  /* 0x0000000502077c24 */ /* 0x000fce000f8e02ff */
.L_x_932:
[----:B------:R-:W0:Y:S01]  /*0220*/  LDC R29, c[0x0][0x8d0] ;  /* 0x00023400ff1d7b82 */ /* 0x000e220000000800 */
[----:B------:R-:W-:-:S05]  /*0230*/  IABS R2, R4 ;  /* 0x0000000400027213 */ /* 0x000fca0000000000 */
[----:B------:R-:W-:Y:S02]  /*0240*/  IMAD.HI.U32 R0, R5, R2, RZ ;  /* 0x0000000205007227 */ /* 0x000fe400078e00ff */
[----:B------:R-:W1:Y:S03]  /*0250*/  LDC.64 R18, c[0x0][0x2e8] ;  /* 0x0000ba00ff127b82 */ /* 0x000e660000000a00 */
[----:B------:R-:W-:-:S05]  /*0260*/  IADD3 R9, -R0, RZ, RZ ;  /* 0x000000ff00097210 */ /* 0x000fca0007ffe1ff */
[----:B------:R-:W2:Y:S01]  /*0270*/  LDC.64 R12, c[0x0][0x570] ;  /* 0x00015c00ff0c7b82 */ /* 0x000ea20000000a00 */
[----:B0-----:R-:W-:Y:S01]  /*0280*/  IABS R11, R29 ;  /* 0x0000001d000b7213 */ /* 0x001fe20000000000 */
[----:B------:R-:W-:-:S04]  /*0290*/  IMAD R15, R29, UR8, RZ ;  /* 0x000000081d0f7c24 */ /* 0x000fc8000f8e02ff */
[----:B------:R-:W-:Y:S02]  /*02a0*/  IMAD R2, R11, R9, R2 ;  /* 0x000000090b027224 */ /* 0x000fe400078e0202 */
[----:B------:R-:W0:Y:S03]  /*02b0*/  LDC.64 R8, c[0x0][0x210] ;  /* 0x00008400ff087b82 */ /* 0x000e260000000a00 */
[----:B------:R-:W-:-:S13]  /*02c0*/  ISETP.GT.U32.AND P2, PT, R3, R2, PT ;  /* 0x000000020300720c */ /* 0x000fda0003f44070 */
[----:B------:R-:W-:Y:S02]  /*02d0*/  @!P2 IADD3 R2, R2, -R11, RZ ;  /* 0x8000000b0202a210 */ /* 0x000fe40007ffe0ff */
[----:B------:R-:W-:Y:S02]  /*02e0*/  @!P2 IADD3 R0, R0, 0x1, RZ ;  /* 0x000000010000a810 */ /* 0x000fe40007ffe0ff */
[----:B------:R-:W-:Y:S02]  /*02f0*/  ISETP.GE.U32.AND P0, PT, R2, R3, PT ;  /* 0x000000030200720c */ /* 0x000fe40003f06070 */
[----:B------:R-:W-:Y:S02]  /*0300*/  LOP3.LUT R2, R4, R29, RZ, 0x3c, !PT ;  /* 0x0000001d04027212 */ /* 0x000fe400078e3cff */
[----:B------:R-:W-:Y:S02]  /*0310*/  ISETP.NE.AND P2, PT, R29, RZ, PT ;  /* 0x000000ff1d00720c */ /* 0x000fe40003f45270 */
[----:B------:R-:W-:-:S07]  /*0320*/  ISETP.GE.AND P1, PT, R2, RZ, PT ;  /* 0x000000ff0200720c */ /* 0x000fce0003f26270 */
[----:B------:R-:W-:-:S06]  /*0330*/  @P0 IADD3 R0, R0, 0x1, RZ ;  /* 0x0000000100000810 */ /* 0x000fcc0007ffe0ff */
[----:B------:R-:W-:Y:S02]  /*0340*/  @!P1 IADD3 R0, -R0, RZ, RZ ;  /* 0x000000ff00009210 */ /* 0x000fe40007ffe1ff */
[----:B------:R-:W-:-:S04]  /*0350*/  @!P2 LOP3.LUT R0, RZ, R29, RZ, 0x33, !PT ;  /* 0x0000001dff00a212 */ /* 0x000fc800078e33ff */
[----:B------:R-:W-:-:S05]  /*0360*/  IADD3 R17, -R0, RZ, RZ ;  /* 0x000000ff00117210 */ /* 0x000fca0007ffe1ff */
[----:B------:R-:W-:-:S04]  /*0370*/  IMAD R17, R29, R17, R4 ;  /* 0x000000111d117224 */ /* 0x000fc800078e0204 */
[----:B------:R-:W-:Y:S02]  /*0380*/  IMAD R25, R6, R0, R17 ;  /* 0x0000000006197224 */ /* 0x000fe400078e0211 */
[----:B------:R-:W-:Y:S02]  /*0390*/  IMAD R0, R29, UR9, RZ ;  /* 0x000000091d007c24 */ /* 0x000fe4000f8e02ff */
[----:B------:R-:W-:-:S04]  /*03a0*/  IMAD R11, R25, UR8, RZ ;  /* 0x00000008190b7c24 */ /* 0x000fc8000f8e02ff */
[----:B0-----:R-:W-:-:S04]  /*03b0*/  IMAD.WIDE R8, R11, 0x2, R8 ;  /* 0x000000020b087825 */ /* 0x001fc800078e0208 */
[----:B------:R-:W-:Y:S02]  /*03c0*/  IMAD R11, R25, UR9, RZ ;  /* 0x00000009190b7c24 */ /* 0x000fe4000f8e02ff */
[----:B------:R-:W-:Y:S02]  /*03d0*/  IMAD.WIDE R22, R15, 0x2, R8 ;  /* 0x000000020f167825 */ /* 0x000fe400078e0208 */
[----:B------:R-:W5:Y:S02]  /*03e0*/  LDG.E.U16 R8, desc[UR6][R8.64] ;  /* 0x0000000608087981 */ /* 0x000f64000c1e1500 */
[----:B-1----:R-:W-:-:S04]  /*03f0*/  IMAD.WIDE R18, R11, 0x2, R18 ;  /* 0x000000020b127825 */ /* 0x002fc800078e0212 */
[----:B------:R-:W-:-:S04]  /*0400*/  IMAD.WIDE R10, R15, 0x2, R22 ;  /* 0x000000020f0a7825 */ /* 0x000fc800078e0216 */
[----:B------:R-:W-:Y:S01]  /*0410*/  IMAD.WIDE R26, R0, 0x2, R18 ;  /* 0x00000002001a7825 */ /* 0x000fe200078e0212 */
[----:B------:R-:W5:Y:S03]  /*0420*/  LDG.E.U16 R9, desc[UR6][R22.64] ;  /* 0x0000000616097981 */ /* 0x000f66000c1e1500 */
[----:B------:R-:W-:-:S04]  /*0430*/  IMAD.WIDE R14, R15, 0x2, R10 ;  /* 0x000000020f0e7825 */ /* 0x000fc800078e020a */
[----:B------:R-:W-:Y:S01]  /*0440*/  IMAD R2, R4, UR10, RZ ;  /* 0x0000000a04027c24 */ /* 0x000fe2000f8e02ff */
[----:B------:R-:W5:Y:S01]  /*0450*/  LDG.E.U16 R10, desc[UR6][R10.64] ;  /* 0x000000060a0a7981 */ /* 0x000f62000c1e1500 */
[----:B------:R-:W-:Y:S01]  /*0460*/  IMAD.WIDE R20, R0, 0x2, R26 ;  /* 0x0000000200147825 */ /* 0x000fe200078e021a */
[----:B------:R-:W-:Y:S02]  /*0470*/  ISETP.NE.U32.AND P0, PT, RZ, UR12, PT ;  /* 0x0000000cff007c0c */ /* 0x000fe4000bf05070 */
[----:B------:R-:W5:Y:S01]  /*0480*/  LDG.E.U16 R18, desc[UR6][R18.64] ;  /* 0x0000000612127981 */ /* 0x000f62000c1e1500 */
[----:B--2---:R-:W-:-:S03]  /*0490*/  IMAD.WIDE R12, R2, 0x2, R12 ;  /* 0x00000002020c7825 */ /* 0x004fc600078e020c */
[----:B------:R-:W5:Y:S04]  /*04a0*/  LDG.E.U16 R22, desc[UR6][R20.64] ;  /* 0x0000000614167981 */ /* 0x000f68000c1e1500 */
[----:B------:R0:W5:Y:S04]  /*04b0*/  LDG.E.U16 R11, desc[UR6][R14.64] ;  /* 0x000000060e0b7981 */ /* 0x000168000c1e1500 */
[----:B------:R-:W5:Y:S01]  /*04c0*/  LDG.E.U16 R24, desc[UR6][R12.64] ;  /* 0x000000060c187981 */ /* 0x000f62000c1e1500 */
[----:B------:R-:W-:Y:S01]  /*04d0*/  ISETP.NE.AND.EX P0, PT, RZ, UR13, PT, P0 ;  /* 0x0000000dff007c0c */ /* 0x000fe2000bf05300 */
[----:B------:R-:W-:-:S02]  /*04e0*/  IMAD R25, R25, UR17, RZ ;  /* 0x0000001119197c24 */ /* 0x000fc4000f8e02ff */
[----:B------:R1:W5:Y:S01]  /*04f0*/  LDG.E.U16 R19, desc[UR6][R26.64] ;  /* 0x000000061a137981 */ /* 0x000362000c1e1500 */
[----:B0-----:R-:W-:-:S05]  /*0500*/  IMAD.WIDE R14, R0, 0x2, R20 ;  /* 0x00000002000e7825 */ /* 0x001fca00078e0214 */
[----:B------:R0:W5:Y:S01]  /*0510*/  LDG.E.U16 R23, desc[UR6][R14.64] ;  /* 0x000000060e177981 */ /* 0x000162000c1e1500 */
[----:B-1----:R-:W-:-:S03]  /*0520*/  SHF.R.S32.HI R26, RZ, 0x1f, R25 ;  /* 0x0000001fff1a7819 */ /* 0x002fc60000011419 */
[----:B------:R-:W-:Y:S05]  /*0530*/  @!P0 BRA `(.L_x_930) ;  /* 0x00000000005c8947 */ /* 0x000fea0003800000 */
[----:B------:R-:W1:Y:S01]  /*0540*/  LDC.64 R20, c[0x0][0x3c0] ;  /* 0x0000f000ff147b82 */ /* 0x000e620000000a00 */
[----:B0-----:R-:W-:Y:S02]  /*0550*/  IMAD R15, R17, UR11, RZ ;  /* 0x0000000b110f7c24 */ /* 0x001fe4000f8e02ff */
[----:B------:R-:W-:-:S05]  /*0560*/  IMAD R28, R29, UR11, RZ ;  /* 0x0000000b1d1c7c24 */ /* 0x000fca000f8e02ff */
[----:B------:R-:W0:Y:S01]  /*0570*/  LDC.64 R12, c[0x0][0x498] ;  /* 0x00012600ff0c7b82 */ /* 0x000e220000000a00 */
[----:B------:R-:W-:Y:S02]  /*0580*/  IMAD R29, R29, UR14, RZ ;  /* 0x0000000e1d1d7c24 */ /* 0x000fe4000f8e02ff */
[----:B-1----:R-:W-:-:S04]  /*0590*/  IMAD.WIDE R20, R15, 0x2, R20 ;  /* 0x000000020f147825 */ /* 0x002fc800078e0214 */
[----:B------:R-:W-:Y:S01]  /*05a0*/  IMAD R15, R17, UR14, RZ ;  /* 0x0000000e110f7c24 */ /* 0x000fe2000f8e02ff */
[----:B------:R-:W5:Y:S01]  /*05b0*/  LDG.E.U16 R27, desc[UR6][R20.64] ;  /* 0x00000006141b7981 */ /* 0x000f62000c1e1500 */
[----:B------:R-:W-:-:S04]  /*05c0*/  IMAD.WIDE R16, R28, 0x2, R20 ;  /* 0x000000021c107825 */ /* 0x000fc800078e0214 */
[----:B0-----:R-:W-:Y:S01]  /*05d0*/  IMAD.WIDE R12, R15, 0x2, R12 ;  /* 0x000000020f0c7825 */ /* 0x001fe200078e020c */
[----:B------:R0:W5:Y:S03]  /*05e0*/  LDG.E.U16 R2, desc[UR6][R16.64] ;  /* 0x0000000610027981 */ /* 0x000166000c1e1500 */
[----:B------:R-:W-:-:S05]  /*05f0*/  IMAD.WIDE R14, R28, 0x2, R16 ;  /* 0x000000021c0e7825 */ /* 0x000fca00078e0210 */
[----:B------:R1:W5:Y:S01]  /*0600*/  LDG.E.U16 R0, desc[UR6][R14.64] ;  /* 0x000000060e007981 */ /* 0x000362000c1e1500 */
[----:B0-----:R-:W-:-:S03]  /*0610*/  IMAD.WIDE R16, R29, 0x2, R12 ;  /* 0x000000021d107825 */ /* 0x001fc600078e020c */
[----:B------:R0:W5:Y:S01]  /*0620*/  LDG.E.U16 R12, desc[UR6][R12.64] ;  /* 0x000000060c0c7981 */ /* 0x000162000c1e1500 */
[----:B------:R-:W-:-:S03]  /*0630*/  IMAD.WIDE R20, R29, 0x2, R16 ;  /* 0x000000021d147825 */ /* 0x000fc600078e0210 */
[----:B------:R0:W5:Y:S01]  /*0640*/  LDG.E.U16 R16, desc[UR6][R16.64] ;  /* 0x0000000610107981 */ /* 0x000162000c1e1500 */
[----:B-1----:R-:W-:-:S04]  /*0650*/  IMAD.WIDE R14, R28, 0x2, R14 ;  /* 0x000000021c0e7825 */ /* 0x002fc800078e020e */
[----:B------:R-:W-:Y:S02]  /*0660*/  IMAD.WIDE R28, R29, 0x2, R20 ;  /* 0x000000021d1c7825 */ /* 0x000fe400078e0214 */
[----:B------:R0:W5:Y:S04]  /*0670*/  LDG.E.U16 R14, desc[UR6][R14.64] ;  /* 0x000000060e0e7981 */ /* 0x000168000c1e1500 */
[----:B------:R0:W5:Y:S04]  /*0680*/  LDG.E.U16 R20, desc[UR6][R20.64] ;  /* 0x0000000614147981 */ /* 0x000168000c1e1500 */
[----:B------:R0:W5:Y:S01]  /*0690*/  LDG.E.U16 R28, desc[UR6][R28.64] ;  /* 0x000000061c1c7981 */ /* 0x000162000c1e1500 */
[----:B------:R-:W-:Y:S05]  /*06a0*/  BRA `(.L_x_931) ;  /* 0x0000000000207947 */ /* 0x000fea0003800000 */
.L_x_930:
[----:B------:R-:W-:Y:S02]  /*06b0*/  PRMT R27, RZ, 0x7610, R27 ;  /* 0x00007610ff1b7816 */ /* 0x000fe4000000001b */
[----:B------:R-:W-:Y:S02]  /*06c0*/  PRMT R2, RZ, 0x7610, R2 ;  /* 0x00007610ff027816 */ /* 0x000fe40000000002 */
[----:B------:R-:W-:Y:S02]  /*06d0*/  PRMT R0, RZ, 0x7610, R0 ;  /* 0x00007610ff007816 */ /* 0x000fe40000000000 */
[----:B0-----:R-:W-:Y:S02]  /*06e0*/  PRMT R14, RZ, 0x7610, R14 ;  /* 0x00007610ff0e7816 */ /* 0x001fe4000000000e */
[----:B------:R-:W-:Y:S02]  /*06f0*/  PRMT R12, RZ, 0x7610, R12 ;  /* 0x00007610ff0c7816 */ /* 0x000fe4000000000c */
[----:B------:R-:W-:-:S02]  /*0700*/  PRMT R16, RZ, 0x7610, R16 ;  /* 0x00007610ff107816 */ /* 0x000fc40000000010 */
[----:B------:R-:W-:Y:S02]  /*0710*/  PRMT R20, RZ, 0x7610, R20 ;  /* 0x00007610ff147816 */ /* 0x000fe40000000014 */
[----:B------:R-:W-:-:S07]  /*0720*/  PRMT R28, RZ, 0x7610, R28 ;  /* 0x00007610ff1c7816 */ /* 0x000fce000000001c */
.L_x_931:
[----:B0----5:R-:W-:Y:S01]  /*0730*/  SHF.L.U32 R13, R9, 0x10, RZ ;  /* 0x00000010090d7819 */ /* 0x021fe200000006ff */
[----:B------:R-:W-:Y:S01]  /*0740*/  IMAD R17, R4, UR15, RZ ;  /* 0x0000000f04117c24 */ /* 0x000fe2000f8e02ff */
[----:B------:R-:W-:Y:S02]  /*0750*/  SHF.L.U32 R19, R19, 0x10, RZ ;  /* 0x0000001013137819 */ /* 0x000fe400000006ff */
[----:B------:R-:W-:Y:S02]  /*0760*/  SHF.L.U32 R8, R8, 0x10, RZ ;  /* 0x0000001008087819 */ /* 0x000fe400000006ff */
[----:B------:R-:W-:Y:S01]  /*0770*/  SHF.L.U32 R9, R18, 0x10, RZ ;  /* 0x0000001012097819 */ /* 0x000fe200000006ff */
[----:B------:R-:W-:Y:S01]  /*0780*/  FADD.FTZ R13, R13, R19 ;  /* 0x000000130d0d7221 */ /* 0x000fe20000010000 */
[----:B------:R-:W-:Y:S02]  /*0790*/  SHF.L.U32 R2, R2, 0x10, RZ ;  /* 0x0000001002027819 */ /* 0x000fe400000006ff */
[----:B------:R-:W-:Y:S01]  /*07a0*/  SHF.L.U32 R27, R27, 0x10, RZ ;  /* 0x000000101b1b7819 */ /* 0x000fe200000006ff */
[----:B------:R-:W-:Y:S01]  /*07b0*/  FADD.FTZ R8, R8, R9 ;  /* 0x0000000908087221 */ /* 0x000fe20000010000 */
        /* <DEDUP_REMOVED lines=9> */
[----:B------:R-:W-:Y:S01]  /*0850*/  FMUL.FTZ R2, R2, -1.4426950216293334961 ;  /* 0xbfb8aa3b02027820 */ /* 0x000fe20000410000 */
[----:B------:R-:W-:Y:S01]  /*0860*/  SHF.L.U32 R10, R10, 0x10, RZ ;  /* 0x000000100a0a7819 */ /* 0x000fe200000006ff */
[----:B------:R-:W-:Y:S01]  /*0870*/  FMUL.FTZ R8, R8, -1.4426950216293334961 ;  /* 0xbfb8aa3b08087820 */ /* 0x000fe20000410000 */
[----:B------:R-:W-:Y:S01]  /*0880*/  FADD.FTZ R11, R11, R12 ;  /* 0x0000000c0b0b7221 */ /* 0x000fe20000010000 */
[----:B------:R-:W-:-:S02]  /*0890*/  SHF.L.U32 R13, R22, 0x10, RZ ;  /* 0x00000010160d7819 */ /* 0x000fc400000006ff */
[----:B------:R-:W0:Y:S01]  /*08a0*/  MUFU.EX2 R2, R2 ;  /* 0x0000000200027308 */ /* 0x000e220000000800 */
[----:B------:R-:W-:Y:S01]  /*08b0*/  SHF.L.U32 R28, R28, 0x10, RZ ;  /* 0x000000101c1c7819 */ /* 0x000fe200000006ff */
[----:B------:R-:W-:Y:S01]  /*08c0*/  FADD.FTZ R11, R11, R14 ;  /* 0x0000000e0b0b7221 */ /* 0x000fe20000010000 */
[----:B------:R-:W-:Y:S01]  /*08d0*/  SHF.L.U32 R9, R0, 0x10, RZ ;  /* 0x0000001000097819 */ /* 0x000fe200000006ff */
[----:B------:R-:W-:Y:S01]  /*08e0*/  FADD.FTZ R10, R10, R13 ;  /* 0x0000000d0a0a7221 */ /* 0x000fe20000010000 */
[----:B------:R-:W-:Y:S01]  /*08f0*/  SHF.L.U32 R20, R20, 0x10, RZ ;  /* 0x0000001014147819 */ /* 0x000fe200000006ff */
[----:B------:R-:W-:Y:S01]  /*0900*/  FADD.FTZ R11, R11, R28 ;  /* 0x0000001c0b0b7221 */ /* 0x000fe20000010000 */
[----:B------:R-:W1:Y:S01]  /*0910*/  LDC.64 R14, c[0x0][0x648] ;  /* 0x00019200ff0e7b82 */ /* 0x000e620000000a00 */
[----:B------:R-:W2:Y:S01]  /*0920*/  MUFU.EX2 R8, R8 ;  /* 0x0000000800087308 */ /* 0x000ea20000000800 */
[----:B------:R-:W-:Y:S01]  /*0930*/  FADD.FTZ R9, R10, R9 ;  /* 0x000000090a097221 */ /* 0x000fe20000010000 */
[----:B------:R-:W-:-:S03]  /*0940*/  FMUL.FTZ R11, R11, -1.4426950216293334961 ;  /* 0xbfb8aa3b0b0b7820 */ /* 0x000fc60000410000 */
[----:B------:R-:W-:Y:S01]  /*0950*/  FADD.FTZ R0, R9, R20 ;  /* 0x0000001409007221 */ /* 0x000fe20000010000 */
[----:B------:R-:W-:Y:S02]  /*0960*/  SHF.L.U32 R9, R24, 0x10, RZ ;  /* 0x0000001018097819 */ /* 0x000fe400000006ff */
[----:B------:R-:W3:Y:S01]  /*0970*/  MUFU.EX2 R11, R11 ;  /* 0x0000000b000b7308 */ /* 0x000ee20000000800 */
[----:B0-----:R-:W-:-:S07]  /*0980*/  FADD.FTZ R2, R2, 1 ;  /* 0x3f80000002027421 */ /* 0x001fce0000010000 */
[----:B------:R-:W0:Y:S01]  /*0990*/  MUFU.RCP R2, R2 ;  /* 0x0000000200027308 */ /* 0x000e220000001000 */
[----:B--2---:R-:W-:Y:S01]  /*09a0*/  FADD.FTZ R19, R8, 1 ;  /* 0x3f80000008137421 */ /* 0x004fe20000010000 */
[----:B------:R-:W-:Y:S01]  /*09b0*/  LEA R8, P0, R25, UR18, 0x1 ;  /* 0x0000001219087c11 */ /* 0x000fe2000f8008ff */
[----:B-1----:R-:W-:-:S05]  /*09c0*/  IMAD.WIDE R16, R17, 0x2, R14 ;  /* 0x0000000211107825 */ /* 0x002fca00078e020e */
[----:B------:R-:W-:Y:S01]  /*09d0*/  MUFU.TANH R0, R0 ;  /* 0x0000000000007308 */ /* 0x000fe20000002400 */
[----:B---3--:R-:W-:Y:S02]  /*09e0*/  FADD.FTZ R18, R11, 1 ;  /* 0x3f8000000b127421 */ /* 0x008fe40000010000 */
[----:B------:R-:W1:Y:S05]  /*09f0*/  LDC.64 R10, c[0x0][0x720] ;  /* 0x0001c800ff0a7b82 */ /* 0x000e6a0000000a00 */
[----:B------:R-:W2:Y:S01]  /*0a00*/  MUFU.RCP R19, R19 ;  /* 0x0000001300137308 */ /* 0x000ea20000001000 */
[----:B0-----:R-:W-:Y:S01]  /*0a10*/  FMUL.FTZ R9, R9, R2 ;  /* 0x0000000209097220 */ /* 0x001fe20000410000 */
[----:B------:R-:W-:-:S06]  /*0a20*/  FADD.FTZ R2, R2, -RZ ;  /* 0x800000ff02027221 */ /* 0x000fcc0000010000 */
[----:B------:R-:W0:Y:S01]  /*0a30*/  MUFU.RCP R18, R18 ;  /* 0x0000001200127308 */ /* 0x000e220000001000 */
[----:B--2---:R-:W-:Y:S01]  /*0a40*/  FFMA.FTZ R22, R0, R19, R9 ;  /* 0x0000001300167223 */ /* 0x004fe20000010009 */
[----:B------:R-:W-:Y:S01]  /*0a50*/  LEA.HI.X R9, R25, UR19, R26, 0x1, P0 ;  /* 0x0000001319097c11 */ /* 0x000fe200080f0c1a */
[----:B------:R-:W-:Y:S01]  /*0a60*/  FADD.FTZ R19, R19, -RZ ;  /* 0x800000ff13137221 */ /* 0x000fe20000010000 */
[----:B------:R-:W-:-:S04]  /*0a70*/  IMAD R25, R4, UR16, RZ ;  /* 0x0000001004197c24 */ /* 0x000fc8000f8e02ff */
[----:B------:R-:W2:Y:S01]  /*0a80*/  MUFU.TANH R13, R22 ;  /* 0x00000016000d7308 */ /* 0x000ea20000002400 */
[----:B------:R-:W-:Y:S01]  /*0a90*/  F2FP.BF16.F32.PACK_AB R2, R2, R19 ;  /* 0x000000130202723e */ /* 0x000fe200000010ff */
[----:B0-----:R-:W-:Y:S01]  /*0aa0*/  FADD.FTZ R23, R18, -RZ ;  /* 0x800000ff12177221 */ /* 0x001fe20000010000 */
[----:B-1----:R-:W-:-:S04]  /*0ab0*/  IMAD.WIDE R10, R25, 0x2, R10 ;  /* 0x00000002190a7825 */ /* 0x002fc800078e020a */
[----:B------:R-:W-:Y:S01]  /*0ac0*/  F2FP.BF16.F32.PACK_AB R23, R23, R0 ;  /* 0x000000001717723e */ /* 0x000fe200000010ff */
[----:B--2---:R-:W-:Y:S01]  /*0ad0*/  FMUL.FTZ R21, R13, R18 ;  /* 0x000000120d157220 */ /* 0x004fe20000410000 */
[----:B------:R-:W-:-:S04]  /*0ae0*/  IMAD.WIDE R12, R7, 0x2, R8 ;  /* 0x00000002070c7825 */ /* 0x000fc800078e0208 */
[----:B------:R-:W-:Y:S02]  /*0af0*/  F2FP.BF16.F32.PACK_AB R20, R22, R21 ;  /* 0x000000151614723e */ /* 0x000fe400000010ff */
[----:B------:R-:W0:Y:S01]  /*0b00*/  LDC R21, c[0x0][0xc] ;  /* 0x00000300ff157b82 */ /* 0x000e220000000800 */
[----:B------:R-:W-:Y:S01]  /*0b10*/  IMAD.WIDE R14, R7, 0x2, R12 ;  /* 0x00000002070e7825 */ /* 0x000fe200078e020c */
[----:B------:R-:W-:Y:S01]  /*0b20*/  PRMT R0, R20, 0x7632, R0 ;  /* 0x0000763214007816 */ /* 0x000fe20000000000 */
[----:B------:R1:W-:Y:S01]  /*0b30*/  STG.E.U16 desc[UR6][R16.64], R20 ;  /* 0x0000001410007986 */ /* 0x0003e2000c101506 */
[----:B------:R-:W-:Y:S01]  /*0b40*/  PRMT R22, R23, 0x7632, R22 ;  /* 0x0000763217167816 */ /* 0x000fe20000000016 */
[----:B------:R-:W-:Y:S02]  /*0b50*/  IMAD.WIDE R18, R7, 0x2, R14 ;  /* 0x0000000207127825 */ /* 0x000fe400078e020e */
[----:B------:R2:W-:Y:S04]  /*0b60*/  STG.E.U16 desc[UR6][R10.64], R0 ;  /* 0x000000000a007986 */ /* 0x0005e8000c101506 */
[----:B------:R2:W-:Y:S01]  /*0b70*/  STG.E.U16 desc[UR6][R8.64], R2 ;  /* 0x0000000208007986 */ /* 0x0005e2000c101506 */
[----:B-1----:R-:W-:-:S05]  /*0b80*/  PRMT R17, R2, 0x7632, R17 ;  /* 0x0000763202117816 */ /* 0x002fca0000000011 */
[----:B------:R2:W-:Y:S04]  /*0b90*/  STG.E.U16 desc[UR6][R12.64], R17 ;  /* 0x000000110c007986 */ /* 0x0005e8000c101506 */
[----:B------:R2:W-:Y:S01]  /*0ba0*/  STG.E.U16 desc[UR6][R14.64], R23 ;  /* 0x000000170e007986 */ /* 0x0005e2000c101506 */
[----:B0-----:R-:W-:-:S03]  /*0bb0*/  IMAD R4, R21, UR4, R4 ;  /* 0x0000000415047c24 */ /* 0x001fc6000f8e0204 */
[----:B------:R2:W-:Y:S02]  /*0bc0*/  STG.E.U16 desc[UR6][R18.64], R22 ;  /* 0x0000001612007986 */ /* 0x0005e4000c101506 */
[----:B------:R-:W-:-:S13]  /*0bd0*/  ISETP.GE.AND P0, PT, R4, UR20, PT ;  /* 0x0000001404007c0c */ /* 0x000fda000bf06270 */
[----:B--2---:R-:W-:Y:S05]  /*0be0*/  @!P0 BRA `(.L_x_932) ;  /* 0xfffffff4008c8947 */ /* 0x004fea000383ffff */
[----:B------:R-:W-:Y:S05]  /*0bf0*/  BSYNC B0 ;  /* 0x0000000000007941 */ /* 0x000fea0003800000 */
.L_x_929:
[----:B------:R-:W-:Y:S05]  /*0c00*/  EXIT ;  /* 0x000000000000794d */ /* 0x000fea0003800000 */
.L_x_933:
        /* <DEDUP_REMOVED lines=15> */
.L_x_1329:


//--------------------- .text._ZN2at6native38_GLOBAL__N__9a469cfd_6_RNN_cu_eca79a6d6kernel17lstm_cell_forwardIN3c104HalfEflLi2EEEvNS_4cuda6detail10TensorInfoIT_T1_EESB_SB_SB_SB_SB_SB_SB_SA_SA_ --------------------------
	.section	.text._ZN2at6native38_GLOBAL__N__9a469cfd_6_RNN_cu_eca79a6d6kernel17lstm_cell_forwardIN3c104HalfEflLi2EEEvNS_4cuda6detail10TensorInfoIT_T1_EESB_SB_SB_SB_SB_SB_SB_SA_SA_,"ax",@progbits
	.align	128
.text._ZN2at6native38_GLOBAL__N__9a469cfd_6_RNN_cu_eca79a6d6kernel17lstm_cell_forwardIN3c104HalfEflLi2EEEvNS_4cuda6detail10TensorInfoIT_T1_EESB_SB_SB_SB_SB_SB_SB_SA_SA_:
        .type           _ZN2at6native38_GLOBAL__N__9a469cfd_6_RNN_cu_eca79a6d6kernel17lstm_cell_forwardIN3c104HalfEflLi2EEEvNS_4cuda6detail10TensorInfoIT_T1_EESB_SB_SB_SB_SB_SB_SB_SA_SA_,@function
        .size           _ZN2at6native38_GLOBAL__N__9a469cfd_6_RNN_cu_eca79a6d6kernel17lstm_cell_forwardIN3c104HalfEflLi2EEEvNS_4cuda6detail10TensorInfoIT_T1_EESB_SB_SB_SB_SB_SB_SB_SA_SA_,(.L_x_1330 - _ZN2at6native38_GLOBAL__N__9a469cfd_6_RNN_cu_eca79a6d6kernel17lstm_cell_forwardIN3c104HalfEflLi2EEEvNS_4cuda6detail10TensorInfoIT_T1_EESB_SB_SB_SB_SB_SB_SB_SA_SA_)
        .other          _ZN2at6native38_GLOBAL__N__9a469cfd_6_RNN_cu_eca79a6d6kernel17lstm_cell_forwardIN3c104HalfEflLi2EEEvNS_4cuda6detail10TensorInfoIT_T1_EESB_SB_SB_SB_SB_SB_SB_SA_SA_,@"STO_CUDA_ENTRY STV_DEFAULT"
_ZN2at6native38_GLOBAL__N__9a469cfd_6_RNN_cu_eca79a6d6kernel17lstm_cell_forwardIN3c104HalfEflLi2EEEvNS_4cuda6detail10TensorInfoIT_T1_EESB_SB_SB_SB_SB_SB_SB_SA_SA_:
        /* <DEDUP_REMOVED lines=44> */
.L_x_985:
        /* <DEDUP_REMOVED lines=11> */
[----:B------:R-:W-:Y:S05]  /*0370*/  CALL.REL.NOINC `($__internal_34_$__cuda_sm20_div_s64) ;  /* 0x0000004400307944 */ /* 0x000fea0003c00000 */
        /* <DEDUP_REMOVED lines=12> */
.L_x_936:
        /* <DEDUP_REMOVED lines=23> */
.L_x_937:
[----:B------:R-:W-:Y:S05]  /*05b0*/  BSYNC B1 ;  /* 0x0000000000017941 */ /* 0x000fea0003800000 */
.L_x_935:
        /* <DEDUP_REMOVED lines=30> */
.L_x_939:
        /* <DEDUP_REMOVED lines=23> */
.L_x_940:
[----:B------:R-:W-:Y:S05]  /*0910*/  BSYNC B1 ;  /* 0x0000000000017941 */ /* 0x000fea0003800000 */
.L_x_938:
        /* <DEDUP_REMOVED lines=24> */
[----:B------:R-:W-:Y:S05]  /*0aa0*/  CALL.REL.NOINC `($__internal_34_$__cuda_sm20_div_s64) ;  /* 0x0000003c00647944 */ /* 0x000fea0003c00000 */
        /* <DEDUP_REMOVED lines=12> */
.L_x_942:
        /* <DEDUP_REMOVED lines=22> */
.L_x_943:
[----:B------:R-:W-:Y:S05]  /*0cd0*/  BSYNC B1 ;  /* 0x0000000000017941 */ /* 0x000fea0003800000 */
.L_x_941:
        /* <DEDUP_REMOVED lines=24> */
[----:B------:R-:W-:Y:S05]  /*0e60*/  CALL.REL.NOINC `($__internal_34_$__cuda_sm20_div_s64) ;  /* 0x0000003800747944 */ /* 0x000fea0003c00000 */
        /* <DEDUP_REMOVED lines=12> */
.L_x_945:
        /* <DEDUP_REMOVED lines=22> */
.L_x_946:
[----:B------:R-:W-:Y:S05]  /*1090*/  BSYNC B1 ;  /* 0x0000000000017941 */ /* 0x000fea0003800000 */
.L_x_944:
        /* <DEDUP_REMOVED lines=24> */
[----:B------:R-:W-:Y:S05]  /*1220*/  CALL.REL.NOINC `($__internal_34_$__cuda_sm20_div_s64) ;  /* 0x0000003400847944 */ /* 0x000fea0003c00000 */
        /* <DEDUP_REMOVED lines=10> */
.L_x_948:
        /* <DEDUP_REMOVED lines=21> */
.L_x_949:
[----:B------:R-:W-:Y:S05]  /*1420*/  BSYNC B1 ;  /* 0x0000000000017941 */ /* 0x000fea0003800000 */
.L_x_947:
        /* <DEDUP_REMOVED lines=38> */
.L_x_951:
        /* <DEDUP_REMOVED lines=23> */
.L_x_952:
[----:B------:R-:W-:Y:S05]  /*1800*/  BSYNC B1 ;  /* 0x0000000000017941 */ /* 0x000fea0003800000 */
.L_x_950:
        /* <DEDUP_REMOVED lines=22> */
[----:B------:R-:W-:Y:S05]  /*1970*/  CALL.REL.NOINC `($__internal_34_$__cuda_sm20_div_s64) ;  /* 0x0000002c00b07944 */ /* 0x000fea0003c00000 */
        /* <DEDUP_REMOVED lines=14> */
.L_x_954:
        /* <DEDUP_REMOVED lines=22> */
.L_x_955:
[----:B------:R-:W-:Y:S05]  /*1bc0*/  BSYNC B1 ;  /* 0x0000000000017941 */ /* 0x000fea0003800000 */
.L_x_953:
        /* <DEDUP_REMOVED lines=37> */
.L_x_957:
        /* <DEDUP_REMOVED lines=22> */
.L_x_958:
[----:B------:R-:W-:Y:S05]  /*1f80*/  BSYNC B1 ;  /* 0x0000000000017941 */ /* 0x000fea0003800000 */
.L_x_956:
        /* <DEDUP_REMOVED lines=22> */
[----:B------:R-:W-:Y:S05]  /*20f0*/  CALL.REL.NOINC `($__internal_34_$__cuda_sm20_div_s64) ;  /* 0x0000002400d07944 */ /* 0x000fea0003c00000 */
        /* <DEDUP_REMOVED lines=12> */
.L_x_960:
        /* <DEDUP_REMOVED lines=23> */
.L_x_961:
[----:B------:R-:W-:Y:S05]  /*2330*/  BSYNC B1 ;  /* 0x0000000000017941 */ /* 0x000fea0003800000 */
.L_x_959:
        /* <DEDUP_REMOVED lines=36> */
.L_x_963:
        /* <DEDUP_REMOVED lines=24> */
.L_x_964:
[----:B------:R-:W-:Y:S05]  /*2700*/  BSYNC B1 ;  /* 0x0000000000017941 */ /* 0x000fea0003800000 */
.L_x_962:
        /* <DEDUP_REMOVED lines=29> */
.L_x_966:
[----:B------:R-:W1:Y:S01]  /*28e0*/  I2F.U32.RP R4, R2 ;  /* 0x0000000200047306 */ /* 0x000e620000209000 */
[----:B------:R-:W-:Y:S01]  /*28f0*/  ISETP.NE.U32.AND P2, PT, R2, RZ, PT ;  /* 0x000000ff0200720c */ /* 0x000fe20003f45070 */
[----:B------:R-:W-:-:S06]  /*2900*/  IMAD.MOV.U32 R11, RZ, RZ, RZ ;  /* 0x000000ffff0b7224 */ /* 0x000fcc00078e00ff */
[----:B-1----:R-:W1:Y:S02]  /*2910*/  MUFU.RCP R4, R4 ;  /* 0x0000000400047308 */ /* 0x002e640000001000 */
[----:B-1----:R-:W-:-:S06]  /*2920*/  IADD3 R16, R4, 0xffffffe, RZ ;  /* 0x0ffffffe04107810 */ /* 0x002fcc0007ffe0ff */
[----:B------:R1:W2:Y:S02]  /*2930*/  F2I.FTZ.U32.TRUNC.NTZ R17, R16 ;  /* 0x0000001000117305 */ /* 0x0002a4000021f000 */
[----:B-1----:R-:W-:Y:S01]  /*2940*/  HFMA2.MMA R16, -RZ, RZ, 0, 0 ;  /* 0x00000000ff107435 */ /* 0x002fe200000001ff */
[----:B--2---:R-:W-:-:S04]  /*2950*/  IMAD.MOV R7, RZ, RZ, -R17 ;  /* 0x000000ffff077224 */ /* 0x004fc800078e0a11 */
[----:B------:R-:W-:-:S05]  /*2960*/  IMAD R7, R7, R2, RZ ;  /* 0x0000000207077224 */ /* 0x000fca00078e02ff */
[----:B------:R-:W-:-:S06]  /*2970*/  IMAD.HI.U32 R7, R17, R7, R16 ;  /* 0x0000000711077227 */ /* 0x000fcc00078e0010 */
[----:B0-----:R-:W-:-:S05]  /*2980*/  IMAD.HI.U32 R0, R7, R10, RZ ;  /* 0x0000000a07007227 */ /* 0x001fca00078e00ff */
        /* <DEDUP_REMOVED lines=9> */
[----:B------:R-:W-:Y:S01]  /*2a20*/  IMAD R16, R2, R7, R10 ;  /* 0x0000000702107224 */ /* 0x000fe200078e020a */
[----:B------:R-:W-:Y:S02]  /*2a30*/  MOV R7, RZ ;  /* 0x000000ff00077202 */ /* 0x000fe40000000f00 */
[----:B------:R-:W-:-:S07]  /*2a40*/  MOV R10, R0 ;  /* 0x00000000000a7202 */ /* 0x000fce0000000f00 */
.L_x_967:
[----:B------:R-:W-:Y:S05]  /*2a50*/  BSYNC B1 ;  /* 0x0000000000017941 */ /* 0x000fea0003800000 */
.L_x_965:
[----:B------:R-:W-:Y:S01]  /*2a60*/  IMAD R7, R7, UR34, RZ ;  /* 0x0000002207077c24 */ /* 0x000fe2000f8e02ff */
[----:B------:R-:W-:Y:S01]  /*2a70*/  LOP3.LUT R0, R13, R3, RZ, 0xfc, !PT ;  /* 0x000000030d007212 */ /* 0x000fe200078efcff */
[----:B------:R-:W-:Y:S01]  /*2a80*/  IMAD.WIDE.U32 R18, R16, UR34, RZ ;  /* 0x0000002210127c25 */ /* 0x000fe2000f8e00ff */
        /* <DEDUP_REMOVED lines=8> */
[----:B------:R-:W-:Y:S01]  /*2b10*/  MOV R4, R12 ;  /* 0x0000000c00047202 */ /* 0x000fe20000000f00 */
[----:B------:R-:W-:Y:S01]  /*2b20*/  IMAD.U32 R3, RZ, RZ, UR50 ;  /* 0x00000032ff037e24 */ /* 0x000fe2000f8e00ff */
[----:B------:R-:W-:Y:S02]  /*2b30*/  MOV R2, UR51 ;  /* 0x0000003300027c02 */ /* 0x000fe40008000f00 */
[----:B0-----:R-:W-:Y:S02]  /*2b40*/  MOV R0, R13 ;  /* 0x0000000d00007202 */ /* 0x001fe40000000f00 */
[----:B------:R-:W-:-:S07]  /*2b50*/  MOV R7, 0x2b70 ;  /* 0x00002b7000077802 */ /* 0x000fce0000000f00 */
[----:B------:R-:W-:Y:S05]  /*2b60*/  CALL.REL.NOINC `($__internal_34_$__cuda_sm20_div_s64) ;  /* 0x0000001c00347944 */ /* 0x000fea0003c00000 */
[----:B------:R-:W-:Y:S01]  /*2b70*/  IADD3 R7, P0, RZ, -R4, RZ ;  /* 0x80000004ff077210 */ /* 0x000fe20007f1e0ff */
[----:B------:R-:W-:Y:S01]  /*2b80*/  IMAD.U32 R2, RZ, RZ, UR32 ;  /* 0x00000020ff027e24 */ /* 0x000fe2000f8e00ff */
[----:B------:R-:W-:Y:S02]  /*2b90*/  MOV R3, UR33 ;  /* 0x0000002100037c02 */ /* 0x000fe40008000f00 */
        /* <DEDUP_REMOVED lines=9> */
.L_x_969:
[----:B------:R-:W1:Y:S01]  /*2c30*/  I2F.U32.RP R4, R2 ;  /* 0x0000000200047306 */ /* 0x000e620000209000 */
[----:B------:R-:W-:Y:S01]  /*2c40*/  ISETP.NE.U32.AND P2, PT, R2, RZ, PT ;  /* 0x000000ff0200720c */ /* 0x000fe20003f45070 */
[----:B------:R-:W-:-:S06]  /*2c50*/  IMAD.MOV.U32 R7, RZ, RZ, RZ ;  /* 0x000000ffff077224 */ /* 0x000fcc00078e00ff */
[----:B-1----:R-:W1:Y:S02]  /*2c60*/  MUFU.RCP R4, R4 ;  /* 0x0000000400047308 */ /* 0x002e640000001000 */
[----:B-1----:R-:W-:-:S06]  /*2c70*/  IADD3 R16, R4, 0xffffffe, RZ ;  /* 0x0ffffffe04107810 */ /* 0x002fcc0007ffe0ff */
        /* <DEDUP_REMOVED lines=15> */
[----:B------:R-:W-:Y:S01]  /*2d70*/  IMAD R16, R2, R16, R12 ;  /* 0x0000001002107224 */ /* 0x000fe200078e020c */
[----:B------:R-:W-:Y:S01]  /*2d80*/  MOV R12, R13 ;  /* 0x0000000d000c7202 */ /* 0x000fe20000000f00 */
[----:B------:R-:W-:-:S11]  /*2d90*/  HFMA2.MMA R13, -RZ, RZ, 0, 0 ;  /* 0x00000000ff0d7435 */ /* 0x000fd600000001ff */
.L_x_970:
[----:B------:R-:W-:Y:S05]  /*2da0*/  BSYNC B1 ;  /* 0x0000000000017941 */ /* 0x000fea0003800000 */
.L_x_968:
        /* <DEDUP_REMOVED lines=17> */
[----:B------:R-:W-:-:S04]  /*2ec0*/  IADD3 R2, P0, RZ, -R4, RZ ;  /* 0x80000004ff027210 */ /* 0x000fc80007f1e0ff */
[----:B------:R-:W-:Y:S01]  /*2ed0*/  IADD3.X R3, RZ, ~R0, RZ, P0, !PT ;  /* 0x80000000ff037210 */ /* 0x000fe200007fe4ff */
[----:B------:R-:W-:-:S04]  /*2ee0*/  IMAD.WIDE.U32 R14, R2, UR32, R14 ;  /* 0x00000020020e7c25 */ /* 0x000fc8000f8e000e */
[----:B------:R-:W-:-:S04]  /*2ef0*/  IMAD R3, R3, UR32, RZ ;  /* 0x0000002003037c24 */ /* 0x000fc8000f8e02ff */
[----:B------:R-:W-:Y:S01]  /*2f00*/  IMAD R2, R2, UR33, R3 ;  /* 0x0000002102027c24 */ /* 0x000fe2000f8e0203 */
[----:B------:R-:W-:Y:S02]  /*2f10*/  MOV R3, R14 ;  /* 0x0000000e00037202 */ /* 0x000fe40000000f00 */
[----:B------:R-:W-:Y:S01]  /*2f20*/  MOV R14, R4 ;  /* 0x00000004000e7202 */ /* 0x000fe20000000f00 */
[----:B------:R-:W-:Y:S02]  /*2f30*/  IMAD.IADD R2, R2, 0x1, R15 ;  /* 0x0000000102027824 */ /* 0x000fe400078e020f */
[----:B------:R-:W-:Y:S01]  /*2f40*/  IMAD.MOV.U32 R15, RZ, RZ, R0 ;  /* 0x000000ffff0f7224 */ /* 0x000fe200078e0000 */
[----:B------:R-:W-:Y:S06]  /*2f50*/  BRA `(.L_x_973) ;  /* 0x00000000005c7947 */ /* 0x000fec0003800000 */
.L_x_972:
[----:B0-----:R-:W0:Y:S01]  /*2f60*/  I2F.U32.RP R0, R2 ;  /* 0x0000000200007306 */ /* 0x001e220000209000 */
[----:B------:R-:W-:Y:S01]  /*2f70*/  IMAD.MOV.U32 R16, RZ, RZ, RZ ;  /* 0x000000ffff107224 */ /* 0x000fe200078e00ff */
[----:B------:R-:W-:-:S06]  /*2f80*/  ISETP.NE.U32.AND P2, PT, R2, RZ, PT ;  /* 0x000000ff0200720c */ /* 0x000fcc0003f45070 */
[----:B0-----:R-:W0:Y:S02]  /*2f90*/  MUFU.RCP R0, R0 ;  /* 0x0000000000007308 */ /* 0x001e240000001000 */
[----:B0-----:R-:W-:-:S06]  /*2fa0*/  IADD3 R0, R0, 0xffffffe, RZ ;  /* 0x0ffffffe00007810 */ /* 0x001fcc0007ffe0ff */
[----:B------:R-:W0:Y:S02]  /*2fb0*/  F2I.FTZ.U32.TRUNC.NTZ R17, R0 ;  /* 0x0000000000117305 */ /* 0x000e24000021f000 */
        /* <DEDUP_REMOVED lines=15> */
[----:B------:R-:W-:Y:S01]  /*30b0*/  HFMA2.MMA R15, -RZ, RZ, 0, 0 ;  /* 0x00000000ff0f7435 */ /* 0x000fe200000001ff */
[----:B------:R-:W-:-:S10]  /*30c0*/  IMAD.MOV.U32 R2, RZ, RZ, RZ ;  /* 0x000000ffff027224 */ /* 0x000fd400078e00ff */
.L_x_973:
[----:B------:R-:W-:Y:S05]  /*30d0*/  BSYNC B1 ;  /* 0x0000000000017941 */ /* 0x000fea0003800000 */
.L_x_971:
        /* <DEDUP_REMOVED lines=25> */
[----:B------:R-:W-:Y:S01]  /*3270*/  IMAD.MOV.U32 R16, RZ, RZ, R2 ;  /* 0x000000ffff107224 */ /* 0x000fe200078e0002 */
[----:B------:R-:W-:Y:S02]  /*3280*/  IADD3 R7, R3, R7, RZ ;  /* 0x0000000703077210 */ /* 0x000fe40007ffe0ff */
[----:B------:R-:W-:Y:S02]  /*3290*/  MOV R2, R4 ;  /* 0x0000000400027202 */ /* 0x000fe40000000f00 */
[----:B------:R-:W-:Y:S01]  /*32a0*/  MOV R3, R0 ;  /* 0x0000000000037202 */ /* 0x000fe20000000f00 */
[----:B------:R-:W-:Y:S06]  /*32b0*/  BRA `(.L_x_976) ;  /* 0x0000000000587947 */ /* 0x000fec0003800000 */
.L_x_975:
[----:B0-----:R-:W0:Y:S01]  /*32c0*/  I2F.U32.RP R0, UR8 ;  /* 0x0000000800007d06 */ /* 0x001e220008209000 */
[----:B------:R-:W-:Y:S01]  /*32d0*/  HFMA2.MMA R2, -RZ, RZ, 0, 0 ;  /* 0x00000000ff027435 */ /* 0x000fe200000001ff */
[----:B------:R-:W-:Y:S02]  /*32e0*/  ISETP.NE.U32.AND P2, PT, RZ, UR8, PT ;  /* 0x00000008ff007c0c */ /* 0x000fe4000bf45070 */
[----:B------:R-:W-:-:S04]  /*32f0*/  MOV R7, RZ ;  /* 0x000000ff00077202 */ /* 0x000fc80000000f00 */
[----:B0-----:R-:W0:Y:S02]  /*3300*/  MUFU.RCP R0, R0 ;  /* 0x0000000000007308 */ /* 0x001e240000001000 */
[----:B0-----:R-:W-:-:S06]  /*3310*/  VIADD R0, R0, 0xffffffe ;  /* 0x0ffffffe00007836 */ /* 0x001fcc0000000000 */
[----:B------:R-:W0:Y:S02]  /*3320*/  F2I.FTZ.U32.TRUNC.NTZ R3, R0 ;  /* 0x0000000000037305 */ /* 0x000e24000021f000 */
[----:B0-----:R-:W-:-:S05]  /*3330*/  IADD3 R0, RZ, -R3, RZ ;  /* 0x80000003ff007210 */ /* 0x001fca0007ffe0ff */
[----:B------:R-:W-:-:S04]  /*3340*/  IMAD R0, R0, UR8, RZ ;  /* 0x0000000800007c24 */ /* 0x000fc8000f8e02ff */
[----:B------:R-:W-:-:S04]  /*3350*/  IMAD.HI.U32 R0, R3, R0, R2 ;  /* 0x0000000003007227 */ /* 0x000fc800078e0002 */
[----:B------:R-:W-:Y:S02]  /*3360*/  IMAD.MOV.U32 R3, RZ, RZ, RZ ;  /* 0x000000ffff037224 */ /* 0x000fe400078e00ff */
        /* <DEDUP_REMOVED lines=11> */
.L_x_976:
[----:B------:R-:W-:Y:S05]  /*3420*/  BSYNC B1 ;  /* 0x0000000000017941 */ /* 0x000fea0003800000 */
.L_x_974:
[----:B------:R-:W-:-:S04]  /*3430*/  IMAD R0, R7, UR40, RZ ;  /* 0x0000002807007c24 */ /* 0x000fc8000f8e02ff */
[C---:B------:R-:W-:Y:S02]  /*3440*/  IMAD R0, R16.reuse, UR41, R0 ;  /* 0x0000002910007c24 */ /* 0x040fe4000f8e0200 */
[----:B------:R-:W-:-:S05]  /*3450*/  IMAD.WIDE.U32 R16, R16, UR40, RZ ;  /* 0x0000002810107c25 */ /* 0x000fca000f8e00ff */
[----:B------:R-:W-:Y:S01]  /*3460*/  IADD3 R17, R17, R0, RZ ;  /* 0x0000000011117210 */ /* 0x000fe20007ffe0ff */
        /* <DEDUP_REMOVED lines=18> */
[----:B------:R-:W-:Y:S05]  /*3590*/  CALL.REL.NOINC `($__internal_34_$__cuda_sm20_div_s64) ;  /* 0x0000001000a87944 */ /* 0x000fea0003c00000 */
[----:B------:R-:W-:Y:S01]  /*35a0*/  IADD3 R16, P0, RZ, -R4, RZ ;  /* 0x80000004ff107210 */ /* 0x000fe20007f1e0ff */
[----:B------:R-:W-:Y:S02]  /*35b0*/  IMAD.MOV.U32 R3, RZ, RZ, R5 ;  /* 0x000000ffff037224 */ /* 0x000fe400078e0005 */
[----:B------:R-:W-:Y:S01]  /*35c0*/  IMAD.MOV.U32 R17, RZ, RZ, R0 ;  /* 0x000000ffff117224 */ /* 0x000fe200078e0000 */
        /* <DEDUP_REMOVED lines=8> */
.L_x_978:
[----:B------:R-:W1:Y:S01]  /*3650*/  I2F.U32.RP R0, UR9 ;  /* 0x0000000900007d06 */ /* 0x000e620008209000 */
[----:B0-----:R-:W-:Y:S01]  /*3660*/  IMAD.MOV.U32 R2, RZ, RZ, RZ ;  /* 0x000000ffff027224 */ /* 0x001fe200078e00ff */
[----:B------:R-:W-:Y:S01]  /*3670*/  ISETP.NE.U32.AND P2, PT, RZ, UR9, PT ;  /* 0x00000009ff007c0c */ /* 0x000fe2000bf45070 */
[----:B------:R-:W-:-:S05]  /*3680*/  HFMA2.MMA R17, -RZ, RZ, 0, 0 ;  /* 0x00000000ff117435 */ /* 0x000fca00000001ff */
[----:B-1----:R-:W0:Y:S02]  /*3690*/  MUFU.RCP R0, R0 ;  /* 0x0000000000007308 */ /* 0x002e240000001000 */
[----:B0-----:R-:W-:-:S06]  /*36a0*/  IADD3 R0, R0, 0xffffffe, RZ ;  /* 0x0ffffffe00007810 */ /* 0x001fcc0007ffe0ff */
[----:B------:R-:W0:Y:S02]  /*36b0*/  F2I.FTZ.U32.TRUNC.NTZ R3, R0 ;  /* 0x0000000000037305 */ /* 0x000e24000021f000 */
[----:B0-----:R-:W-:-:S05]  /*36c0*/  IADD3 R0, RZ, -R3, RZ ;  /* 0x80000003ff007210 */ /* 0x001fca0007ffe0ff */
[----:B------:R-:W-:-:S04]  /*36d0*/  IMAD R0, R0, UR9, RZ ;  /* 0x0000000900007c24 */ /* 0x000fc8000f8e02ff */
[----:B------:R-:W-:-:S04]  /*36e0*/  IMAD.HI.U32 R0, R3, R0, R2 ;  /* 0x0000000003007227 */ /* 0x000fc800078e0002 */
[----:B------:R-:W-:Y:S02]  /*36f0*/  IMAD.MOV.U32 R3, RZ, RZ, RZ ;  /* 0x000000ffff037224 */ /* 0x000fe400078e00ff */
        /* <DEDUP_REMOVED lines=11> */
.L_x_979:
[----:B------:R-:W-:Y:S05]  /*37b0*/  BSYNC B1 ;  /* 0x0000000000017941 */ /* 0x000fea0003800000 */
.L_x_977:
[----:B------:R-:W-:Y:S01]  /*37c0*/  IMAD.WIDE.U32 R18, R2, UR48, RZ ;  /* 0x0000003002127c25 */ /* 0x000fe2000f8e00ff */
[----:B------:R-:W-:Y:S01]  /*37d0*/  LOP3.LUT R0, R5, UR59, RZ, 0xfc, !PT ;  /* 0x0000003b05007c12 */ /* 0x000fe2000f8efcff */
[----:B------:R-:W-:Y:S02]  /*37e0*/  BSSY B1, `(.L_x_980) ;  /* 0x0000031000017945 */ /* 0x000fe40003800000 */
[----:B------:R-:W-:Y:S01]  /*37f0*/  IMAD R3, R3, UR48, RZ ;  /* 0x0000003003037c24 */ /* 0x000fe2000f8e02ff */
[----:B------:R0:W-:Y:S01]  /*3800*/  STL.64 [R1+0x18], R18 ;  /* 0x0000181201007387 */ /* 0x0001e20000100a00 */
[----:B------:R-:W-:Y:S02]  /*3810*/  ISETP.NE.U32.AND P0, PT, R0, RZ, PT ;  /* 0x000000ff0000720c */ /* 0x000fe40003f05070 */
[----:B------:R-:W-:-:S05]  /*3820*/  IMAD R28, R2, UR49, R3 ;  /* 0x00000031021c7c24 */ /* 0x000fca000f8e0203 */
[----:B------:R-:W-:-:S06]  /*3830*/  IADD3 R28, R19, R28, RZ ;  /* 0x0000001c131c7210 */ /* 0x000fcc0007ffe0ff */
[----:B0-----:R-:W-:Y:S05]  /*3840*/  @!P0 BRA `(.L_x_981) ;  /* 0x0000000000508947 */ /* 0x001fea0003800000 */
[----:B------:R-:W-:Y:S01]  /*3850*/  ULDC.64 UR50, c[0x0][0xbe0] ;  /* 0x0002f80000327ab9 */ /* 0x000fe20000000a00 */
[----:B------:R-:W-:Y:S01]  /*3860*/  IMAD.MOV.U32 R4, RZ, RZ, R6 ;  /* 0x000000ffff047224 */ /* 0x000fe200078e0006 */
[----:B------:R-:W-:Y:S01]  /*3870*/  MOV R3, UR50 ;  /* 0x0000003200037c02 */ /* 0x000fe20008000f00 */
[----:B------:R-:W-:Y:S01]  /*3880*/  IMAD.MOV.U32 R0, RZ, RZ, R5 ;  /* 0x000000ffff007224 */ /* 0x000fe200078e0005 */
[----:B------:R-:W-:Y:S02]  /*3890*/  MOV R2, UR51 ;  /* 0x0000003300027c02 */ /* 0x000fe40008000f00 */
[----:B------:R-:W-:-:S07]  /*38a0*/  MOV R7, 0x38c0 ;  /* 0x000038c000077802 */ /* 0x000fce0000000f00 */
[----:B------:R-:W-:Y:S05]  /*38b0*/  CALL.REL.NOINC `($__internal_34_$__cuda_sm20_div_s64) ;  /* 0x0000000c00e07944 */ /* 0x000fea0003c00000 */
[----:B------:R-:W-:Y:S01]  /*38c0*/  IADD3 R7, P0, RZ, -R4, RZ ;  /* 0x80000004ff077210 */ /* 0x000fe20007f1e0ff */
[----:B------:R-:W-:Y:S01]  /*38d0*/  ULDC.64 UR50, c[0x0][0xbe0] ;  /* 0x0002f80000327ab9 */ /* 0x000fe20000000a00 */
[----:B------:R-:W-:Y:S01]  /*38e0*/  IMAD.MOV.U32 R3, RZ, RZ, R5 ;  /* 0x000000ffff037224 */ /* 0x000fe200078e0005 */
[-C--:B------:R-:W-:Y:S01]  /*38f0*/  MOV R19, R0.reuse ;  /* 0x0000000000137202 */ /* 0x080fe20000000f00 */
[----:B------:R-:W-:Y:S01]  /*3900*/  IMAD.MOV.U32 R18, RZ, RZ, R4 ;  /* 0x000000ffff127224 */ /* 0x000fe200078e0004 */
[----:B------:R-:W-:-:S05]  /*3910*/  IADD3.X R2, RZ, ~R0, RZ, P0, !PT ;  /* 0x80000000ff027210 */ /* 0x000fca00007fe4ff */
[----:B------:R-:W-:-:S04]  /*3920*/  IMAD R2, R2, UR50, RZ ;  /* 0x0000003202027c24 */ /* 0x000fc8000f8e02ff */
[----:B------:R-:W-:Y:S01]  /*3930*/  IMAD R20, R7, UR51, R2 ;  /* 0x0000003307147c24 */ /* 0x000fe2000f8e0202 */
[----:B------:R-:W-:-:S05]  /*3940*/  MOV R2, R6 ;  /* 0x0000000600027202 */ /* 0x000fca0000000f00 */
[----:B------:R-:W-:-:S05]  /*3950*/  IMAD.WIDE.U32 R2, R7, UR50, R2 ;  /* 0x0000003207027c25 */ /* 0x000fca000f8e0002 */
[----:B------:R-:W-:Y:S02]  /*3960*/  IADD3 R20, R3, R20, RZ ;  /* 0x0000001403147210 */ /* 0x000fe40007ffe0ff */
[----:B------:R-:W-:Y:S01]  /*3970*/  MOV R7, R2 ;  /* 0x0000000200077202 */ /* 0x000fe20000000f00 */
[----:B------:R-:W-:Y:S06]  /*3980*/  BRA `(.L_x_982) ;  /* 0x0000000000587947 */ /* 0x000fec0003800000 */
.L_x_981:
[----:B------:R-:W0:Y:S01]  /*3990*/  I2F.U32.RP R0, UR10 ;  /* 0x0000000a00007d06 */ /* 0x000e220008209000 */
[----:B------:R-:W-:Y:S01]  /*39a0*/  HFMA2.MMA R2, -RZ, RZ, 0, 0 ;  /* 0x00000000ff027435 */ /* 0x000fe200000001ff */
[----:B------:R-:W-:Y:S01]  /*39b0*/  ISETP.NE.U32.AND P2, PT, RZ, UR10, PT ;  /* 0x0000000aff007c0c */ /* 0x000fe2000bf45070 */
[----:B------:R-:W-:Y:S01]  /*39c0*/  HFMA2.MMA R19, -RZ, RZ, 0, 0 ;  /* 0x00000000ff137435 */ /* 0x000fe200000001ff */
[----:B------:R-:W-:-:S04]  /*39d0*/  MOV R20, RZ ;  /* 0x000000ff00147202 */ /* 0x000fc80000000f00 */
[----:B0-----:R-:W0:Y:S02]  /*39e0*/  MUFU.RCP R0, R0 ;  /* 0x0000000000007308 */ /* 0x001e240000001000 */
[----:B0-----:R-:W-:-:S06]  /*39f0*/  IADD3 R0, R0, 0xffffffe, RZ ;  /* 0x0ffffffe00007810 */ /* 0x001fcc0007ffe0ff */
[----:B------:R-:W0:Y:S02]  /*3a00*/  F2I.FTZ.U32.TRUNC.NTZ R3, R0 ;  /* 0x0000000000037305 */ /* 0x000e24000021f000 */
[----:B0-----:R-:W-:-:S04]  /*3a10*/  IMAD.MOV R0, RZ, RZ, -R3 ;  /* 0x000000ffff007224 */ /* 0x001fc800078e0a03 */
        /* <DEDUP_REMOVED lines=13> */
.L_x_982:
[----:B------:R-:W-:Y:S05]  /*3af0*/  BSYNC B1 ;  /* 0x0000000000017941 */ /* 0x000fea0003800000 */
.L_x_980:
        /* <DEDUP_REMOVED lines=11> */
[----:B--2---:R-:W-:-:S03]  /*3bb0*/  IMAD.MOV.U32 R3, RZ, RZ, R22 ;  /* 0x000000ffff037224 */ /* 0x004fc600078e0016 */
        /* <DEDUP_REMOVED lines=8> */
[----:B----4-:R-:W-:Y:S01]  /*3c40*/  MOV R11, R4 ;  /* 0x00000004000b7202 */ /* 0x010fe20000000f00 */
[----:B------:R-:W-:Y:S01]  /*3c50*/  IMAD R4, R13, UR50, RZ ;  /* 0x000000320d047c24 */ /* 0x000fe2000f8e02ff */
[----:B-----5:R-:W-:Y:S01]  /*3c60*/  MOV R13, R21 ;  /* 0x00000015000d7202 */ /* 0x020fe20000000f00 */
[----:B------:R-:W-:Y:S02]  /*3c70*/  IMAD.MOV.U32 R21, RZ, RZ, R28 ;  /* 0x000000ffff157224 */ /* 0x000fe400078e001c */
[----:B------:R-:W-:-:S04]  /*3c80*/  IMAD.WIDE.U32 R10, R12, UR50, R10 ;  /* 0x000000320c0a7c25 */ /* 0x000fc8000f8e000a */
[----:B------:R-:W-:Y:S02]  /*3c90*/  IMAD R4, R12, UR51, R4 ;  /* 0x000000330c047c24 */ /* 0x000fe4000f8e0204 */
[----:B------:R-:W-:Y:S02]  /*3ca0*/  IMAD.MOV.U32 R12, RZ, RZ, R26 ;  /* 0x000000ffff0c7224 */ /* 0x000fe400078e001a */
[----:B------:R-:W-:Y:S01]  /*3cb0*/  IMAD R26, R15, UR50, RZ ;  /* 0x000000320f1a7c24 */ /* 0x000fe2000f8e02ff */
[----:B------:R-:W-:Y:S01]  /*3cc0*/  IADD3 R4, R11, R4, RZ ;  /* 0x000000040b047210 */ /* 0x000fe20007ffe0ff */
[----:B------:R-:W-:Y:S01]  /*3cd0*/  IMAD R15, R20, UR52, RZ ;  /* 0x00000034140f7c24 */ /* 0x000fe2000f8e02ff */
[----:B--2---:R-:W-:Y:S01]  /*3ce0*/  MOV R20, R22 ;  /* 0x0000001600147202 */ /* 0x004fe20000000f00 */
[----:B------:R-:W-:-:S04]  /*3cf0*/  IMAD.WIDE.U32 R22, R7, UR52, RZ ;  /* 0x0000003407167c25 */ /* 0x000fc8000f8e00ff */
[----:B------:R-:W-:Y:S01]  /*3d00*/  IMAD R27, R7, UR53, R15 ;  /* 0x00000035071b7c24 */ /* 0x000fe2000f8e020f */
[----:B------:R-:W-:Y:S01]  /*3d10*/  ULDC.64 UR52, c[0x0][0xb00] ;  /* 0x0002c00000347ab9 */ /* 0x000fe20000000a00 */
[----:B------:R-:W-:-:S04]  /*3d20*/  IMAD.WIDE.U32 R12, R14, UR50, R12 ;  /* 0x000000320e0c7c25 */ /* 0x000fc8000f8e000c */
[----:B------:R-:W-:Y:S01]  /*3d30*/  IMAD R28, R17, UR52, RZ ;  /* 0x00000034111c7c24 */ /* 0x000fe2000f8e02ff */
[----:B------:R-:W-:Y:S01]  /*3d40*/  IADD3 R17, R23, R27, RZ ;  /* 0x0000001b17117210 */ /* 0x000fe20007ffe0ff */
[----:B------:R-:W-:Y:S01]  /*3d50*/  IMAD R26, R14, UR51, R26 ;  /* 0x000000330e1a7c24 */ /* 0x000fe2000f8e021a */
[----:B------:R-:W-:Y:S01]  /*3d60*/  ULDC.64 UR50, c[0x0][0x550] ;  /* 0x0001540000327ab9 */ /* 0x000fe20000000a00 */
[----:B------:R-:W-:Y:S01]  /*3d70*/  IMAD.WIDE.U32 R14, R16, UR52, R20 ;  /* 0x00000034100e7c25 */ /* 0x000fe2000f8e0014 */
[----:B------:R-:W-:-:S03]  /*3d80*/  ISETP.NE.U32.AND P0, PT, RZ, UR50, PT ;  /* 0x00000032ff007c0c */ /* 0x000fc6000bf05070 */
[----:B------:R-:W-:Y:S01]  /*3d90*/  IMAD R28, R16, UR53, R28 ;  /* 0x00000035101c7c24 */ /* 0x000fe2000f8e021c */
[----:B------:R-:W-:Y:S01]  /*3da0*/  MOV R16, R22 ;  /* 0x0000001600107202 */ /* 0x000fe20000000f00 */
[----:B------:R-:W-:Y:S01]  /*3db0*/  IMAD R7, R19, UR54, RZ ;  /* 0x0000003613077c24 */ /* 0x000fe2000f8e02ff */
[----:B------:R-:W-:Y:S01]  /*3dc0*/  ISETP.NE.AND.EX P0, PT, RZ, UR51, PT, P0 ;  /* 0x00000033ff007c0c */ /* 0x000fe2000bf05300 */
[----:B------:R-:W-:Y:S01]  /*3dd0*/  IMAD.IADD R19, R3, 0x1, R25 ;  /* 0x0000000103137824 */ /* 0x000fe200078e0219 */
[----:B------:R-:W-:Y:S01]  /*3de0*/  IADD3 R28, R15, R28, RZ ;  /* 0x0000001c0f1c7210 */ /* 0x000fe20007ffe0ff */
[C---:B------:R-:W-:Y:S02]  /*3df0*/  IMAD R7, R18.reuse, UR55, R7 ;  /* 0x0000003712077c24 */ /* 0x040fe4000f8e0207 */
[----:B------:R-:W-:Y:S01]  /*3e00*/  IMAD.WIDE.U32 R16, R18, UR54, R16 ;  /* 0x0000003612107c25 */ /* 0x000fe2000f8e0010 */
[----:B------:R-:W-:Y:S01]  /*3e10*/  IADD3 R18, R9, R0, RZ ;  /* 0x0000000009127210 */ /* 0x000fe20007ffe0ff */
[----:B------:R0:W-:Y:S02]  /*3e20*/  STL [R1], R19 ;  /* 0x0000001301007387 */ /* 0x0001e40000100800 */
[----:B------:R-:W-:Y:S01]  /*3e30*/  IMAD.IADD R0, R13, 0x1, R26 ;  /* 0x000000010d007824 */ /* 0x000fe200078e021a */
[----:B------:R-:W-:Y:S01]  /*3e40*/  IADD3 R26, R17, R7, RZ ;  /* 0x00000007111a7210 */ /* 0x000fe20007ffe0ff */
[----:B------:R0:W-:Y:S04]  /*3e50*/  STL [R1+0xc], R18 ;  /* 0x00000c1201007387 */ /* 0x0001e80000100800 */
        /* <DEDUP_REMOVED lines=12> */
[----:B------:R-:W-:Y:S01]  /*3f20*/  LEA R22, P0, R18, UR50, 0x1 ;  /* 0x0000003212167c11 */ /* 0x000fe2000f8008ff */
[----:B------:R-:W-:Y:S01]  /*3f30*/  IMAD.IADD R4, R19, 0x1, R0 ;  /* 0x0000000113047824 */ /* 0x000fe200078e0200 */
[----:B------:R-:W-:Y:S01]  /*3f40*/  UIADD3 UR60, UR55, UR60, URZ ;  /* 0x0000003c373c7290 */ /* 0x000fe2000fffe03f */
[C---:B------:R-:W-:Y:S01]  /*3f50*/  IMAD R0, R24.reuse, UR53, R29 ;  /* 0x0000003518007c24 */ /* 0x040fe2000f8e021d */
[----:B------:R-:W-:Y:S01]  /*3f60*/  UIMAD UR53, UR53, UR14, URZ ;  /* 0x0000000e353572a4 */ /* 0x000fe2000f8e023f */
[----:B------:R-:W-:Y:S01]  /*3f70*/  IMAD.WIDE.U32 R24, R24, UR52, RZ ;  /* 0x0000003418187c25 */ /* 0x000fe2000f8e00ff */
[----:B------:R-:W-:Y:S01]  /*3f80*/  USHF.L.U32 UR55, UR54, 0x1, URZ ;  /* 0x0000000136377899 */ /* 0x000fe2000800063f */
[----:B------:R-:W-:Y:S01]  /*3f90*/  LEA.HI.X R23, R18, UR51, R4, 0x1, P0 ;  /* 0x0000003312177c11 */ /* 0x000fe200080f0c04 */
[----:B------:R-:W-:Y:S01]  /*3fa0*/  USHF.L.U64.HI UR54, UR54, 0x1, UR60 ;  /* 0x0000000136367899 */ /* 0x000fe2000801023c */
[----:B------:R-:W-:Y:S01]  /*3fb0*/  ULDC.64 UR50, c[0x0][0x6f0] ;  /* 0x0001bc0000327ab9 */ /* 0x000fe20000000a00 */
[----:B------:R-:W-:Y:S01]  /*3fc0*/  UIMAD UR60, UR15, UR52, UR53 ;  /* 0x000000340f3c72a4 */ /* 0x000fe2000f8e0235 */
[----:B------:R-:W-:Y:S01]  /*3fd0*/  LEA R18, P0, R24, UR50, 0x1 ;  /* 0x0000003218127c11 */ /* 0x000fe2000f8008ff */
[----:B------:R-:W-:Y:S01]  /*3fe0*/  UIMAD.WIDE.U32 UR52, UR52, UR14, URZ ;  /* 0x0000000e343472a5 */ /* 0x000fe2000f8e003f */
[----:B------:R-:W-:-:S03]  /*3ff0*/  IADD3 R0, R25, R0, RZ ;  /* 0x0000000019007210 */ /* 0x000fc60007ffe0ff */
[----:B------:R-:W-:Y:S01]  /*4000*/  USHF.L.U32 UR50, UR52, 0x1, URZ ;  /* 0x0000000134327899 */ /* 0x000fe2000800063f */
[----:B------:R-:W-:Y:S01]  /*4010*/  LEA.HI.X R19, R24, UR51, R0, 0x1, P0 ;  /* 0x0000003318137c11 */ /* 0x000fe200080f0c00 */
[----:B------:R-:W-:Y:S01]  /*4020*/  UIADD3 UR60, UR53, UR60, URZ ;  /* 0x0000003c353c7290 */ /* 0x000fe2000fffe03f */
[----:B------:R-:W-:Y:S01]  /*4030*/  IADD3 R20, P0, R22, UR55, RZ ;  /* 0x0000003716147c10 */ /* 0x000fe2000ff1e0ff */
[----:B------:R0:W5:Y:S02]  /*4040*/  LDG.E.U16 R0, desc[UR12][R22.64] ;  /* 0x0000000c16007981 */ /* 0x000164000c1e1500 */
[----:B------:R-:W-:Y:S01]  /*4050*/  USHF.L.U64.HI UR52, UR52, 0x1, UR60 ;  /* 0x0000000134347899 */ /* 0x000fe2000801023c */
[----:B------:R-:W-:Y:S01]  /*4060*/  IADD3.X R21, R23, UR54, RZ, P0, !PT ;  /* 0x0000003617157c10 */ /* 0x000fe200087fe4ff */
        /* <DEDUP_REMOVED lines=18> */
.L_x_983:
        /* <DEDUP_REMOVED lines=8> */
.L_x_984:
[----:B0-----:R-:W2:Y:S01]  /*4210*/  LDL.LU R19, [R1+0x3c] ;  /* 0x00003c0001137983 */ /* 0x001ea20000300800 */
[----:B-----5:R-:W-:Y:S01]  /*4220*/  HADD2.F32 R0, -RZ, R0.H0_H0 ;  /* 0x20000000ff007230 */ /* 0x020fe20000004100 */
[----:B------:R-:W-:Y:S01]  /*4230*/  ULDC.64 UR50, c[0x0][0xa30] ;  /* 0x00028c0000327ab9 */ /* 0x000fe20000000a00 */
[----:B------:R-:W-:Y:S01]  /*4240*/  HADD2.F32 R4, -RZ, R4.H0_H0 ;  /* 0x20000004ff047230 */ /* 0x000fe20000004100 */
[----:B------:R-:W3:Y:S01]  /*4250*/  LDL.LU R21, [R1+0x40] ;  /* 0x0000400001157983 */ /* 0x000ee20000300800 */
[----:B------:R-:W-:Y:S01]  /*4260*/  HADD2.F32 R7, -RZ, R7.H0_H0 ;  /* 0x20000007ff077230 */ /* 0x000fe20000004100 */
[----:B------:R-:W-:Y:S01]  /*4270*/  ULDC.64 UR54, c[0x0][0xd70] ;  /* 0x00035c0000367ab9 */ /* 0x000fe20000000a00 */
[----:B------:R-:W-:Y:S01]  /*4280*/  HADD2.F32 R11, -RZ, R27.H0_H0 ;  /* 0x2000001bff0b7230 */ /* 0x000fe20000004100 */
[----:B------:R-:W4:Y:S01]  /*4290*/  LDL.LU R29, [R1+0x50] ;  /* 0x00005000011d7983 */ /* 0x000f220000300800 */
[----:B------:R-:W-:Y:S01]  /*42a0*/  HADD2.F32 R22, -RZ, R22.H0_H0 ;  /* 0x20000016ff167230 */ /* 0x000fe20000004100 */
[----:B------:R-:W-:-:S02]  /*42b0*/  ULDC.64 UR52, c[0x0][0xbd0] ;  /* 0x0002f40000347ab9 */ /* 0x000fc40000000a00 */
[----:B------:R-:W4:Y:S04]  /*42c0*/  LDL.LU R25, [R1+0x4c] ;  /* 0x00004c0001197983 */ /* 0x000f280000300800 */
[----:B------:R-:W4:Y:S01]  /*42d0*/  LDL.LU R23, [R1+0x54] ;  /* 0x0000540001177983 */ /* 0x000f220000300800 */
[----:B--2---:R-:W-:-:S03]  /*42e0*/  HADD2.F32 R3, -RZ, R19.H0_H0 ;  /* 0x20000013ff037230 */ /* 0x004fc60000004100 */
[----:B------:R-:W2:Y:S01]  /*42f0*/  LDL.LU R19, [R1+0x44] ;  /* 0x0000440001137983 */ /* 0x000ea20000300800 */
[----:B---3--:R-:W-:-:S03]  /*4300*/  HADD2.F32 R9, -RZ, R21.H0_H0 ;  /* 0x20000015ff097230 */ /* 0x008fc60000004100 */
[----:B------:R-:W3:Y:S04]  /*4310*/  LDL.LU R21, [R1+0x58] ;  /* 0x0000580001157983 */ /* 0x000ee80000300800 */
[----:B------:R-:W3:Y:S01]  /*4320*/  LDL.LU R13, [R1+0x48] ;  /* 0x00004800010d7983 */ /* 0x000ee20000300800 */
[----:B------:R-:W-:-:S04]  /*4330*/  FADD.FTZ R3, R3, R9 ;  /* 0x0000000903037221 */ /* 0x000fc80000010000 */
[----:B------:R-:W-:Y:S01]  /*4340*/  FADD.FTZ R0, R3, R0 ;  /* 0x0000000003007221 */ /* 0x000fe20000010000 */
[----:B----4-:R-:W-:-:S03]  /*4350*/  HADD2.F32 R3, -RZ, R29.H0_H0 ;  /* 0x2000001dff037230 */ /* 0x010fc60000004100 */
[----:B------:R-:W-:Y:S01]  /*4360*/  FADD.FTZ R0, R0, R4 ;  /* 0x0000000400007221 */ /* 0x000fe20000010000 */
[----:B------:R-:W-:-:S05]  /*4370*/  HADD2.F32 R4, -RZ, R25.H0_H0 ;  /* 0x20000019ff047230 */ /* 0x000fca0000004100 */
[----:B------:R-:W-:-:S04]  /*4380*/  FADD.FTZ R3, R3, R4 ;  /* 0x0000000403037221 */ /* 0x000fc80000010000 */
[----:B------:R-:W-:-:S04]  /*4390*/  FADD.FTZ R3, R3, R7 ;  /* 0x0000000703037221 */ /* 0x000fc80000010000 */
[----:B------:R-:W-:Y:S01]  /*43a0*/  FADD.FTZ R11, R3, R11 ;  /* 0x0000000b030b7221 */ /* 0x000fe20000010000 */
[----:B------:R-:W-:-:S03]  /*43b0*/  HADD2.F32 R24, -RZ, R24.H0_H0 ;  /* 0x20000018ff187230 */ /* 0x000fc60000004100 */
[----:B------:R-:W-:Y:S01]  /*43c0*/  FMUL.FTZ R11, R11, -1.4426950216293334961 ;  /* 0xbfb8aa3b0b0b7820 */ /* 0x000fe20000410000 */
[----:B--2---:R-:W-:Y:S02]  /*43d0*/  HADD2.F32 R9, -RZ, R19.H0_H0 ;  /* 0x20000013ff097230 */ /* 0x004fe40000004100 */
[----:B------:R-:W2:Y:S01]  /*43e0*/  LDL.LU R19, [R1+0x38] ;  /* 0x0000380001137983 */ /* 0x000ea20000300800 */
[----:B---3--:R-:W-:-:S03]  /*43f0*/  HADD2.F32 R4, -RZ, R21.H0_H0 ;  /* 0x20000015ff047230 */ /* 0x008fc60000004100 */
[----:B------:R-:W3:Y:S01]  /*4400*/  LDL.LU R27, [R1+0xc] ;  /* 0x00000c00011b7983 */ /* 0x000ee20000300800 */
[----:B------:R-:W-:-:S03]  /*4410*/  HADD2.F32 R3, -RZ, R13.H0_H0 ;  /* 0x2000000dff037230 */ /* 0x000fc60000004100 */
        /* <DEDUP_REMOVED lines=8> */
[----:B------:R-:W-:-:S07]  /*44a0*/  HADD2.F32 R7, -RZ, R23.H0_H0 ;  /* 0x20000017ff077230 */ /* 0x000fce0000004100 */
[----:B------:R-:W1:Y:S01]  /*44b0*/  MUFU.EX2 R4, R4 ;  /* 0x0000000400047308 */ /* 0x000e620000000800 */
[----:B------:R-:W-:Y:S02]  /*44c0*/  HADD2.F32 R18, -RZ, R18.H0_H0 ;  /* 0x20000012ff127230 */ /* 0x000fe40000004100 */
[----:B------:R-:W-:Y:S01]  /*44d0*/  FADD.FTZ R7, R7, R9 ;  /* 0x0000000907077221 */ /* 0x000fe20000010000 */
[----:B------:R-:W-:-:S03]  /*44e0*/  HADD2.F32 R20, -RZ, R20.H0_H0 ;  /* 0x20000014ff147230 */ /* 0x000fc60000004100 */
[----:B------:R-:W-:Y:S01]  /*44f0*/  FADD.FTZ R7, R7, R18 ;  /* 0x0000001207077221 */ /* 0x000fe20000010000 */
[----:B0-----:R-:W-:Y:S01]  /*4500*/  FADD.FTZ R0, R11, 1 ;  /* 0x3f8000000b007421 */ /* 0x001fe20000010000 */
[----:B------:R-:W-:Y:S02]  /*4510*/  FMUL.FTZ R13, R3, -1.4426950216293334961 ;  /* 0xbfb8aa3b030d7820 */ /* 0x000fe40000410000 */
[----:B------:R-:W-:-:S03]  /*4520*/  FADD.FTZ R7, R7, R20 ;  /* 0x0000001407077221 */ /* 0x000fc60000010000 */
[----:B------:R-:W-:Y:S01]  /*4530*/  MUFU.RCP R0, R0 ;  /* 0x0000000000007308 */ /* 0x000fe20000001000 */
[----:B-1----:R-:W-:-:S07]  /*4540*/  FADD.FTZ R3, R4, 1 ;  /* 0x3f80000004037421 */ /* 0x002fce0000010000 */
[----:B------:R-:W0:Y:S08]  /*4550*/  MUFU.EX2 R9, R13 ;  /* 0x0000000d00097308 */ /* 0x000e300000000800 */
        /* <DEDUP_REMOVED lines=9> */
[----:B--2---:R-:W-:-:S05]  /*45f0*/  HADD2.F32 R11, -RZ, R19.H0_H0 ;  /* 0x20000013ff0b7230 */ /* 0x004fca0000004100 */
[----:B------:R-:W-:-:S04]  /*4600*/  FMUL.FTZ R18, R11, R0 ;  /* 0x000000000b127220 */ /* 0x000fc80000410000 */
[----:B------:R-:W-:-:S04]  /*4610*/  FFMA.FTZ R9, R7, R3, R18 ;  /* 0x0000000307097223 */ /* 0x000fc80000010012 */
[----:B------:R-:W0:Y:S02]  /*4620*/  MUFU.TANH R11, R9 ;  /* 0x00000009000b7308 */ /* 0x000e240000002400 */
[----:B0-----:R-:W-:-:S05]  /*4630*/  FMUL.FTZ R11, R11, R4 ;  /* 0x000000040b0b7220 */ /* 0x001fca0000410000 */
[----:B------:R-:W-:Y:S02]  /*4640*/  F2FP.F16.F32.PACK_AB R11, R9, R11 ;  /* 0x0000000b090b723e */ /* 0x000fe400000000ff */
[----:B------:R-:W0:Y:S01]  /*4650*/  LDC R9, c[0x0][0xc] ;  /* 0x00000300ff097b82 */ /* 0x000e220000000800 */
[----:B------:R-:W-:Y:S01]  /*4660*/  FADD.FTZ R0, R0, -RZ ;  /* 0x800000ff00007221 */ /* 0x000fe20000010000 */
[----:B---3--:R-:W-:Y:S01]  /*4670*/  LEA.HI.X R21, R2, UR55, R24, 0x1, P2 ;  /* 0x0000003702157c11 */ /* 0x008fe200090f0c18 */
[----:B------:R-:W-:Y:S01]  /*4680*/  FADD.FTZ R4, R4, -RZ ;  /* 0x800000ff04047221 */ /* 0x000fe20000010000 */
[----:B------:R-:W-:Y:S02]  /*4690*/  LEA R2, P0, R8, UR54, 0x1 ;  /* 0x0000003608027c11 */ /* 0x000fe4000f8008ff */
[----:B------:R-:W-:Y:S02]  /*46a0*/  LEA R18, P1, R16, UR52, 0x1 ;  /* 0x0000003410127c11 */ /* 0x000fe4000f8208ff */
[----:B------:R-:W-:-:S02]  /*46b0*/  F2FP.F16.F32.PACK_AB R0, R0, R13 ;  /* 0x0000000d0000723e */ /* 0x000fc400000000ff */
[----:B------:R-:W-:Y:S02]  /*46c0*/  LEA.HI.X R3, R8, UR55, R27, 0x1, P0 ;  /* 0x0000003708037c11 */ /* 0x000fe400080f0c1b */
[----:B------:R-:W-:Y:S02]  /*46d0*/  LEA.HI.X R19, R16, UR53, R26, 0x1, P1 ;  /* 0x0000003510137c11 */ /* 0x000fe400088f0c1a */
[----:B------:R-:W-:Y:S02]  /*46e0*/  PRMT R8, R11, 0x7632, R8 ;  /* 0x000076320b087816 */ /* 0x000fe40000000008 */
[----:B------:R-:W-:Y:S02]  /*46f0*/  F2FP.F16.F32.PACK_AB R4, R4, R7 ;  /* 0x000000070404723e */ /* 0x000fe400000000ff */
        /* <DEDUP_REMOVED lines=19> */
.L_x_934:
[----:B------:R-:W-:Y:S05]  /*4830*/  EXIT ;  /* 0x000000000000794d */ /* 0x000fea0003800000 */
        .weak           $__internal_34_$__cuda_sm20_div_s64
        .type           $__internal_34_$__cuda_sm20_div_s64,@function
        .size           $__internal_34_$__cuda_sm20_div_s64,(.L_x_1330 - $__internal_34_$__cuda_sm20_div_s64)
$__internal_34_$__cuda_sm20_div_s64:
        /* <DEDUP_REMOVED lines=83> */
[----:B------:R-:W-:Y:S05]  /*4d70*/  RET.REL.NODEC R2 `(_ZN2at6native38_GLOBAL__N__9a469cfd_6_RNN_cu_eca79a6d6kernel17lstm_cell_forwardIN3c104HalfEflLi2EEEvNS_4cuda6detail10TensorInfoIT_T1_EESB_SB_SB_SB_SB_SB_SB_SA_SA_) ;  /* 0xffffffb002a07950 */ /* 0x000fea0003c3ffff */
.L_x_986:
        /* <DEDUP_REMOVED lines=16> */
.L_x_1330:


//--------------------- .text._ZN2at6native38_GLOBAL__N__9a469cfd_6_RNN_cu_eca79a6d6kernel17lstm_cell_forwardIN3c104HalfEflLi1EEEvNS_4cuda6detail10TensorInfoIT_T1_EESB_SB_SB_SB_SB_SB_SB_SA_SA_ --------------------------
	.section	.text._ZN2at6native38_GLOBAL__N__9a469cfd_6_RNN_cu_eca79a6d6kernel17lstm_cell_forwardIN3c104HalfEflLi1EEEvNS_4cuda6detail10TensorInfoIT_T1_EESB_SB_SB_SB_SB_SB_SB_SA_SA_,"ax",@progbits
	.align	128
.text._ZN2at6native38_GLOBAL__N__9a469cfd_6_RNN_cu_eca79a6d6kernel17lstm_cell_forwardIN3c104HalfEflLi1EEEvNS_4cuda6detail10TensorInfoIT_T1_EESB_SB_SB_SB_SB_SB_SB_SA_SA_:
        .type           _ZN2at6native38_GLOBAL__N__9a469cfd_6_RNN_cu_eca79a6d6kernel17lstm_cell_forwardIN3c104HalfEflLi1EEEvNS_4cuda6detail10TensorInfoIT_T1_EESB_SB_SB_SB_SB_SB_SB_SA_SA_,@function
        .size           _ZN2at6native38_GLOBAL__N__9a469cfd_6_RNN_cu_eca79a6d6kernel17lstm_cell_forwardIN3c104HalfEflLi1EEEvNS_4cuda6detail10TensorInfoIT_T1_EESB_SB_SB_SB_SB_SB_SB_SA_SA_,(.L_x_1332 - _ZN2at6native38_GLOBAL__N__9a469cfd_6_RNN_cu_eca79a6d6kernel17lstm_cell_forwardIN3c104HalfEflLi1EEEvNS_4cuda6detail10TensorInfoIT_T1_EESB_SB_SB_SB_SB_SB_SB_SA_SA_)
        .other          _ZN2at6native38_GLOBAL__N__9a469cfd_6_RNN_cu_eca79a6d6kernel17lstm_cell_forwardIN3c104HalfEflLi1EEEvNS_4cuda6detail10TensorInfoIT_T1_EESB_SB_SB_SB_SB_SB_SB_SA_SA_,@"STO_CUDA_ENTRY STV_DEFAULT"
_ZN2at6native38_GLOBAL__N__9a469cfd_6_RNN_cu_eca79a6d6kernel17lstm_cell_forwardIN3c104HalfEflLi1EEEvNS_4cuda6detail10TensorInfoIT_T1_EESB_SB_SB_SB_SB_SB_SB_SA_SA_:
        /* <DEDUP_REMOVED lines=34> */
.L_x_993:
[----:B------:R-:W-:Y:S01]  /*0220*/  IMAD.U32 R6, RZ, RZ, UR7 ;  /* 0x00000007ff067e24 */ /* 0x000fe2000f8e00ff */
[----:B------:R-:W-:Y:S04]  /*0230*/  BSSY B1, `(.L_x_988) ;  /* 0x0000029000017945 */ /* 0x000fe80003800000 */
[----:B------:R-:W-:-:S04]  /*0240*/  LOP3.LUT R0, R5, R6, RZ, 0xfc, !PT ;  /* 0x0000000605007212 */ /* 0x000fc800078efcff */
[----:B------:R-:W-:-:S13]  /*0250*/  ISETP.NE.U32.AND P0, PT, R0, RZ, PT ;  /* 0x000000ff0000720c */ /* 0x000fda0003f05070 */
[----:B------:R-:W-:Y:S05]  /*0260*/  @!P0 BRA `(.L_x_989) ;  /* 0x0000000000388947 */ /* 0x000fea0003800000 */
[----:B------:R-:W-:-:S07]  /*0270*/  MOV R0, 0x290 ;  /* 0x0000029000007802 */ /* 0x000fce0000000f00 */
[----:B------:R-:W-:Y:S05]  /*0280*/  CALL.REL.NOINC `($__internal_35_$__cuda_sm20_div_s64) ;  /* 0x0000000c00dc7944 */ /* 0x000fea0003c00000 */
        /* <DEDUP_REMOVED lines=12> */
.L_x_989:
        /* <DEDUP_REMOVED lines=23> */
.L_x_990:
[----:B------:R-:W-:Y:S05]  /*04c0*/  BSYNC B1 ;  /* 0x0000000000017941 */ /* 0x000fea0003800000 */
.L_x_988:
        /* <DEDUP_REMOVED lines=18> */
[----:B------:R-:W-:Y:S01]  /*05f0*/  IMAD.WIDE.U32 R14, R7, UR14, RZ ;  /* 0x0000000e070e7c25 */ /* 0x000fe2000f8e00ff */
[----:B------:R-:W-:-:S03]  /*0600*/  LEA.HI.X R9, R2, UR23, R3, 0x1, P0 ;  /* 0x0000001702097c11 */ /* 0x000fc600080f0c03 */
[----:B------:R-:W-:Y:S01]  /*0610*/  IMAD R11, R6, UR14, R17 ;  /* 0x0000000e060b7c24 */ /* 0x000fe2000f8e0211 */
[----:B------:R-:W-:Y:S01]  /*0620*/  SHF.L.U32 R17, R14, 0x1, RZ ;  /* 0x000000010e117819 */ /* 0x000fe200000006ff */
[C---:B------:R-:W-:Y:S01]  /*0630*/  IMAD R10, R28.reuse, UR10, RZ ;  /* 0x0000000a1c0a7c24 */ /* 0x040fe2000f8e02ff */
[----:B------:R-:W5:Y:S01]  /*0640*/  LDG.E.U16 R8, desc[UR8][R8.64] ;  /* 0x0000000808087981 */ /* 0x000f62000c1e1500 */
[----:B------:R-:W-:Y:S02]  /*0650*/  IMAD R12, R28, UR14, RZ ;  /* 0x0000000e1c0c7c24 */ /* 0x000fe4000f8e02ff */
        /* <DEDUP_REMOVED lines=23> */
[----:B------:R-:W-:Y:S01]  /*07d0*/  IMAD R28, R28, UR18, RZ ;  /* 0x000000121c1c7c24 */ /* 0x000fe2000f8e02ff */
[----:B------:R-:W-:Y:S01]  /*07e0*/  IADD3 R2, P0, R20, R17, RZ ;  /* 0x0000001114027210 */ /* 0x000fe20007f1e0ff */
[----:B------:R1:W5:Y:S01]  /*07f0*/  LDG.E.U16 R12, desc[UR8][R14.64] ;  /* 0x000000080e0c7981 */ /* 0x000362000c1e1500 */
[-C--:B------:R-:W-:Y:S01]  /*0800*/  IADD3.X R21, R15, R3.reuse, RZ, P2, !PT ;  /* 0x000000030f157210 */ /* 0x080fe200017fe4ff */
[----:B------:R-:W-:Y:S02]  /*0810*/  IMAD.X R17, R27, 0x1, R13, P1 ;  /* 0x000000011b117824 */ /* 0x000fe400008e060d */
[----:B------:R2:W5:Y:S01]  /*0820*/  LDG.E.U16 R13, desc[UR8][R26.64] ;  /* 0x000000081a0d7981 */ /* 0x000562000c1e1500 */
[----:B------:R-:W-:-:S03]  /*0830*/  IADD3.X R3, R21, R3, RZ, P0, !PT ;  /* 0x0000000315037210 */ /* 0x000fc600007fe4ff */
        /* <DEDUP_REMOVED lines=10> */
[----:B------:R-:W-:Y:S02]  /*08e0*/  IMAD R21, R7, UR27, RZ ;  /* 0x0000001b07157c24 */ /* 0x000fe4000f8e02ff */
[C---:B------:R-:W-:Y:S02]  /*08f0*/  IMAD R19, R0.reuse, UR27, R3 ;  /* 0x0000001b00137c24 */ /* 0x040fe4000f8e0203 */
[----:B------:R-:W-:-:S04]  /*0900*/  IMAD.WIDE.U32 R16, R0, UR26, RZ ;  /* 0x0000001a00107c25 */ /* 0x000fc8000f8e00ff */
[----:B------:R-:W-:Y:S01]  /*0910*/  IMAD.WIDE.U32 R2, R7, UR26, RZ ;  /* 0x0000001a07027c25 */ /* 0x000fe2000f8e00ff */
[----:B------:R-:W-:-:S03]  /*0920*/  LEA R26, P0, R16, UR24, 0x1 ;  /* 0x00000018101a7c11 */ /* 0x000fc6000f8008ff */
[----:B------:R-:W-:Y:S01]  /*0930*/  IMAD R21, R6, UR26, R21 ;  /* 0x0000001a06157c24 */ /* 0x000fe2000f8e0215 */
[----:B------:R-:W-:Y:S01]  /*0940*/  SHF.L.U32 R29, R2, 0x1, RZ ;  /* 0x00000001021d7819 */ /* 0x000fe200000006ff */
[----:B------:R-:W-:-:S03]  /*0950*/  IMAD.IADD R17, R17, 0x1, R19 ;  /* 0x0000000111117824 */ /* 0x000fc600078e0213 */
[----:B------:R-:W-:Y:S01]  /*0960*/  IADD3 R21, R3, R21, RZ ;  /* 0x0000001503157210 */ /* 0x000fe20007ffe0ff */
[----:B------:R-:W-:Y:S01]  /*0970*/  IMAD R3, R18, UR28, RZ ;  /* 0x0000001c12037c24 */ /* 0x000fe2000f8e02ff */
[----:B------:R-:W-:Y:S02]  /*0980*/  LEA.HI.X R27, R16, UR25, R17, 0x1, P0 ;  /* 0x00000019101b7c11 */ /* 0x000fe400080f0c11 */
[----:B------:R-:W-:Y:S01]  /*0990*/  SHF.L.U64.HI R21, R2, 0x1, R21 ;  /* 0x0000000102157819 */ /* 0x000fe20000010215 */
[C---:B------:R-:W-:Y:S01]  /*09a0*/  IMAD R19, R0.reuse, UR29, R3 ;  /* 0x0000001d00137c24 */ /* 0x040fe2000f8e0203 */
[----:B------:R-:W-:Y:S01]  /*09b0*/  IADD3 R16, P0, R29, R26, RZ ;  /* 0x0000001a1d107210 */ /* 0x000fe20007f1e0ff */
[----:B------:R-:W-:Y:S01]  /*09c0*/  IMAD.WIDE.U32 R2, R0, UR28, RZ ;  /* 0x0000001c00027c25 */ /* 0x000fe2000f8e00ff */
[----:B------:R-:W5:Y:S03]  /*09d0*/  LDG.E.U16 R26, desc[UR8][R26.64] ;  /* 0x000000081a1a7981 */ /* 0x000f66000c1e1500 */
[----:B------:R-:W-:Y:S01]  /*09e0*/  IMAD.X R17, R21, 0x1, R27, P0 ;  /* 0x0000000115117824 */ /* 0x000fe200000e061b */
[----:B------:R-:W-:-:S02]  /*09f0*/  IADD3 R3, R3, R19, RZ ;  /* 0x0000001303037210 */ /* 0x000fc40007ffe0ff */
[----:B------:R-:W-:-:S04]  /*0a00*/  LEA R18, P0, R2, UR30, 0x1 ;  /* 0x0000001e02127c11 */ /* 0x000fc8000f8008ff */
[----:B------:R-:W-:Y:S01]  /*0a10*/  LEA.HI.X R19, R2, UR31, R3, 0x1, P0 ;  /* 0x0000001f02137c11 */ /* 0x000fe200080f0c03 */
[----:B------:R-:W-:Y:S01]  /*0a20*/  IMAD R0, R7, UR29, RZ ;  /* 0x0000001d07007c24 */ /* 0x000fe2000f8e02ff */
[-C--:B------:R-:W-:Y:S01]  /*0a30*/  IADD3 R28, P0, R16, R29.reuse, RZ ;  /* 0x0000001d101c7210 */ /* 0x080fe20007f1e0ff */
[----:B------:R0:W5:Y:S03]  /*0a40*/  LDG.E.U16 R27, desc[UR8][R16.64] ;  /* 0x00000008101b7981 */ /* 0x000166000c1e1500 */
[----:B------:R-:W-:Y:S02]  /*0a50*/  IADD3 R2, P1, R28, R29, RZ ;  /* 0x0000001d1c027210 */ /* 0x000fe40007f3e0ff */
[----:B------:R-:W-:-:S05]  /*0a60*/  IADD3.X R29, R17, R21, RZ, P0, !PT ;  /* 0x00000015111d7210 */ /* 0x000fca00007fe4ff */
[----:B------:R-:W-:Y:S01]  /*0a70*/  IMAD.X R3, R29, 0x1, R21, P1 ;  /* 0x000000011d037824 */ /* 0x000fe200008e0615 */
[----:B------:R1:W5:Y:S01]  /*0a80*/  LDG.E.U16 R28, desc[UR8][R28.64] ;  /* 0x000000081c1c7981 */ /* 0x000362000c1e1500 */
[----:B------:R-:W-:Y:S02]  /*0a90*/  IMAD R21, R6, UR28, R0 ;  /* 0x0000001c06157c24 */ /* 0x000fe4000f8e0200 */
[----:B0-----:R-:W-:Y:S02]  /*0aa0*/  IMAD.WIDE.U32 R16, R7, UR28, RZ ;  /* 0x0000001c07107c25 */ /* 0x001fe4000f8e00ff */
[----:B------:R-:W5:Y:S03]  /*0ab0*/  LDG.E.U16 R3, desc[UR8][R2.64] ;  /* 0x0000000802037981 */ /* 0x000f66000c1e1500 */
[----:B------:R-:W-:Y:S02]  /*0ac0*/  IADD3 R21, R17, R21, RZ ;  /* 0x0000001511157210 */ /* 0x000fe40007ffe0ff */
[----:B-1----:R-:W-:-:S02]  /*0ad0*/  SHF.L.U32 R29, R16, 0x1, RZ ;  /* 0x00000001101d7819 */ /* 0x002fc400000006ff */
[----:B------:R-:W-:Y:S02]  /*0ae0*/  SHF.L.U64.HI R21, R16, 0x1, R21 ;  /* 0x0000000110157819 */ /* 0x000fe40000010215 */
[----:B------:R-:W-:Y:S01]  /*0af0*/  IADD3 R16, P0, R29, R18, RZ ;  /* 0x000000121d107210 */ /* 0x000fe20007f1e0ff */
[----:B------:R0:W5:Y:S04]  /*0b00*/  LDG.E.U16 R2, desc[UR8][R18.64] ;  /* 0x0000000812027981 */ /* 0x000168000c1e1500 */
[----:B------:R-:W-:-:S05]  /*0b10*/  IMAD.X R17, R21, 0x1, R19, P0 ;  /* 0x0000000115117824 */ /* 0x000fca00000e0613 */
[----:B------:R1:W5:Y:S01]  /*0b20*/  LDG.E.U16 R0, desc[UR8][R16.64] ;  /* 0x0000000810007981 */ /* 0x000362000c1e1500 */
[----:B0-----:R-:W-:-:S04]  /*0b30*/  IADD3 R18, P0, R16, R29, RZ ;  /* 0x0000001d10127210 */ /* 0x001fc80007f1e0ff */
[----:B------:R-:W-:Y:S02]  /*0b40*/  IADD3.X R19, R17, R21, RZ, P0, !PT ;  /* 0x0000001511137210 */ /* 0x000fe400007fe4ff */
[----:B------:R-:W-:-:S03]  /*0b50*/  IADD3 R20, P0, R18, R29, RZ ;  /* 0x0000001d12147210 */ /* 0x000fc60007f1e0ff */
[----:B------:R1:W5:Y:S01]  /*0b60*/  LDG.E.U16 R16, desc[UR8][R18.64] ;  /* 0x0000000812107981 */ /* 0x000362000c1e1500 */
[----:B------:R-:W-:-:S05]  /*0b70*/  IADD3.X R21, R19, R21, RZ, P0, !PT ;  /* 0x0000001513157210 */ /* 0x000fca00007fe4ff */
[----:B------:R1:W5:Y:S01]  /*0b80*/  LDG.E.U16 R20, desc[UR8][R20.64] ;  /* 0x0000000814147981 */ /* 0x000362000c1e1500 */
[----:B------:R-:W-:Y:S05]  /*0b90*/  BRA `(.L_x_992) ;  /* 0x0000000000207947 */ /* 0x000fea0003800000 */
.L_x_991:
        /* <DEDUP_REMOVED lines=8> */
.L_x_992:
[----:B-----5:R-:W-:Y:S02]  /*0c20*/  HADD2.F32 R11, -RZ, R11.H0_H0 ;  /* 0x2000000bff0b7230 */ /* 0x020fe40000004100 */
[----:B------:R-:W-:Y:S02]  /*0c30*/  HADD2.F32 R12, -RZ, R12.H0_H0 ;  /* 0x2000000cff0c7230 */ /* 0x000fe40000004100 */
[----:B------:R-:W-:Y:S02]  /*0c40*/  HADD2.F32 R9, -RZ, R9.H0_H0 ;  /* 0x20000009ff097230 */ /* 0x000fe40000004100 */
[----:B------:R-:W-:Y:S02]  /*0c50*/  HADD2.F32 R10, -RZ, R10.H0_H0 ;  /* 0x2000000aff0a7230 */ /* 0x000fe40000004100 */
[----:B------:R-:W-:Y:S01]  /*0c60*/  FADD.FTZ R11, R11, R12 ;  /* 0x0000000c0b0b7221 */ /* 0x000fe20000010000 */
[----:B-1----:R-:W-:Y:S02]  /*0c70*/  HADD2.F32 R18, -RZ, R27.H0_H0 ;  /* 0x2000001bff127230 */ /* 0x002fe40000004100 */
[----:B------:R-:W-:-:S02]  /*0c80*/  HADD2.F32 R26, -RZ, R26.H0_H0 ;  /* 0x2000001aff1a7230 */ /* 0x000fc40000004100 */
[----:B------:R-:W-:Y:S01]  /*0c90*/  FADD.FTZ R9, R9, R10 ;  /* 0x0000000a09097221 */ /* 0x000fe20000010000 */
[----:B------:R-:W-:Y:S02]  /*0ca0*/  HADD2.F32 R0, -RZ, R0.H0_H0 ;  /* 0x20000000ff007230 */ /* 0x000fe40000004100 */
[----:B------:R-:W-:Y:S01]  /*0cb0*/  FADD.FTZ R11, R11, R18 ;  /* 0x000000120b0b7221 */ /* 0x000fe20000010000 */
[----:B------:R-:W-:Y:S02]  /*0cc0*/  HADD2.F32 R2, -RZ, R2.H0_H0 ;  /* 0x20000002ff027230 */ /* 0x000fe40000004100 */
[----:B------:R-:W-:Y:S01]  /*0cd0*/  FADD.FTZ R9, R9, R26 ;  /* 0x0000001a09097221 */ /* 0x000fe20000010000 */
[----:B------:R-:W-:Y:S02]  /*0ce0*/  HADD2.F32 R23, -RZ, R23.H0_H0 ;  /* 0x20000017ff177230 */ /* 0x000fe40000004100 */
[----:B------:R-:W-:Y:S01]  /*0cf0*/  FADD.FTZ R0, R11, R0 ;  /* 0x000000000b007221 */ /* 0x000fe20000010000 */
[----:B------:R-:W-:-:S02]  /*0d00*/  HADD2.F32 R24, -RZ, R24.H0_H0 ;  /* 0x20000018ff187230 */ /* 0x000fc40000004100 */
[----:B------:R-:W-:Y:S01]  /*0d10*/  FADD.FTZ R9, R9, R2 ;  /* 0x0000000209097221 */ /* 0x000fe20000010000 */
[----:B------:R-:W-:Y:S02]  /*0d20*/  HADD2.F32 R10, -RZ, R3.H0_H0 ;  /* 0x20000003ff0a7230 */ /* 0x000fe40000004100 */
[----:B------:R-:W-:Y:S01]  /*0d30*/  FMUL.FTZ R0, R0, -1.4426950216293334961 ;  /* 0xbfb8aa3b00007820 */ /* 0x000fe20000410000 */
[----:B------:R-:W-:Y:S02]  /*0d40*/  HADD2.F32 R13, -RZ, R13.H0_H0 ;  /* 0x2000000dff0d7230 */ /* 0x000fe40000004100 */
[----:B------:R-:W-:Y:S01]  /*0d50*/  FMUL.FTZ R9, R9, -1.4426950216293334961 ;  /* 0xbfb8aa3b09097820 */ /* 0x000fe20000410000 */
[----:B------:R-:W-:Y:S01]  /*0d60*/  FADD.FTZ R23, R23, R24 ;  /* 0x0000001817177221 */ /* 0x000fe20000010000 */
[----:B------:R-:W0:Y:S01]  /*0d70*/  MUFU.EX2 R2, R0 ;  /* 0x0000000000027308 */ /* 0x000e220000000800 */
[----:B------:R-:W-:Y:S02]  /*0d80*/  HADD2.F32 R22, -RZ, R22.H0_H0 ;  /* 0x20000016ff167230 */ /* 0x000fe40000004100 */
[----:B------:R-:W-:-:S02]  /*0d90*/  HADD2.F32 R3, -RZ, R20.H0_H0 ;  /* 0x20000014ff037230 */ /* 0x000fc40000004100 */
[----:B------:R-:W-:Y:S01]  /*0da0*/  FADD.FTZ R10, R23, R10 ;  /* 0x0000000a170a7221 */ /* 0x000fe20000010000 */
[----:B------:R-:W-:Y:S02]  /*0db0*/  HADD2.F32 R28, -RZ, R28.H0_H0 ;  /* 0x2000001cff1c7230 */ /* 0x000fe40000004100 */
[----:B------:R-:W-:Y:S01]  /*0dc0*/  FADD.FTZ R13, R13, R22 ;  /* 0x000000160d0d7221 */ /* 0x000fe20000010000 */
[----:B------:R-:W-:Y:S01]  /*0dd0*/  HADD2.F32 R16, -RZ, R16.H0_H0 ;  /* 0x20000010ff107230 */ /* 0x000fe20000004100 */
[----:B------:R-:W1:Y:S01]  /*0de0*/  MUFU.EX2 R9, R9 ;  /* 0x0000000900097308 */ /* 0x000e620000000800 */
[----:B------:R-:W-:Y:S01]  /*0df0*/  FADD.FTZ R3, R10, R3 ;  /* 0x000000030a037221 */ /* 0x000fe20000010000 */
[----:B------:R-:W-:Y:S01]  /*0e00*/  FADD.FTZ R13, R13, R28 ;  /* 0x0000001c0d0d7221 */ /* 0x000fe20000010000 */
[----:B------:R-:W-:Y:S02]  /*0e10*/  HADD2.F32 R8, -RZ, R8.H0_H0 ;  /* 0x20000008ff087230 */ /* 0x000fe40000004100 */
[----:B------:R-:W-:Y:S01]  /*0e20*/  FMUL.FTZ R3, R3, -1.4426950216293334961 ;  /* 0xbfb8aa3b03037820 */ /* 0x000fe20000410000 */
[----:B------:R-:W-:Y:S01]  /*0e30*/  FADD.FTZ R13, R13, R16 ;  /* 0x000000100d0d7221 */ /* 0x000fe20000010000 */
[----:B------:R-:W-:-:S02]  /*0e40*/  IMAD R15, R5, UR32, RZ ;  /* 0x00000020050f7c24 */ /* 0x000fc4000f8e02ff */
[----:B0-----:R-:W-:Y:S01]  /*0e50*/  FADD.FTZ R19, R2, 1 ;  /* 0x3f80000002137421 */ /* 0x001fe20000010000 */
[----:B------:R-:W-:Y:S01]  /*0e60*/  MUFU.TANH R0, R13 ;  /* 0x0000000d00007308 */ /* 0x000fe20000002400 */
[----:B------:R-:W-:Y:S01]  /*0e70*/  IMAD R17, R5, UR36, RZ ;  /* 0x0000002405117c24 */ /* 0x000fe2000f8e02ff */
[----:B------:R-:W-:Y:S01]  /*0e80*/  LEA R2, P0, R14, UR40, 0x1 ;  /* 0x000000280e027c11 */ /* 0x000fe2000f8008ff */
[----:B------:R-:W-:-:S04]  /*0e90*/  IMAD.WIDE.U32 R10, R4, UR36, RZ ;  /* 0x00000024040a7c25 */ /* 0x000fc8000f8e00ff */
[----:B-1----:R-:W-:Y:S01]  /*0ea0*/  FADD.FTZ R21, R9, 1 ;  /* 0x3f80000009157421 */ /* 0x002fe20000010000 */
[----:B------:R-:W0:Y:S01]  /*0eb0*/  MUFU.RCP R19, R19 ;  /* 0x0000001300137308 */ /* 0x000e220000001000 */
[C---:B------:R-:W-:Y:S02]  /*0ec0*/  IMAD R15, R4.reuse, UR33, R15 ;  /* 0x00000021040f7c24 */ /* 0x040fe4000f8e020f */
[----:B------:R-:W-:Y:S02]  /*0ed0*/  IMAD R17, R4, UR37, R17 ;  /* 0x0000002504117c24 */ /* 0x000fe4000f8e0211 */
[----:B------:R-:W-:-:S03]  /*0ee0*/  IMAD R23, R7, UR19, RZ ;  /* 0x0000001307177c24 */ /* 0x000fc6000f8e02ff */
[----:B------:R-:W1:Y:S01]  /*0ef0*/  MUFU.EX2 R3, R3 ;  /* 0x0000000300037308 */ /* 0x000e620000000800 */
[----:B------:R-:W-:Y:S01]  /*0f00*/  IADD3 R11, R11, R17, RZ ;  /* 0x000000110b0b7210 */ /* 0x000fe20007ffe0ff */
[----:B------:R-:W-:-:S04]  /*0f10*/  IMAD.WIDE.U32 R16, R7, UR18, RZ ;  /* 0x0000001207107c25 */ /* 0x000fc8000f8e00ff */
[----:B------:R-:W-:Y:S02]  /*0f20*/  IMAD R23, R6, UR18, R23 ;  /* 0x0000001206177c24 */ /* 0x000fe4000f8e0217 */
[----:B------:R-:W2:Y:S01]  /*0f30*/  MUFU.RCP R21, R21 ;  /* 0x0000001500157308 */ /* 0x000ea20000001000 */
[----:B0-----:R-:W-:Y:S01]  /*0f40*/  FMUL.FTZ R9, R8, R19 ;  /* 0x0000001308097220 */ /* 0x001fe20000410000 */
[----:B------:R-:W-:Y:S01]  /*0f50*/  FADD.FTZ R6, R19, -RZ ;  /* 0x800000ff13067221 */ /* 0x000fe20000010000 */
[----:B------:R-:W-:-:S05]  /*0f60*/  IMAD.IADD R17, R17, 0x1, R23 ;  /* 0x0000000111117824 */ /* 0x000fca00078e0217 */
[----:B------:R-:W-:Y:S01]  /*0f70*/  SHF.L.U64.HI R17, R16, 0x1, R17 ;  /* 0x0000000110117819 */ /* 0x000fe20000010211 */
[----:B-1----:R-:W-:Y:S01]  /*0f80*/  FADD.FTZ R18, R3, 1 ;  /* 0x3f80000003127421 */ /* 0x002fe20000010000 */
[----:B------:R-:W-:Y:S02]  /*0f90*/  LEA.HI.X R3, R14, UR41, R25, 0x1, P0 ;  /* 0x000000290e037c11 */ /* 0x000fe400080f0c19 */
[----:B------:R-:W-:-:S03]  /*0fa0*/  LEA R14, P1, R10, UR38, 0x1 ;  /* 0x000000260a0e7c11 */ /* 0x000fc6000f8208ff */
[----:B------:R-:W-:Y:S01]  /*0fb0*/  MUFU.RCP R18, R18 ;  /* 0x0000001200127308 */ /* 0x000fe20000001000 */
[----:B--2---:R-:W-:Y:S01]  /*0fc0*/  FFMA.FTZ R20, R0, R21, R9 ;  /* 0x0000001500147223 */ /* 0x004fe20000010009 */
[----:B------:R-:W-:-:S04]  /*0fd0*/  IMAD.WIDE.U32 R8, R4, UR32, RZ ;  /* 0x0000002004087c25 */ /* 0x000fc8000f8e00ff */
[----:B------:R-:W-:Y:S01]  /*0fe0*/  FADD.FTZ R21, R21, -RZ ;  /* 0x800000ff15157221 */ /* 0x000fe20000010000 */
[----:B------:R-:W-:Y:S01]  /*0ff0*/  IMAD.IADD R15, R9, 0x1, R15 ;  /* 0x00000001090f7824 */ /* 0x000fe200078e020f */
[----:B------:R-:W0:Y:S01]  /*1000*/  MUFU.TANH R13, R20 ;  /* 0x00000014000d7308 */ /* 0x000e220000002400 */
[----:B------:R-:W-:Y:S02]  /*1010*/  LEA R12, P0, R8, UR34, 0x1 ;  /* 0x00000022080c7c11 */ /* 0x000fe4000f8008ff */
[----:B------:R-:W-:Y:S01]  /*1020*/  F2FP.F16.F32.PACK_AB R21, R6, R21 ;  /* 0x000000150615723e */ /* 0x000fe200000000ff */
[----:B0-----:R-:W-:Y:S01]  /*1030*/  FMUL.FTZ R9, R13, R18 ;  /* 0x000000120d097220 */ /* 0x001fe20000410000 */
[----:B------:R-:W-:Y:S02]  /*1040*/  LEA.HI.X R13, R8, UR35, R15, 0x1, P0 ;  /* 0x00000023080d7c11 */ /* 0x000fe400080f0c0f */
[----:B------:R-:W-:Y:S01]  /*1050*/  LEA.HI.X R15, R10, UR39, R11, 0x1, P1 ;  /* 0x000000270a0f7c11 */ /* 0x000fe200088f0c0b */
[----:B------:R-:W-:Y:S01]  /*1060*/  FADD.FTZ R11, R18, -RZ ;  /* 0x800000ff120b7221 */ /* 0x000fe20000010000 */
[----:B------:R-:W-:-:S02]  /*1070*/  F2FP.F16.F32.PACK_AB R20, R20, R9 ;  /* 0x000000091414723e */ /* 0x000fc400000000ff */
[----:B------:R-:W-:Y:S02]  /*1080*/  SHF.L.U32 R9, R16, 0x1, RZ ;  /* 0x0000000110097819 */ /* 0x000fe400000006ff */
[----:B------:R-:W-:Y:S01]  /*1090*/  PRMT R7, R20, 0x7632, R7 ;  /* 0x0000763214077816 */ /* 0x000fe20000000007 */
[----:B------:R0:W-:Y:S01]  /*10a0*/  STG.E.U16 desc[UR8][R12.64], R20 ;  /* 0x000000140c007986 */ /* 0x0001e2000c101508 */
[----:B------:R-:W-:Y:S02]  /*10b0*/  IADD3 R6, P0, R9, R2, RZ ;  /* 0x0000000209067210 */ /* 0x000fe40007f1e0ff */
[----:B------:R-:W-:Y:S01]  /*10c0*/  F2FP.F16.F32.PACK_AB R0, R11, R0 ;  /* 0x000000000b00723e */ /* 0x000fe200000000ff */
[----:B------:R1:W-:Y:S01]  /*10d0*/  STG.E.U16 desc[UR8][R14.64], R7 ;  /* 0x000000070e007986 */ /* 0x0003e2000c101508 */
[----:B------:R-:W-:-:S03]  /*10e0*/  IADD3 R8, P1, R6, R9, RZ ;  /* 0x0000000906087210 */ /* 0x000fc60007f3e0ff */
[----:B------:R2:W-:Y:S01]  /*10f0*/  STG.E.U16 desc[UR8][R2.64], R21 ;  /* 0x0000001502007986 */ /* 0x0005e2000c101508 */
[----:B0-----:R-:W-:Y:S02]  /*1100*/  PRMT R12, R0, 0x7632, R12 ;  /* 0x00007632000c7816 */ /* 0x001fe4000000000c */
[----:B-1----:R-:W-:Y:S02]  /*1110*/  IADD3.X R7, R17, R3, RZ, P0, !PT ;  /* 0x0000000311077210 */ /* 0x002fe400007fe4ff */
[----:B------:R-:W-:Y:S02]  /*1120*/  IADD3 R10, P0, R8, R9, RZ ;  /* 0x00000009080a7210 */ /* 0x000fe40007f1e0ff */
[----:B------:R-:W-:Y:S02]  /*1130*/  IADD3.X R9, R7, R17, RZ, P1, !PT ;  /* 0x0000001107097210 */ /* 0x000fe40000ffe4ff */
[----:B--2---:R-:W-:-:S03]  /*1140*/  PRMT R3, R21, 0x7632, R3 ;  /* 0x0000763215037816 */ /* 0x004fc60000000003 */
[----:B------:R-:W-:Y:S01]  /*1150*/  IMAD.X R11, R9, 0x1, R17, P0 ;  /* 0x00000001090b7824 */ /* 0x000fe200000e0611 */
[----:B------:R-:W-:Y:S01]  /*1160*/  IADD3 R4, P0, R4, UR6, RZ ;  /* 0x0000000604047c10 */ /* 0x000fe2000ff1e0ff */
[----:B------:R0:W-:Y:S03]  /*1170*/  STG.E.U16 desc[UR8][R6.64], R3 ;  /* 0x0000000306007986 */ /* 0x0001e6000c101508 */
[----:B------:R-:W-:Y:S01]  /*1180*/  IADD3.X R5, RZ, R5, RZ, P0, !PT ;  /* 0x00000005ff057210 */ /* 0x000fe200007fe4ff */
[----:B------:R0:W-:Y:S01]  /*1190*/  STG.E.U16 desc[UR8][R8.64], R0 ;  /* 0x0000000008007986 */ /* 0x0001e2000c101508 */
[----:B------:R-:W-:-:S03]  /*11a0*/  ISETP.GE.U32.AND P0, PT, R4, UR44, PT ;  /* 0x0000002c04007c0c */ /* 0x000fc6000bf06070 */
[----:B------:R0:W-:Y:S01]  /*11b0*/  STG.E.U16 desc[UR8][R10.64], R12 ;  /* 0x0000000c0a007986 */ /* 0x0001e2000c101508 */
[----:B------:R-:W-:-:S13]  /*11c0*/  ISETP.GE.AND.EX P0, PT, R5, UR45, PT, P0 ;  /* 0x0000002d05007c0c */ /* 0x000fda000bf06300 */
[----:B0-----:R-:W-:Y:S05]  /*11d0*/  @!P0 BRA `(.L_x_993) ;  /* 0xfffffff000108947 */ /* 0x001fea000383ffff */
[----:B------:R-:W-:Y:S05]  /*11e0*/  BSYNC B0 ;  /* 0x0000000000007941 */ /* 0x000fea0003800000 */
.L_x_987:
[----:B------:R-:W-:Y:S05]  /*11f0*/  EXIT ;  /* 0x000000000000794d */ /* 0x000fea0003800000 */
        .weak           $__internal_35_$__cuda_sm20_div_s64
        .type           $__internal_35_$__cuda_sm20_div_s64,@function
        .size           $__internal_35_$__cuda_sm20_div_s64,(.L_x_1332 - $__internal_35_$__cuda_sm20_div_s64)
$__internal_35_$__cuda_sm20_div_s64:
        /* <DEDUP_REMOVED lines=84> */
[----:B------:R-:W-:Y:S06]  /*1740*/  RET.REL.NODEC R2 `(_ZN2at6native38_GLOBAL__N__9a469cfd_6_RNN_cu_eca79a6d6kernel17lstm_cell_forwardIN3c104HalfEflLi1EEEvNS_4cuda6detail10TensorInfoIT_T1_EESB_SB_SB_SB_SB_SB_SB_SA_SA_) ;  /* 0xffffffe8022c7950 */ /* 0x000fec0003c3ffff */
.L_x_994:
        /* <DEDUP_REMOVED lines=11> */
.L_x_1332:


//--------------------- .text._ZN2at6native38_GLOBAL__N__9a469cfd_6_RNN_cu_eca79a6d6kernel17lstm_cell_forwardIN3c104HalfEfiLi2EEEvNS_4cuda6detail10TensorInfoIT_T1_EESB_SB_SB_SB_SB_SB_SB_SA_SA_ --------------------------
	.section	.text._ZN2at6native38_GLOBAL__N__9a469cfd_6_RNN_cu_eca79a6d6kernel17lstm_cell_forwardIN3c104HalfEfiLi2EEEvNS_4cuda6detail10TensorInfoIT_T1_EESB_SB_SB_SB_SB_SB_SB_SA_SA_,"ax",@progbits
	.align	128
.text._ZN2at6native38_GLOBAL__N__9a469cfd_6_RNN_cu_eca79a6d6kernel17lstm_cell_forwardIN3c104HalfEfiLi2EEEvNS_4cuda6detail10TensorInfoIT_T1_EESB_SB_SB_SB_SB_SB_SB_SA_SA_:
        .type           _ZN2at6native38_GLOBAL__N__9a469cfd_6_RNN_cu_eca79a6d6kernel17lstm_cell_forwardIN3c104HalfEfiLi2EEEvNS_4cuda6detail10TensorInfoIT_T1_EESB_SB_SB_SB_SB_SB_SB_SA_SA_,@function
        .size           _ZN2at6native38_GLOBAL__N__9a469cfd_6_RNN_cu_eca79a6d6kernel17lstm_cell_forwardIN3c104HalfEfiLi2EEEvNS_4cuda6detail10TensorInfoIT_T1_EESB_SB_SB_SB_SB_SB_SB_SA_SA_,(.L_x_1334 - _ZN2at6native38_GLOBAL__N__9a469cfd_6_RNN_cu_eca79a6d6kernel17lstm_cell_forwardIN3c104HalfEfiLi2EEEvNS_4cuda6detail10TensorInfoIT_T1_EESB_SB_SB_SB_SB_SB_SB_SA_SA_)
        .other          _ZN2at6native38_GLOBAL__N__9a469cfd_6_RNN_cu_eca79a6d6kernel17lstm_cell_forwardIN3c104HalfEfiLi2EEEvNS_4cuda6detail10TensorInfoIT_T1_EESB_SB_SB_SB_SB_SB_SB_SA_SA_,@"STO_CUDA_ENTRY STV_DEFAULT"
_ZN2at6native38_GLOBAL__N__9a469cfd_6_RNN_cu_eca79a6d6kernel17lstm_cell_forwardIN3c104HalfEfiLi2EEEvNS_4cuda6detail10TensorInfoIT_T1_EESB_SB_SB_SB_SB_SB_SB_SA_SA_:
        /* <DEDUP_REMOVED lines=41> */
.L_x_998:
        /* <DEDUP_REMOVED lines=183> */
[----:B------:R-:W-:Y:S02]  /*0e00*/  @!P6 IADD3 R27, R27, 0x1, RZ ;  /* 0x000000011b1be810 */ /* 0x000fe40007ffe0ff */
[-C--:B------:R-:W-:Y:S02]  /*0e10*/  @!P5 IADD3 R22, R22, -R14.reuse, RZ ;  /* 0x8000000e1616d210 */ /* 0x080fe40007ffe0ff */
[----:B------:R-:W-:-:S02]  /*0e20*/  ISETP.GE.U32.AND P2, PT, R13, R14, PT ;  /* 0x0000000e0d00720c */ /* 0x000fc40003f46070 */
[----:B------:R-:W-:Y:S02]  /*0e30*/  ISETP.GE.U32.AND P1, PT, R22, R14, PT ;  /* 0x0000000e1600720c */ /* 0x000fe40003f26070 */
[----:B------:R-:W-:Y:S01]  /*0e40*/  @!P5 IADD3 R9, R9, 0x1, RZ ;  /* 0x000000010909d810 */ /* 0x000fe20007ffe0ff */
[----:B0-----:R-:W0:Y:S02]  /*0e50*/  MUFU.RCP R7, R7 ;  /* 0x0000000700077308 */ /* 0x001e240000001000 */
[----:B------:R-:W-:Y:S02]  /*0e60*/  @!P0 IMAD.IADD R10, R10, 0x1, -R14 ;  /* 0x000000010a0a8824 */ /* 0x000fe400078e0a0e */
[----:B------:R-:W-:-:S03]  /*0e70*/  @!P0 VIADD R8, R8, 0x1 ;  /* 0x0000000108088836 */ /* 0x000fc60000000000 */
[----:B------:R-:W-:Y:S01]  /*0e80*/  ISETP.GE.U32.AND P4, PT, R10, R14, PT ;  /* 0x0000000e0a00720c */ /* 0x000fe20003f86070 */
[----:B------:R-:W-:Y:S01]  /*0e90*/  IMAD.HI.U32 R10, R6, R12, RZ ;  /* 0x0000000c060a7227 */ /* 0x000fe200078e00ff */
[----:B------:R-:W-:Y:S02]  /*0ea0*/  @P2 IADD3 R27, R27, 0x1, RZ ;  /* 0x000000011b1b2810 */ /* 0x000fe40007ffe0ff */
[----:B------:R-:W-:Y:S01]  /*0eb0*/  @P1 IADD3 R9, R9, 0x1, RZ ;  /* 0x0000000109091810 */ /* 0x000fe20007ffe0ff */
[----:B------:R-:W-:Y:S01]  /*0ec0*/  IMAD.MOV.U32 R6, RZ, RZ, RZ ;  /* 0x000000ffff067224 */ /* 0x000fe200078e00ff */
[----:B------:R-:W-:Y:S02]  /*0ed0*/  IADD3 R22, -R10, RZ, RZ ;  /* 0x000000ff0a167210 */ /* 0x000fe40007ffe1ff */
[----:B0-----:R-:W-:-:S03]  /*0ee0*/  IADD3 R7, R7, 0xffffffe, RZ ;  /* 0x0ffffffe07077810 */ /* 0x001fc60007ffe0ff */
[----:B------:R-:W-:Y:S01]  /*0ef0*/  IMAD R22, R14, R22, R12 ;  /* 0x000000160e167224 */ /* 0x000fe200078e020c */
[----:B------:R-:W-:Y:S02]  /*0f00*/  IABS R12, R0 ;  /* 0x00000000000c7213 */ /* 0x000fe40000000000 */
[----:B------:R-:W-:Y:S01]  /*0f10*/  @P4 IADD3 R8, R8, 0x1, RZ ;  /* 0x0000000108084810 */ /* 0x000fe20007ffe0ff */
[----:B------:R-:W0:Y:S01]  /*0f20*/  F2I.FTZ.U32.TRUNC.NTZ R7, R7 ;  /* 0x0000000700077305 */ /* 0x000e22000021f000 */
[----:B------:R-:W-:-:S13]  /*0f30*/  ISETP.GT.U32.AND P3, PT, R14, R22, PT ;  /* 0x000000160e00720c */ /* 0x000fda0003f64070 */
[----:B------:R-:W-:Y:S01]  /*0f40*/  @!P3 IMAD.IADD R22, R22, 0x1, -R14 ;  /* 0x000000011616b824 */ /* 0x000fe200078e0a0e */
[----:B0-----:R-:W-:Y:S02]  /*0f50*/  IADD3 R13, RZ, -R7, RZ ;  /* 0x80000007ff0d7210 */ /* 0x001fe40007ffe0ff */
[----:B------:R-:W-:Y:S02]  /*0f60*/  @!P3 IADD3 R10, R10, 0x1, RZ ;  /* 0x000000010a0ab810 */ /* 0x000fe40007ffe0ff */
[----:B------:R-:W-:Y:S01]  /*0f70*/  ISETP.GE.U32.AND P2, PT, R22, R14, PT ;  /* 0x0000000e1600720c */ /* 0x000fe20003f46070 */
[----:B------:R-:W-:Y:S01]  /*0f80*/  IMAD R13, R13, R15, RZ ;  /* 0x0000000f0d0d7224 */ /* 0x000fe200078e02ff */
[----:B------:R-:W0:Y:S03]  /*0f90*/  LDC R14, c[0x0][0x654] ;  /* 0x00019500ff0e7b82 */ /* 0x000e260000000800 */
[----:B------:R-:W-:-:S04]  /*0fa0*/  IMAD.HI.U32 R13, R7, R13, R6 ;  /* 0x0000000d070d7227 */ /* 0x000fc800078e0006 */
[----:B------:R-:W-:Y:S01]  /*0fb0*/  IMAD.MOV R7, RZ, RZ, -R25 ;  /* 0x000000ffff077224 */ /* 0x000fe200078e0a19 */
[----:B------:R-:W1:Y:S01]  /*0fc0*/  LDC R22, c[0x0][0x72c] ;  /* 0x0001cb00ff167b82 */ /* 0x000e620000000800 */
[----:B------:R-:W-:Y:S02]  /*0fd0*/  IMAD.HI.U32 R13, R13, R12, RZ ;  /* 0x0000000c0d0d7227 */ /* 0x000fe400078e00ff */
[----:B------:R-:W-:-:S03]  /*0fe0*/  @P2 IADD3 R10, R10, 0x1, RZ ;  /* 0x000000010a0a2810 */ /* 0x000fc60007ffe0ff */
[----:B------:R-:W-:-:S05]  /*0ff0*/  IADD3 R6, -R13, RZ, RZ ;  /* 0x000000ff0d067210 */ /* 0x000fca0007ffe1ff */
[----:B------:R-:W-:-:S05]  /*1000*/  IMAD R6, R15, R6, R12 ;  /* 0x000000060f067224 */ /* 0x000fca00078e020c */
[----:B------:R-:W-:Y:S02]  /*1010*/  ISETP.GT.U32.AND P6, PT, R15, R6, PT ;  /* 0x000000060f00720c */ /* 0x000fe40003fc4070 */
[----:B0-----:R-:W-:Y:S02]  /*1020*/  IABS R14, R14 ;  /* 0x0000000e000e7213 */ /* 0x001fe40000000000 */
[----:B-1----:R-:W-:-:S09]  /*1030*/  IABS R22, R22 ;  /* 0x0000001600167213 */ /* 0x002fd20000000000 */
[-C--:B------:R-:W-:Y:S02]  /*1040*/  @!P6 IADD3 R6, R6, -R15.reuse, RZ ;  /* 0x8000000f0606e210 */ /* 0x080fe40007ffe0ff */
[----:B------:R-:W-:Y:S02]  /*1050*/  @!P6 IADD3 R13, R13, 0x1, RZ ;  /* 0x000000010d0de810 */ /* 0x000fe40007ffe0ff */
[----:B------:R-:W-:Y:S01]  /*1060*/  ISETP.GE.U32.AND P5, PT, R6, R15, PT ;  /* 0x0000000f0600720c */ /* 0x000fe20003fa6070 */
[C---:B------:R-:W-:Y:S01]  /*1070*/  IMAD R6, R11.reuse, R7, R18 ;  /* 0x000000070b067224 */ /* 0x040fe200078e0212 */
[----:B------:R-:W-:Y:S01]  /*1080*/  IADD3 R15, -R24, RZ, RZ ;  /* 0x000000ff180f7210 */ /* 0x000fe20007ffe1ff */
[----:B------:R-:W-:Y:S02]  /*1090*/  IMAD.MOV R7, RZ, RZ, -R23 ;  /* 0x000000ffff077224 */ /* 0x000fe400078e0a17 */
[----:B------:R-:W-:Y:S02]  /*10a0*/  IMAD R6, R6, UR5, RZ ;  /* 0x0000000506067c24 */ /* 0x000fe4000f8e02ff */
[----:B------:R-:W-:-:S02]  /*10b0*/  IMAD R7, R11, R7, R3 ;  /* 0x000000070b077224 */ /* 0x000fc400078e0203 */
[----:B------:R-:W-:Y:S02]  /*10c0*/  IMAD R25, R25, UR8, R6 ;  /* 0x0000000819197c24 */ /* 0x000fe4000f8e0206 */
[----:B------:R-:W0:Y:S01]  /*10d0*/  I2F.RP R6, R14 ;  /* 0x0000000e00067306 */ /* 0x000e220000209400 */
[----:B------:R-:W-:Y:S02]  /*10e0*/  IMAD R7, R7, UR5, RZ ;  /* 0x0000000507077c24 */ /* 0x000fe4000f8e02ff */
[----:B------:R-:W-:Y:S02]  /*10f0*/  IMAD R15, R11, R15, R5 ;  /* 0x0000000f0b0f7224 */ /* 0x000fe400078e0205 */
[----:B------:R-:W-:Y:S01]  /*1100*/  IMAD R23, R23, UR8, R7 ;  /* 0x0000000817177c24 */ /* 0x000fe2000f8e0207 */
[----:B------:R-:W-:Y:S01]  /*1110*/  IADD3 R7, -R21, RZ, RZ ;  /* 0x000000ff15077210 */ /* 0x000fe20007ffe1ff */
[----:B------:R-:W-:Y:S02]  /*1120*/  IMAD R15, R15, UR5, RZ ;  /* 0x000000050f0f7c24 */ /* 0x000fe4000f8e02ff */
[----:B------:R-:W-:Y:S01]  /*1130*/  @P5 VIADD R13, R13, 0x1 ;  /* 0x000000010d0d5836 */ /* 0x000fe20000000000 */
[----:B------:R-:W-:Y:S01]  /*1140*/  ISETP.NE.AND P5, PT, R29, RZ, PT ;  /* 0x000000ff1d00720c */ /* 0x000fe20003fa5270 */
[----:B------:R-:W-:Y:S01]  /*1150*/  IMAD R11, R11, R7, R4 ;  /* 0x000000070b0b7224 */ /* 0x000fe200078e0204 */
[----:B------:R-:W-:Y:S01]  /*1160*/  IADD3 R7, -R20, RZ, RZ ;  /* 0x000000ff14077210 */ /* 0x000fe20007ffe1ff */
[----:B------:R-:W-:Y:S01]  /*1170*/  IMAD R24, R24, UR8, R15 ;  /* 0x0000000818187c24 */ /* 0x000fe2000f8e020f */
[----:B0-----:R-:W0:Y:S01]  /*1180*/  MUFU.RCP R6, R6 ;  /* 0x0000000600067308 */ /* 0x001e220000001000 */
[----:B------:R-:W-:Y:S01]  /*1190*/  IMAD R11, R11, UR5, RZ ;  /* 0x000000050b0b7c24 */ /* 0x000fe2000f8e02ff */
[----:B------:R-:W1:Y:S01]  /*11a0*/  LDC R15, c[0x0][0x804] ;  /* 0x00020100ff0f7b82 */ /* 0x000e620000000800 */
[----:B------:R-:W-:-:S02]  /*11b0*/  IMAD R7, R28, R7, R18 ;  /* 0x000000071c077224 */ /* 0x000fc400078e0212 */
[----:B------:R-:W-:Y:S01]  /*11c0*/  IMAD R21, R21, UR8, R11 ;  /* 0x0000000815157c24 */ /* 0x000fe2000f8e020b */
[----:B------:R-:W-:Y:S01]  /*11d0*/  IADD3 R11, -R19, RZ, RZ ;  /* 0x000000ff130b7210 */ /* 0x000fe20007ffe1ff */
[----:B------:R-:W-:-:S04]  /*11e0*/  IMAD R7, R7, UR9, RZ ;  /* 0x0000000907077c24 */ /* 0x000fc8000f8e02ff */
[----:B------:R-:W-:Y:S02]  /*11f0*/  IMAD R20, R20, UR10, R7 ;  /* 0x0000000a14147c24 */ /* 0x000fe4000f8e0207 */
[----:B------:R-:W-:Y:S02]  /*1200*/  IMAD R11, R28, R11, R5 ;  /* 0x0000000b1c0b7224 */ /* 0x000fe400078e0205 */
[----:B0-----:R-:W-:Y:S02]  /*1210*/  VIADD R6, R6, 0xffffffe ;  /* 0x0ffffffe06067836 */ /* 0x001fe40000000000 */
[----:B------:R-:W-:Y:S02]  /*1220*/  IMAD R11, R11, UR9, RZ ;  /* 0x000000090b0b7c24 */ /* 0x000fe4000f8e02ff */
[----:B------:R0:W2:Y:S02]  /*1230*/  F2I.FTZ.U32.TRUNC.NTZ R7, R6 ;  /* 0x0000000600077305 */ /* 0x0000a4000021f000 */
[----:B------:R-:W-:Y:S01]  /*1240*/  IMAD R19, R19, UR10, R11 ;  /* 0x0000000a13137c24 */ /* 0x000fe2000f8e020b */
[----:B0-----:R-:W-:-:S05]  /*1250*/  IADD3 R6, -R17, RZ, RZ ;  /* 0x000000ff11067210 */ /* 0x001fca0007ffe1ff */
[----:B------:R-:W-:Y:S02]  /*1260*/  IMAD R6, R28, R6, R3 ;  /* 0x000000061c067224 */ /* 0x000fe400078e0203 */
[----:B--2---:R-:W-:Y:S02]  /*1270*/  IMAD.MOV R11, RZ, RZ, -R7 ;  /* 0x000000ffff0b7224 */ /* 0x004fe400078e0a07 */
[----:B------:R-:W-:Y:S02]  /*1280*/  IMAD R6, R6, UR9, RZ ;  /* 0x0000000906067c24 */ /* 0x000fe4000f8e02ff */
[----:B------:R-:W-:Y:S02]  /*1290*/  IMAD R11, R11, R14, RZ ;  /* 0x0000000e0b0b7224 */ /* 0x000fe400078e02ff */
[----:B------:R-:W-:Y:S01]  /*12a0*/  IMAD R17, R17, UR10, R6 ;  /* 0x0000000a11117c24 */ /* 0x000fe2000f8e0206 */
[----:B------:R-:W-:-:S05]  /*12b0*/  IADD3 R6, -R16, RZ, RZ ;  /* 0x000000ff10067210 */ /* 0x000fca0007ffe1ff */
[----:B------:R-:W-:Y:S01]  /*12c0*/  IMAD R28, R28, R6, R4 ;  /* 0x000000061c1c7224 */ /* 0x000fe200078e0204 */
[----:B------:R-:W-:-:S03]  /*12d0*/  MOV R6, RZ ;  /* 0x000000ff00067202 */ /* 0x000fc60000000f00 */
[----:B------:R-:W-:Y:S02]  /*12e0*/  IMAD R28, R28, UR9, RZ ;  /* 0x000000091c1c7c24 */ /* 0x000fe4000f8e02ff */
[----:B------:R-:W-:Y:S01]  /*12f0*/  IMAD.HI.U32 R11, R7, R11, R6 ;  /* 0x0000000b070b7227 */ /* 0x000fe200078e0006 */
[----:B-1----:R-:W-:-:S03]  /*1300*/  LOP3.LUT R7, R18, R15, RZ, 0x3c, !PT ;  /* 0x0000000f12077212 */ /* 0x002fc600078e3cff */
[----:B------:R-:W-:Y:S01]  /*1310*/  IMAD R16, R16, UR10, R28 ;  /* 0x0000000a10107c24 */ /* 0x000fe2000f8e021c */
[----:B------:R-:W-:Y:S01]  /*1320*/  ISETP.GE.AND P6, PT, R7, RZ, PT ;  /* 0x000000ff0700720c */ /* 0x000fe20003fc6270 */
[----:B------:R-:W-:Y:S01]  /*1330*/  IMAD.HI.U32 R11, R11, R12, RZ ;  /* 0x0000000c0b0b7227 */ /* 0x000fe200078e00ff */
[----:B------:R-:W-:Y:S01]  /*1340*/  LOP3.LUT R7, R5, R15, RZ, 0x3c, !PT ;  /* 0x0000000f05077212 */ /* 0x000fe200078e3cff */
[----:B------:R-:W0:Y:S02]  /*1350*/  LDC R28, c[0x0][0x654] ;  /* 0x00019500ff1c7b82 */ /* 0x000e240000000800 */
[----:B------:R-:W-:Y:S01]  /*1360*/  IMAD.MOV R6, RZ, RZ, -R11 ;  /* 0x000000ffff067224 */ /* 0x000fe200078e0a0b */
[----:B------:R-:W-:Y:S02]  /*1370*/  ISETP.GE.AND P3, PT, R7, RZ, PT ;  /* 0x000000ff0700720c */ /* 0x000fe40003f66270 */
[----:B------:R-:W-:Y:S01]  /*1380*/  MOV R7, R10 ;  /* 0x0000000a00077202 */ /* 0x000fe20000000f00 */
[----:B------:R-:W-:-:S04]  /*1390*/  IMAD R6, R14, R6, R12 ;  /* 0x000000060e067224 */ /* 0x000fc800078e020c */
[----:B------:R-:W-:Y:S01]  /*13a0*/  @!P6 IMAD.MOV R27, RZ, RZ, -R27 ;  /* 0x000000ffff1be224 */ /* 0x000fe200078e0a1b */
[----:B------:R-:W-:-:S05]  /*13b0*/  ISETP.GT.U32.AND P1, PT, R14, R6, PT ;  /* 0x000000060e00720c */ /* 0x000fca0003f24070 */
[----:B------:R-:W-:-:S08]  /*13c0*/  @!P3 IADD3 R9, -R9, RZ, RZ ;  /* 0x000000ff0909b210 */ /* 0x000fd00007ffe1ff */
        /* <DEDUP_REMOVED lines=25> */
[----:B------:R-:W-:Y:S01]  /*1560*/  IMAD R14, R6, UR13, RZ ;  /* 0x0000000d060e7c24 */ /* 0x000fe2000f8e02ff */
[----:B------:R-:W-:-:S03]  /*1570*/  IADD3 R6, -R10, RZ, RZ ;  /* 0x000000ff0a067210 */ /* 0x000fc60007ffe1ff */
[----:B------:R-:W-:Y:S01]  /*1580*/  IMAD R13, R13, UR14, R14 ;  /* 0x0000000e0d0d7c24 */ /* 0x000fe2000f8e020e */
[----:B------:R-:W-:Y:S01]  /*1590*/  IADD3 R14, -R9, RZ, RZ ;  /* 0x000000ff090e7210 */ /* 0x000fe20007ffe1ff */
[C---:B------:R-:W-:Y:S02]  /*15a0*/  IMAD R18, R29.reuse, R6, R18 ;  /* 0x000000061d127224 */ /* 0x040fe400078e0212 */
[----:B--2---:R-:W-:Y:S02]  /*15b0*/  IMAD.MOV R6, RZ, RZ, -R15 ;  /* 0x000000ffff067224 */ /* 0x004fe400078e0a0f */
[----:B------:R-:W-:Y:S01]  /*15c0*/  IMAD R5, R29, R14, R5 ;  /* 0x0000000e1d057224 */ /* 0x000fe200078e0205 */
[----:B0-----:R-:W-:Y:S01]  /*15d0*/  LOP3.LUT R14, R0, R28, RZ, 0x3c, !PT ;  /* 0x0000001c000e7212 */ /* 0x001fe200078e3cff */
[----:B------:R-:W-:Y:S01]  /*15e0*/  IMAD R6, R6, R22, RZ ;  /* 0x0000001606067224 */ /* 0x000fe200078e02ff */
[----:B------:R-:W0:Y:S02]  /*15f0*/  LDC.64 R28, c[0x0][0x210] ;  /* 0x00008400ff1c7b82 */ /* 0x000e240000000a00 */
[----:B------:R-:W-:-:S02]  /*1600*/  ISETP.GE.AND P2, PT, R14, RZ, PT ;  /* 0x000000ff0e00720c */ /* 0x000fc40003f46270 */
        /* <DEDUP_REMOVED lines=28> */
[----:B------:R-:W-:Y:S01]  /*17d0*/  @P0 VIADD R11, R11, 0x1 ;  /* 0x000000010b0b0836 */ /* 0x000fe20000000000 */
[----:B------:R-:W5:Y:S05]  /*17e0*/  LDG.E.U16 R16, desc[UR6][R16.64] ;  /* 0x0000000610107981 */ /* 0x000f6a000c1e1500 */
[-C--:B------:R-:W-:Y:S02]  /*17f0*/  @!P3 IADD3 R12, R12, -R22.reuse, RZ ;  /* 0x800000160c0cb210 */ /* 0x080fe40007ffe0ff */
[----:B------:R-:W-:Y:S02]  /*1800*/  @!P2 IADD3 R11, -R11, RZ, RZ ;  /* 0x000000ff0b0ba210 */ /* 0x000fe40007ffe1ff */
[----:B------:R-:W-:-:S02]  /*1810*/  ISETP.GE.U32.AND P0, PT, R12, R22, PT ;  /* 0x000000160c00720c */ /* 0x000fc40003f06070 */
        /* <DEDUP_REMOVED lines=8> */
[----:B------:R-:W-:Y:S01]  /*18a0*/  ISETP.NE.U32.AND P0, PT, RZ, UR20, PT ;  /* 0x00000014ff007c0c */ /* 0x000fe2000bf05070 */
[----:B------:R-:W-:-:S03]  /*18b0*/  IMAD.MOV R18, RZ, RZ, -R8 ;  /* 0x000000ffff127224 */ /* 0x000fc600078e0a08 */
        /* <DEDUP_REMOVED lines=8> */
[----:B------:R-:W-:-:S04]  /*1940*/  @!P2 IADD3 R6, -R6, RZ, RZ ;  /* 0x000000ff0606a210 */ /* 0x000fc80007ffe1ff */
[----:B------:R-:W-:-:S04]  /*1950*/  @!P1 LOP3.LUT R6, RZ, R27, RZ, 0x33, !PT ;  /* 0x0000001bff069212 */ /* 0x000fc800078e33ff */
[----:B0-----:R-:W-:Y:S01]  /*1960*/  IADD3 R15, -R6, RZ, RZ ;  /* 0x000000ff060f7210 */ /* 0x001fe20007ffe1ff */
[----:B------:R-:W-:Y:S02]  /*1970*/  IMAD R12, R12, UR15, RZ ;  /* 0x0000000f0c0c7c24 */ /* 0x000fe4000f8e02ff */
[----:B-1----:R-:W-:Y:S01]  /*1980*/  IMAD R13, R23, R18, R3 ;  /* 0x00000012170d7224 */ /* 0x002fe200078e0203 */
[----:B------:R-:W-:Y:S01]  /*1990*/  IADD3 R3, -R7, RZ, RZ ;  /* 0x000000ff07037210 */ /* 0x000fe20007ffe1ff */
[----:B------:R-:W-:-:S04]  /*19a0*/  IMAD R15, R27, R15, R0 ;  /* 0x0000000f1b0f7224 */ /* 0x000fc800078e0200 */
[----:B------:R-:W-:Y:S02]  /*19b0*/  IMAD R4, R23, R3, R4 ;  /* 0x0000000317047224 */ /* 0x000fe400078e0204 */
[----:B------:R-:W-:Y:S02]  /*19c0*/  IMAD R3, R11, UR16, R12 ;  /* 0x000000100b037c24 */ /* 0x000fe4000f8e020c */
[----:B------:R-:W-:Y:S02]  /*19d0*/  IMAD R12, R5, UR11, RZ ;  /* 0x0000000b050c7c24 */ /* 0x000fe4000f8e02ff */
[----:B------:R-:W-:Y:S02]  /*19e0*/  IMAD R13, R13, UR11, RZ ;  /* 0x0000000b0d0d7c24 */ /* 0x000fe4000f8e02ff */
[----:B------:R-:W-:Y:S02]  /*19f0*/  IMAD R4, R4, UR11, RZ ;  /* 0x0000000b04047c24 */ /* 0x000fe4000f8e02ff */
[----:B------:R-:W-:Y:S01]  /*1a00*/  IMAD R15, R15, UR17, RZ ;  /* 0x000000110f0f7c24 */ /* 0x000fe2000f8e02ff */
[----:B------:R-:W-:Y:S01]  /*1a10*/  SHF.R.S32.HI R17, RZ, 0x1f, R3 ;  /* 0x0000001fff117819 */ /* 0x000fe20000011403 */
[----:B------:R-:W-:-:S02]  /*1a20*/  IMAD R9, R9, UR12, R12 ;  /* 0x0000000c09097c24 */ /* 0x000fc4000f8e020c */
[----:B------:R-:W-:Y:S02]  /*1a30*/  IMAD R8, R8, UR12, R13 ;  /* 0x0000000c08087c24 */ /* 0x000fe4000f8e020d */
        /* <DEDUP_REMOVED lines=26> */
.L_x_996:
        /* <DEDUP_REMOVED lines=8> */
.L_x_997:
[----:B-1----:R-:W2:Y:S04]  /*1c60*/  LDL.LU R4, [R1+0x4] ;  /* 0x0000040001047983 */ /* 0x002ea80000300800 */
[----:B------:R-:W3:Y:S01]  /*1c70*/  LDL.LU R7, [R1] ;  /* 0x0000000001077983 */ /* 0x000ee20000300800 */
[----:B-----5:R-:W-:Y:S02]  /*1c80*/  HADD2.F32 R21, -RZ, R21.H0_H0 ;  /* 0x20000015ff157230 */ /* 0x020fe40000004100 */
[----:B------:R-:W-:Y:S02]  /*1c90*/  HADD2.F32 R5, -RZ, R2.H0_H0 ;  /* 0x20000002ff057230 */ /* 0x000fe40000004100 */
[----:B------:R-:W-:Y:S02]  /*1ca0*/  HADD2.F32 R19, -RZ, R19.H0_H0 ;  /* 0x20000013ff137230 */ /* 0x000fe40000004100 */
[----:B------:R-:W-:-:S02]  /*1cb0*/  HADD2.F32 R29, -RZ, R29.H0_H0 ;  /* 0x2000001dff1d7230 */ /* 0x000fc40000004100 */
[----:B------:R-:W-:Y:S02]  /*1cc0*/  HADD2.F32 R20, -RZ, R20.H0_H0 ;  /* 0x20000014ff147230 */ /* 0x000fe40000004100 */
[----:B------:R-:W-:Y:S02]  /*1cd0*/  HADD2.F32 R28, -RZ, R28.H0_H0 ;  /* 0x2000001cff1c7230 */ /* 0x000fe40000004100 */
[----:B------:R-:W-:Y:S02]  /*1ce0*/  HADD2.F32 R27, -RZ, R27.H0_H0 ;  /* 0x2000001bff1b7230 */ /* 0x000fe40000004100 */
[----:B------:R-:W-:Y:S01]  /*1cf0*/  FADD.FTZ R20, R29, R20 ;  /* 0x000000141d147221 */ /* 0x000fe20000010000 */
[----:B------:R-:W-:Y:S02]  /*1d00*/  HADD2.F32 R13, -RZ, R24.H0_H0 ;  /* 0x20000018ff0d7230 */ /* 0x000fe40000004100 */
[----:B------:R-:W-:Y:S02]  /*1d10*/  HADD2.F32 R6, -RZ, R6.H0_H0 ;  /* 0x20000006ff067230 */ /* 0x000fe40000004100 */
[----:B------:R-:W-:Y:S01]  /*1d20*/  FADD.FTZ R20, R20, R27 ;  /* 0x0000001b14147221 */ /* 0x000fe20000010000 */
[----:B--2---:R-:W-:-:S05]  /*1d30*/  HADD2.F32 R4, -RZ, R4.H0_H0 ;  /* 0x20000004ff047230 */ /* 0x004fca0000004100 */
[----:B------:R-:W-:-:S04]  /*1d40*/  FADD.FTZ R4, R4, R21 ;  /* 0x0000001504047221 */ /* 0x000fc80000010000 */
[----:B------:R-:W-:Y:S01]  /*1d50*/  FADD.FTZ R2, R4, R5 ;  /* 0x0000000504027221 */ /* 0x000fe20000010000 */
[----:B---3--:R-:W-:Y:S02]  /*1d60*/  HADD2.F32 R4, -RZ, R7.H0_H0 ;  /* 0x20000007ff047230 */ /* 0x008fe40000004100 */
[----:B------:R-:W-:Y:S02]  /*1d70*/  HADD2.F32 R5, -RZ, R26.H0_H0 ;  /* 0x2000001aff057230 */ /* 0x000fe40000004100 */
[----:B------:R-:W-:Y:S02]  /*1d80*/  HADD2.F32 R7, -RZ, R12.H0_H0 ;  /* 0x2000000cff077230 */ /* 0x000fe40000004100 */
[----:B------:R-:W-:Y:S01]  /*1d90*/  FADD.FTZ R4, R4, R19 ;  /* 0x0000001304047221 */ /* 0x000fe20000010000 */
[----:B------:R-:W-:-:S03]  /*1da0*/  LEA R12, P2, R9, UR26, 0x1 ;  /* 0x0000001a090c7c11 */ /* 0x000fc6000f8408ff */
[----:B------:R-:W-:Y:S01]  /*1db0*/  FADD.FTZ R4, R4, R5 ;  /* 0x0000000504047221 */ /* 0x000fe20000010000 */
[----:B------:R-:W-:Y:S01]  /*1dc0*/  HADD2.F32 R5, -RZ, R22.H0_H0 ;  /* 0x20000016ff057230 */ /* 0x000fe20000004100 */
[----:B------:R-:W-:Y:S02]  /*1dd0*/  SHF.R.S32.HI R22, RZ, 0x1f, R11 ;  /* 0x0000001fff167819 */ /* 0x000fe4000001140b */
[----:B------:R-:W-:Y:S01]  /*1de0*/  FADD.FTZ R4, R4, R7 ;  /* 0x0000000704047221 */ /* 0x000fe20000010000 */
[----:B------:R-:W-:Y:S02]  /*1df0*/  HADD2.F32 R7, -RZ, R16.H0_H0 ;  /* 0x20000010ff077230 */ /* 0x000fe40000004100 */
[----:B------:R-:W-:Y:S01]  /*1e00*/  FADD.FTZ R5, R2, R5 ;  /* 0x0000000502057221 */ /* 0x000fe20000010000 */
[----:B------:R-:W-:Y:S01]  /*1e10*/  SHF.R.S32.HI R16, RZ, 0x1f, R9 ;  /* 0x0000001fff107819 */ /* 0x000fe20000011409 */
[----:B------:R-:W-:Y:S02]  /*1e20*/  FMUL.FTZ R4, R4, -1.4426950216293334961 ;  /* 0xbfb8aa3b04047820 */ /* 0x000fe40000410000 */
[----:B------:R-:W-:Y:S01]  /*1e30*/  FMUL.FTZ R5, R5, -1.4426950216293334961 ;  /* 0xbfb8aa3b05057820 */ /* 0x000fe20000410000 */
[----:B------:R-:W-:Y:S01]  /*1e40*/  FADD.FTZ R28, R28, R7 ;  /* 0x000000071c1c7221 */ /* 0x000fe20000010000 */
[----:B------:R-:W0:Y:S01]  /*1e50*/  MUFU.EX2 R2, R4 ;  /* 0x0000000400027308 */ /* 0x000e220000000800 */
[----:B------:R-:W-:-:S02]  /*1e60*/  HADD2.F32 R7, -RZ, R18.H0_H0 ;  /* 0x20000012ff077230 */ /* 0x000fc40000004100 */
[----:B------:R-:W-:-:S03]  /*1e70*/  FADD.FTZ R13, R28, R13 ;  /* 0x0000000d1c0d7221 */ /* 0x000fc60000010000 */
[----:B------:R-:W-:Y:S01]  /*1e80*/  FADD.FTZ R7, R20, R7 ;  /* 0x0000000714077221 */ /* 0x000fe20000010000 */
[----:B------:R-:W-:Y:S01]  /*1e90*/  FADD.FTZ R6, R13, R6 ;  /* 0x000000060d067221 */ /* 0x000fe20000010000 */
[----:B------:R-:W1:Y:S01]  /*1ea0*/  MUFU.EX2 R5, R5 ;  /* 0x0000000500057308 */ /* 0x000e620000000800 */
[----:B------:R-:W-:Y:S02]  /*1eb0*/  LEA.HI.X R13, R9, UR27, R16, 0x1, P2 ;  /* 0x0000001b090d7c11 */ /* 0x000fe400090f0c10 */
[----:B------:R-:W-:Y:S01]  /*1ec0*/  FMUL.FTZ R6, R6, -1.4426950216293334961 ;  /* 0xbfb8aa3b06067820 */ /* 0x000fe20000410000 */
[----:B------:R-:W-:-:S04]  /*1ed0*/  SHF.R.S32.HI R9, RZ, 0x1f, R8 ;  /* 0x0000001fff097819 */ /* 0x000fc80000011408 */
[----:B------:R2:W-:Y:S01]  /*1ee0*/  MUFU.TANH R18, R7 ;  /* 0x0000000700127308 */ /* 0x0005e20000002400 */
[----:B0-----:R-:W-:Y:S01]  /*1ef0*/  FADD.FTZ R19, R2, 1 ;  /* 0x3f80000002137421 */ /* 0x001fe20000010000 */
[----:B------:R-:W-:-:S06]  /*1f00*/  HADD2.F32 R2, -RZ, R14.H0_H0 ;  /* 0x2000000eff027230 */ /* 0x000fcc0000004100 */
        /* <DEDUP_REMOVED lines=15> */
[----:B------:R-:W-:Y:S01]  /*2000*/  F2FP.F16.F32.PACK_AB R21, R24, R21 ;  /* 0x000000151815723e */ /* 0x000fe200000000ff */
        /* <DEDUP_REMOVED lines=10> */
[----:B------:R-:W-:Y:S02]  /*20b0*/  F2FP.F16.F32.PACK_AB R23, R20, R23 ;  /* 0x000000171417723e */ /* 0x000fe400000000ff */
[----:B------:R-:W-:Y:S02]  /*20c0*/  F2FP.F16.F32.PACK_AB R9, R9, R18 ;  /* 0x000000120909723e */ /* 0x000fe400000000ff */
        /* <DEDUP_REMOVED lines=13> */
.L_x_995:
[----:B------:R-:W-:Y:S05]  /*21a0*/  EXIT ;  /* 0x000000000000794d */ /* 0x000fea0003800000 */
.L_x_999:
        /* <DEDUP_REMOVED lines=13> */
.L_x_1334:


//--------------------- .text._ZN2at6native38_GLOBAL__N__9a469cfd_6_RNN_cu_eca79a6d6kernel17lstm_cell_forwardIN3c104HalfEfiLi1EEEvNS_4cuda6detail10TensorInfoIT_T1_EESB_SB_SB_SB_SB_SB_SB_SA_SA_ --------------------------
	.section	.text._ZN2at6native38_GLOBAL__N__9a469cfd_6_RNN_cu_eca79a6d6kernel17lstm_cell_forwardIN3c104HalfEfiLi1EEEvNS_4cuda6detail10TensorInfoIT_T1_EESB_SB_SB_SB_SB_SB_SB_SA_SA_,"ax",@progbits
	.align	128
.text._ZN2at6native38_GLOBAL__N__9a469cfd_6_RNN_cu_eca79a6d6kernel17lstm_cell_forwardIN3c104HalfEfiLi1EEEvNS_4cuda6detail10TensorInfoIT_T1_EESB_SB_SB_SB_SB_SB_SB_SA_SA_:
        .type           _ZN2at6native38_GLOBAL__N__9a469cfd_6_RNN_cu_eca79a6d6kernel17lstm_cell_forwardIN3c104HalfEfiLi1EEEvNS_4cuda6detail10TensorInfoIT_T1_EESB_SB_SB_SB_SB_SB_SB_SA_SA_,@function
        .size           _ZN2at6native38_GLOBAL__N__9a469cfd_6_RNN_cu_eca79a6d6kernel17lstm_cell_forwardIN3c104HalfEfiLi1EEEvNS_4cuda6detail10TensorInfoIT_T1_EESB_SB_SB_SB_SB_SB_SB_SA_SA_,(.L_x_1335 - _ZN2at6native38_GLOBAL__N__9a469cfd_6_RNN_cu_eca79a6d6kernel17lstm_cell_forwardIN3c104HalfEfiLi1EEEvNS_4cuda6detail10TensorInfoIT_T1_EESB_SB_SB_SB_SB_SB_SB_SA_SA_)
        .other          _ZN2at6native38_GLOBAL__N__9a469cfd_6_RNN_cu_eca79a6d6kernel17lstm_cell_forwardIN3c104HalfEfiLi1EEEvNS_4cuda6detail10TensorInfoIT_T1_EESB_SB_SB_SB_SB_SB_SB_SA_SA_,@"STO_CUDA_ENTRY STV_DEFAULT"
_ZN2at6native38_GLOBAL__N__9a469cfd_6_RNN_cu_eca79a6d6kernel17lstm_cell_forwardIN3c104HalfEfiLi1EEEvNS_4cuda6detail10TensorInfoIT_T1_EESB_SB_SB_SB_SB_SB_SB_SA_SA_:
        /* <DEDUP_REMOVED lines=34> */
.L_x_1003:
        /* <DEDUP_REMOVED lines=73> */
.L_x_1001:
        /* <DEDUP_REMOVED lines=8> */
.L_x_1002:
[----:B0----5:R-:W-:Y:S02]  /*0730*/  HADD2.F32 R13, -RZ, R9.H0_H0 ;  /* 0x20000009ff0d7230 */ /* 0x021fe40000004100 */
[----:B------:R-:W-:Y:S02]  /*0740*/  HADD2.F32 R19, -RZ, R19.H0_H0 ;  /* 0x20000013ff137230 */ /* 0x000fe40000004100 */
[----:B------:R-:W-:Y:S02]  /*0750*/  HADD2.F32 R8, -RZ, R8.H0_H0 ;  /* 0x20000008ff087230 */ /* 0x000fe40000004100 */
[----:B------:R-:W-:Y:S02]  /*0760*/  HADD2.F32 R9, -RZ, R18.H0_H0 ;  /* 0x20000012ff097230 */ /* 0x000fe40000004100 */
[----:B------:R-:W-:Y:S01]  /*0770*/  FADD.FTZ R13, R13, R19 ;  /* 0x000000130d0d7221 */ /* 0x000fe20000010000 */
[----:B------:R-:W-:Y:S02]  /*0780*/  HADD2.F32 R2, -RZ, R2.H0_H0 ;  /* 0x20000002ff027230 */ /* 0x000fe40000004100 */
        /* <DEDUP_REMOVED lines=15> */
[----:B------:R-:W-:Y:S01]  /*0880*/  HADD2.F32 R13, -RZ, R22.H0_H0 ;  /* 0x20000016ff0d7230 */ /* 0x000fe20000004100 */
[----:B------:R-:W0:Y:S01]  /*0890*/  MUFU.EX2 R2, R2 ;  /* 0x0000000200027308 */ /* 0x000e220000000800 */
[----:B------:R-:W-:-:S02]  /*08a0*/  HADD2.F32 R28, -RZ, R28.H0_H0 ;  /* 0x2000001cff1c7230 */ /* 0x000fc40000004100 */
[----:B------:R-:W-:Y:S01]  /*08b0*/  FADD.FTZ R11, R11, R14 ;  /* 0x0000000e0b0b7221 */ /* 0x000fe20000010000 */
[----:B------:R-:W-:Y:S02]  /*08c0*/  HADD2.F32 R9, -RZ, R0.H0_H0 ;  /* 0x20000000ff097230 */ /* 0x000fe40000004100 */
[----:B------:R-:W-:Y:S01]  /*08d0*/  FADD.FTZ R10, R10, R13 ;  /* 0x0000000d0a0a7221 */ /* 0x000fe20000010000 */
[----:B------:R-:W-:Y:S02]  /*08e0*/  HADD2.F32 R20, -RZ, R20.H0_H0 ;  /* 0x20000014ff147230 */ /* 0x000fe40000004100 */
[----:B------:R-:W-:Y:S01]  /*08f0*/  FADD.FTZ R11, R11, R28 ;  /* 0x0000001c0b0b7221 */ /* 0x000fe20000010000 */
[----:B------:R-:W1:Y:S01]  /*0900*/  LDC.64 R14, c[0x0][0x648] ;  /* 0x00019200ff0e7b82 */ /* 0x000e620000000a00 */
[----:B------:R-:W2:Y:S01]  /*0910*/  MUFU.EX2 R8, R8 ;  /* 0x0000000800087308 */ /* 0x000ea20000000800 */
[----:B------:R-:W-:Y:S01]  /*0920*/  FADD.FTZ R9, R10, R9 ;  /* 0x000000090a097221 */ /* 0x000fe20000010000 */
[----:B------:R-:W-:Y:S01]  /*0930*/  FMUL.FTZ R11, R11, -1.4426950216293334961 ;  /* 0xbfb8aa3b0b0b7820 */ /* 0x000fe20000410000 */
[----:B------:R-:W-:-:S02]  /*0940*/  IMAD R17, R4, UR15, RZ ;  /* 0x0000000f04117c24 */ /* 0x000fc4000f8e02ff */
[----:B------:R-:W-:Y:S01]  /*0950*/  FADD.FTZ R0, R9, R20 ;  /* 0x0000001409007221 */ /* 0x000fe20000010000 */
[----:B------:R-:W-:Y:S02]  /*0960*/  HADD2.F32 R9, -RZ, R24.H0_H0 ;  /* 0x20000018ff097230 */ /* 0x000fe40000004100 */
        /* <DEDUP_REMOVED lines=18> */
[----:B------:R-:W-:Y:S01]  /*0a90*/  F2FP.F16.F32.PACK_AB R2, R2, R19 ;  /* 0x000000130202723e */ /* 0x000fe200000000ff */
[----:B0-----:R-:W-:Y:S01]  /*0aa0*/  FADD.FTZ R23, R18, -RZ ;  /* 0x800000ff12177221 */ /* 0x001fe20000010000 */
[----:B-1----:R-:W-:-:S04]  /*0ab0*/  IMAD.WIDE R10, R25, 0x2, R10 ;  /* 0x00000002190a7825 */ /* 0x002fc800078e020a */
[----:B------:R-:W-:Y:S01]  /*0ac0*/  F2FP.F16.F32.PACK_AB R23, R23, R0 ;  /* 0x000000001717723e */ /* 0x000fe200000000ff */
[----:B--2---:R-:W-:Y:S01]  /*0ad0*/  FMUL.FTZ R21, R13, R18 ;  /* 0x000000120d157220 */ /* 0x004fe20000410000 */
[----:B------:R-:W-:-:S04]  /*0ae0*/  IMAD.WIDE R12, R7, 0x2, R8 ;  /* 0x00000002070c7825 */ /* 0x000fc800078e0208 */
[----:B------:R-:W-:Y:S02]  /*0af0*/  F2FP.F16.F32.PACK_AB R20, R22, R21 ;  /* 0x000000151614723e */ /* 0x000fe400000000ff */
        /* <DEDUP_REMOVED lines=16> */
.L_x_1000:
[----:B------:R-:W-:Y:S05]  /*0c00*/  EXIT ;  /* 0x000000000000794d */ /* 0x000fea0003800000 */
.L_x_1004:
        /* <DEDUP_REMOVED lines=15> */
.L_x_1335:


//--------------------- .text._ZN2at6native38_GLOBAL__N__9a469cfd_6_RNN_cu_eca79a6d6kernel17lstm_cell_forwardIfflLi2EEEvNS_4cuda6detail10TensorInfoIT_T1_EES9_S9_S9_S9_S9_S9_S9_S8_S8_ --------------------------
	.section	.text._ZN2at6native38_GLOBAL__N__9a469cfd_6_RNN_cu_eca79a6d6kernel17lstm_cell_forwardIfflLi2EEEvNS_4cuda6detail10TensorInfoIT_T1_EES9_S9_S9_S9_S9_S9_S9_S8_S8_,"ax",@progbits
	.align	128
.text._ZN2at6native38_GLOBAL__N__9a469cfd_6_RNN_cu_eca79a6d6kernel17lstm_cell_forwardIfflLi2EEEvNS_4cuda6detail10TensorInfoIT_T1_EES9_S9_S9_S9_S9_S9_S9_S8_S8_:
        .type           _ZN2at6native38_GLOBAL__N__9a469cfd_6_RNN_cu_eca79a6d6kernel17lstm_cell_forwardIfflLi2EEEvNS_4cuda6detail10TensorInfoIT_T1_EES9_S9_S9_S9_S9_S9_S9_S8_S8_,@function
        .size           _ZN2at6native38_GLOBAL__N__9a469cfd_6_RNN_cu_eca79a6d6kernel17lstm_cell_forwardIfflLi2EEEvNS_4cuda6detail10TensorInfoIT_T1_EES9_S9_S9_S9_S9_S9_S9_S8_S8_,(.L_x_1336 - _ZN2at6native38_GLOBAL__N__9a469cfd_6_RNN_cu_eca79a6d6kernel17lstm_cell_forwardIfflLi2EEEvNS_4cuda6detail10TensorInfoIT_T1_EES9_S9_S9_S9_S9_S9_S9_S8_S8_)
        .other          _ZN2at6native38_GLOBAL__N__9a469cfd_6_RNN_cu_eca79a6d6kernel17lstm_cell_forwardIfflLi2EEEvNS_4cuda6detail10TensorInfoIT_T1_EES9_S9_S9_S9_S9_S9_S9_S8_S8_,@"STO_CUDA_ENTRY STV_DEFAULT"
_ZN2at6native38_GLOBAL__N__9a469cfd_6_RNN_cu_eca79a6d6kernel17lstm_cell_forwardIfflLi2EEEvNS_4cuda6detail10TensorInfoIT_T1_EES9_S9_S9_S9_S9_S9_S9_S8_S8_:
        /* <DEDUP_REMOVED lines=44> */
.L_x_1055:
        /* <DEDUP_REMOVED lines=11> */
[----:B------:R-:W-:Y:S05]  /*0370*/  CALL.REL.NOINC `($__internal_36_$__cuda_sm20_div_s64) ;  /* 0x0000003c00fc7944 */ /* 0x000fea0003c00000 */
[----:B------:R-:W-:Y:S01]  /*0380*/  IADD3 R9, P0, RZ, -R12, RZ ;  /* 0x8000000cff097210 */ /* 0x000fe20007f1e0ff */
[----:B------:R-:W-:Y:S01]  /*0390*/  IMAD.U32 R2, RZ, RZ, UR14 ;  /* 0x0000000eff027e24 */ /* 0x000fe2000f8e00ff */
[----:B------:R-:W-:Y:S01]  /*03a0*/  MOV R6, R5 ;  /* 0x0000000500067202 */ /* 0x000fe20000000f00 */
[----:B------:R-:W-:Y:S01]  /*03b0*/  IMAD.U32 R3, RZ, RZ, UR15 ;  /* 0x0000000fff037e24 */ /* 0x000fe2000f8e00ff */
[----:B------:R-:W-:Y:S01]  /*03c0*/  IADD3.X R7, RZ, ~R0, RZ, P0, !PT ;  /* 0x80000000ff077210 */ /* 0x000fe200007fe4ff */
[----:B------:R-:W-:-:S04]  /*03d0*/  IMAD.MOV.U32 R13, RZ, RZ, R0 ;  /* 0x000000ffff0d7224 */ /* 0x000fc800078e0000 */
[-C--:B------:R-:W-:Y:S02]  /*03e0*/  IMAD R8, R7, R2.reuse, RZ ;  /* 0x0000000207087224 */ /* 0x080fe400078e02ff */
[----:B------:R-:W-:Y:S02]  /*03f0*/  IMAD.MOV.U32 R7, RZ, RZ, R4 ;  /* 0x000000ffff077224 */ /* 0x000fe400078e0004 */
[----:B------:R-:W-:-:S04]  /*0400*/  IMAD.WIDE.U32 R22, R9, R2, R6 ;  /* 0x0000000209167225 */ /* 0x000fc800078e0006 */
[----:B------:R-:W-:-:S05]  /*0410*/  IMAD R7, R9, R3, R8 ;  /* 0x0000000309077224 */ /* 0x000fca00078e0208 */
[----:B------:R-:W-:Y:S01]  /*0420*/  IADD3 R28, R23, R7, RZ ;  /* 0x00000007171c7210 */ /* 0x000fe20007ffe0ff */
[----:B------:R-:W-:Y:S06]  /*0430*/  BRA `(.L_x_1008) ;  /* 0x00000000005c7947 */ /* 0x000fec0003800000 */
.L_x_1007:
        /* <DEDUP_REMOVED lines=23> */
.L_x_1008:
[----:B------:R-:W-:Y:S05]  /*05b0*/  BSYNC B1 ;  /* 0x0000000000017941 */ /* 0x000fea0003800000 */
.L_x_1006:
        /* <DEDUP_REMOVED lines=29> */
.L_x_1010:
[----:B------:R-:W-:Y:S01]  /*0790*/  IMAD.U32 R3, RZ, RZ, UR4 ;  /* 0x00000004ff037e24 */ /* 0x000fe2000f8e00ff */
[----:B------:R-:W-:Y:S01]  /*07a0*/  MOV R6, RZ ;  /* 0x000000ff00067202 */ /* 0x000fe20000000f00 */
        /* <DEDUP_REMOVED lines=21> */
.L_x_1011:
[----:B------:R-:W-:Y:S05]  /*0900*/  BSYNC B1 ;  /* 0x0000000000017941 */ /* 0x000fea0003800000 */
.L_x_1009:
        /* <DEDUP_REMOVED lines=24> */
[----:B------:R-:W-:Y:S05]  /*0a90*/  CALL.REL.NOINC `($__internal_36_$__cuda_sm20_div_s64) ;  /* 0x0000003800347944 */ /* 0x000fea0003c00000 */
        /* <DEDUP_REMOVED lines=11> */
.L_x_1013:
[----:B0-----:R-:W0:Y:S01]  /*0b50*/  I2F.U32.RP R2, R3 ;  /* 0x0000000300027306 */ /* 0x001e220000209000 */
        /* <DEDUP_REMOVED lines=21> */
.L_x_1014:
[----:B------:R-:W-:Y:S05]  /*0cb0*/  BSYNC B1 ;  /* 0x0000000000017941 */ /* 0x000fea0003800000 */
.L_x_1012:
        /* <DEDUP_REMOVED lines=36> */
.L_x_1016:
[----:B0-----:R-:W0:Y:S01]  /*0f00*/  I2F.U32.RP R2, R3 ;  /* 0x0000000300027306 */ /* 0x001e220000209000 */
        /* <DEDUP_REMOVED lines=21> */
.L_x_1017:
[----:B------:R-:W-:Y:S05]  /*1060*/  BSYNC B1 ;  /* 0x0000000000017941 */ /* 0x000fea0003800000 */
.L_x_1015:
        /* <DEDUP_REMOVED lines=24> */
[----:B------:R-:W-:Y:S05]  /*11f0*/  CALL.REL.NOINC `($__internal_36_$__cuda_sm20_div_s64) ;  /* 0x00000030005c7944 */ /* 0x000fea0003c00000 */
[----:B------:R-:W-:Y:S01]  /*1200*/  IADD3 R7, P0, RZ, -R12, RZ ;  /* 0x8000000cff077210 */ /* 0x000fe20007f1e0ff */
[----:B------:R-:W-:-:S03]  /*1210*/  IMAD.MOV.U32 R13, RZ, RZ, R0 ;  /* 0x000000ffff0d7224 */ /* 0x000fc600078e0000 */
[----:B------:R-:W-:-:S05]  /*1220*/  IADD3.X R2, RZ, ~R0, RZ, P0, !PT ;  /* 0x80000000ff027210 */ /* 0x000fca00007fe4ff */
[----:B------:R-:W-:Y:S02]  /*1230*/  IMAD R6, R2, UR16, RZ ;  /* 0x0000001002067c24 */ /* 0x000fe4000f8e02ff */
[----:B------:R-:W-:-:S04]  /*1240*/  IMAD.WIDE.U32 R2, R7, UR16, R10 ;  /* 0x0000001007027c25 */ /* 0x000fc8000f8e000a */
[----:B------:R-:W-:Y:S02]  /*1250*/  IMAD R7, R7, UR17, R6 ;  /* 0x0000001107077c24 */ /* 0x000fe4000f8e0206 */
[----:B------:R-:W-:-:S03]  /*1260*/  IMAD.MOV.U32 R6, RZ, RZ, R2 ;  /* 0x000000ffff067224 */ /* 0x000fc600078e0002 */
[----:B------:R-:W-:Y:S01]  /*1270*/  IADD3 R2, R7, R3, RZ ;  /* 0x0000000307027210 */ /* 0x000fe20007ffe0ff */
[----:B------:R-:W-:Y:S06]  /*1280*/  BRA `(.L_x_1020) ;  /* 0x0000000000587947 */ /* 0x000fec0003800000 */
.L_x_1019:
[----:B------:R-:W1:Y:S01]  /*1290*/  I2F.U32.RP R2, R3 ;  /* 0x0000000300027306 */ /* 0x000e620000209000 */
[----:B------:R-:W-:-:S07]  /*12a0*/  ISETP.NE.U32.AND P2, PT, R3, RZ, PT ;  /* 0x000000ff0300720c */ /* 0x000fce0003f45070 */
[----:B-1----:R-:W1:Y:S02]  /*12b0*/  MUFU.RCP R2, R2 ;  /* 0x0000000200027308 */ /* 0x002e640000001000 */
[----:B-1----:R-:W-:Y:S02]  /*12c0*/  IADD3 R6, R2, 0xffffffe, RZ ;  /* 0x0ffffffe02067810 */ /* 0x002fe40007ffe0ff */
[----:B------:R-:W-:-:S04]  /*12d0*/  MOV R2, RZ ;  /* 0x000000ff00027202 */ /* 0x000fc80000000f00 */
        /* <DEDUP_REMOVED lines=17> */
.L_x_1020:
[----:B------:R-:W-:Y:S05]  /*13f0*/  BSYNC B1 ;  /* 0x0000000000017941 */ /* 0x000fea0003800000 */
.L_x_1018:
        /* <DEDUP_REMOVED lines=23> */
[----:B------:R-:W-:Y:S05]  /*1570*/  CALL.REL.NOINC `($__internal_36_$__cuda_sm20_div_s64) ;  /* 0x0000002c007c7944 */ /* 0x000fea0003c00000 */
        /* <DEDUP_REMOVED lines=13> */
.L_x_1022:
[----:B0-----:R-:W-:-:S04]  /*1650*/  IMAD.U32 R2, RZ, RZ, UR6 ;  /* 0x00000006ff027e24 */ /* 0x001fc8000f8e00ff */
        /* <DEDUP_REMOVED lines=21> */
.L_x_1023:
[----:B------:R-:W-:Y:S05]  /*17b0*/  BSYNC B1 ;  /* 0x0000000000017941 */ /* 0x000fea0003800000 */
.L_x_1021:
        /* <DEDUP_REMOVED lines=11> */
[----:B------:R-:W-:Y:S01]  /*1870*/  LOP3.LUT R0, R19, R3, RZ, 0xfc, !PT ;  /* 0x0000000313007212 */ /* 0x000fe200078efcff */
        /* <DEDUP_REMOVED lines=8> */
[----:B------:R-:W-:Y:S02]  /*1900*/  MOV R0, R19 ;  /* 0x0000001300007202 */ /* 0x000fe40000000f00 */
[----:B0-----:R-:W-:-:S07]  /*1910*/  MOV R6, 0x1930 ;  /* 0x0000193000067802 */ /* 0x001fce0000000f00 */
        /* <DEDUP_REMOVED lines=9> */
[----:B------:R-:W-:-:S05]  /*19b0*/  IMAD R13, R13, R3, R14 ;  /* 0x000000030d0d7224 */ /* 0x000fca00078e020e */
[----:B------:R-:W-:Y:S01]  /*19c0*/  IADD3 R7, R13, R7, RZ ;  /* 0x000000070d077210 */ /* 0x000fe20007ffe0ff */
[----:B------:R-:W-:Y:S01]  /*19d0*/  IMAD.MOV.U32 R13, RZ, RZ, R0 ;  /* 0x000000ffff0d7224 */ /* 0x000fe200078e0000 */
[----:B------:R-:W-:Y:S06]  /*19e0*/  BRA `(.L_x_1026) ;  /* 0x0000000000587947 */ /* 0x000fec0003800000 */
.L_x_1025:
        /* <DEDUP_REMOVED lines=22> */
.L_x_1026:
[----:B------:R-:W-:Y:S05]  /*1b50*/  BSYNC B1 ;  /* 0x0000000000017941 */ /* 0x000fea0003800000 */
.L_x_1024:
[----:B------:R-:W-:Y:S02]  /*1b60*/  IMAD R7, R7, UR26, RZ ;  /* 0x0000001a07077c24 */ /* 0x000fe4000f8e02ff */
[----:B------:R-:W-:Y:S02]  /*1b70*/  IMAD R13, R13, UR28, RZ ;  /* 0x0000001c0d0d7c24 */ /* 0x000fe4000f8e02ff */
[C---:B------:R-:W-:Y:S02]  /*1b80*/  IMAD R15, R6.reuse, UR27, R7 ;  /* 0x0000001b060f7c24 */ /* 0x040fe4000f8e0207 */
[----:B------:R-:W-:-:S04]  /*1b90*/  IMAD.WIDE.U32 R6, R6, UR26, RZ ;  /* 0x0000001a06067c25 */ /* 0x000fc8000f8e00ff */
[----:B------:R-:W-:Y:S01]  /*1ba0*/  IMAD R13, R12, UR29, R13 ;  /* 0x0000001d0c0d7c24 */ /* 0x000fe2000f8e020d */
[----:B------:R-:W-:-:S03]  /*1bb0*/  IADD3 R7, R7, R15, RZ ;  /* 0x0000000f07077210 */ /* 0x000fc60007ffe0ff */
[----:B------:R-:W-:-:S04]  /*1bc0*/  IMAD.WIDE.U32 R6, R12, UR28, R6 ;  /* 0x0000001c0c067c25 */ /* 0x000fc8000f8e0006 */
[----:B------:R-:W-:Y:S01]  /*1bd0*/  IMAD.IADD R7, R7, 0x1, R13 ;  /* 0x0000000107077824 */ /* 0x000fe200078e020d */
        /* <DEDUP_REMOVED lines=12> */
[----:B------:R-:W-:Y:S01]  /*1ca0*/  IMAD.MOV.U32 R0, RZ, RZ, R9 ;  /* 0x000000ffff007224 */ /* 0x000fe200078e0009 */
[----:B0-----:R-:W-:-:S07]  /*1cb0*/  MOV R6, 0x1cd0 ;  /* 0x00001cd000067802 */ /* 0x001fce0000000f00 */
[----:B------:R-:W-:Y:S05]  /*1cc0*/  CALL.REL.NOINC `($__internal_36_$__cuda_sm20_div_s64) ;  /* 0x0000002400a87944 */ /* 0x000fea0003c00000 */
        /* <DEDUP_REMOVED lines=12> */
.L_x_1028:
        /* <DEDUP_REMOVED lines=22> */
.L_x_1029:
[----:B------:R-:W-:Y:S05]  /*1ef0*/  BSYNC B1 ;  /* 0x0000000000017941 */ /* 0x000fea0003800000 */
.L_x_1027:
        /* <DEDUP_REMOVED lines=22> */
[----:B------:R-:W-:Y:S05]  /*2060*/  CALL.REL.NOINC `($__internal_36_$__cuda_sm20_div_s64) ;  /* 0x0000002000c07944 */ /* 0x000fea0003c00000 */
        /* <DEDUP_REMOVED lines=9> */
[----:B------:R-:W-:Y:S06]  /*2100*/  BRA `(.L_x_1032) ;  /* 0x0000000000587947 */ /* 0x000fec0003800000 */
.L_x_1031:
        /* <DEDUP_REMOVED lines=22> */
.L_x_1032:
[----:B------:R-:W-:Y:S05]  /*2270*/  BSYNC B1 ;  /* 0x0000000000017941 */ /* 0x000fea0003800000 */
.L_x_1030:
        /* <DEDUP_REMOVED lines=34> */
.L_x_1034:
        /* <DEDUP_REMOVED lines=22> */
.L_x_1035:
[----:B------:R-:W-:Y:S05]  /*2600*/  BSYNC B1 ;  /* 0x0000000000017941 */ /* 0x000fea0003800000 */
.L_x_1033:
        /* <DEDUP_REMOVED lines=27> */
[----:B------:R-:W-:-:S05]  /*27c0*/  IMAD R7, R6, R3, R7 ;  /* 0x0000000306077224 */ /* 0x000fca00078e0207 */
[----:B------:R-:W-:Y:S01]  /*27d0*/  IADD3 R6, R7, R19, RZ ;  /* 0x0000001307067210 */ /* 0x000fe20007ffe0ff */
[----:B------:R-:W-:Y:S06]  /*27e0*/  BRA `(.L_x_1038) ;  /* 0x0000000000547947 */ /* 0x000fec0003800000 */
.L_x_1037:
[----:B0-----:R-:W0:Y:S01]  /*27f0*/  I2F.U32.RP R0, R2 ;  /* 0x0000000200007306 */ /* 0x001e220000209000 */
[----:B------:R-:W-:-:S07]  /*2800*/  ISETP.NE.U32.AND P2, PT, R2, RZ, PT ;  /* 0x000000ff0200720c */ /* 0x000fce0003f45070 */
[----:B0-----:R-:W0:Y:S02]  /*2810*/  MUFU.RCP R0, R0 ;  /* 0x0000000000007308 */ /* 0x001e240000001000 */
[----:B0-----:R-:W-:-:S06]  /*2820*/  IADD3 R6, R0, 0xffffffe, RZ ;  /* 0x0ffffffe00067810 */ /* 0x001fcc0007ffe0ff */
        /* <DEDUP_REMOVED lines=17> */
.L_x_1038:
[----:B------:R-:W-:Y:S05]  /*2940*/  BSYNC B1 ;  /* 0x0000000000017941 */ /* 0x000fea0003800000 */
.L_x_1036:
        /* <DEDUP_REMOVED lines=9> */
[----:B------:R-:W-:-:S05]  /*29e0*/  IMAD.WIDE.U32 R16, R12, UR36, R6 ;  /* 0x000000240c107c25 */ /* 0x000fca000f8e0006 */
[----:B------:R-:W-:-:S05]  /*29f0*/  IADD3 R0, R17, R13, RZ ;  /* 0x0000000d11007210 */ /* 0x000fca0007ffe0ff */
[----:B------:R0:W-:Y:S01]  /*2a00*/  STL [R1+0x4], R0 ;  /* 0x0000040001007387 */ /* 0x0001e20000100800 */
[----:B------:R-:W-:Y:S05]  /*2a10*/  @!P0 BRA `(.L_x_1040) ;  /* 0x0000000000448947 */ /* 0x000fea0003800000 */
[----:B------:R-:W-:Y:S01]  /*2a20*/  ULDC.64 UR50, c[0x0][0xd80] ;  /* 0x0003600000327ab9 */ /* 0x000fe20000000a00 */
[----:B------:R-:W-:Y:S01]  /*2a30*/  IMAD.MOV.U32 R7, RZ, RZ, R8 ;  /* 0x000000ffff077224 */ /* 0x000fe200078e0008 */
[----:B------:R-:W-:Y:S01]  /*2a40*/  MOV R3, UR50 ;  /* 0x0000003200037c02 */ /* 0x000fe20008000f00 */
[----:B0-----:R-:W-:Y:S01]  /*2a50*/  IMAD.MOV.U32 R0, RZ, RZ, R9 ;  /* 0x000000ffff007224 */ /* 0x001fe200078e0009 */
[----:B------:R-:W-:Y:S02]  /*2a60*/  MOV R2, UR51 ;  /* 0x0000003300027c02 */ /* 0x000fe40008000f00 */
[----:B------:R-:W-:-:S07]  /*2a70*/  MOV R6, 0x2a90 ;  /* 0x00002a9000067802 */ /* 0x000fce0000000f00 */
[----:B------:R-:W-:Y:S05]  /*2a80*/  CALL.REL.NOINC `($__internal_36_$__cuda_sm20_div_s64) ;  /* 0x0000001800387944 */ /* 0x000fea0003c00000 */
[----:B------:R-:W-:Y:S01]  /*2a90*/  IADD3 R6, P0, RZ, -R12, RZ ;  /* 0x8000000cff067210 */ /* 0x000fe20007f1e0ff */
[----:B------:R-:W-:Y:S01]  /*2aa0*/  IMAD.U32 R3, RZ, RZ, UR33 ;  /* 0x00000021ff037e24 */ /* 0x000fe2000f8e00ff */
[----:B------:R-:W-:Y:S02]  /*2ab0*/  MOV R2, UR32 ;  /* 0x0000002000027c02 */ /* 0x000fe40008000f00 */
[-C--:B------:R-:W-:Y:S02]  /*2ac0*/  IADD3.X R7, RZ, ~R0.reuse, RZ, P0, !PT ;  /* 0x80000000ff077210 */ /* 0x080fe400007fe4ff */
[----:B------:R-:W-:Y:S01]  /*2ad0*/  MOV R13, R0 ;  /* 0x00000000000d7202 */ /* 0x000fe20000000f00 */
[----:B------:R-:W-:-:S04]  /*2ae0*/  IMAD.WIDE.U32 R8, R6, R2, R8 ;  /* 0x0000000206087225 */ /* 0x000fc800078e0008 */
[----:B------:R-:W-:-:S04]  /*2af0*/  IMAD R7, R7, R2, RZ ;  /* 0x0000000207077224 */ /* 0x000fc800078e02ff */
[----:B------:R-:W-:-:S05]  /*2b00*/  IMAD R7, R6, R3, R7 ;  /* 0x0000000306077224 */ /* 0x000fca00078e0207 */
[----:B------:R-:W-:Y:S01]  /*2b10*/  IADD3 R6, R7, R9, RZ ;  /* 0x0000000907067210 */ /* 0x000fe20007ffe0ff */
[----:B------:R-:W-:Y:S06]  /*2b20*/  BRA `(.L_x_1041) ;  /* 0x0000000000547947 */ /* 0x000fec0003800000 */
.L_x_1040:
[----:B0-----:R-:W0:Y:S01]  /*2b30*/  I2F.U32.RP R0, R2 ;  /* 0x0000000200007306 */ /* 0x001e220000209000 */
[----:B------:R-:W-:Y:S02]  /*2b40*/  ISETP.NE.U32.AND P2, PT, R2, RZ, PT ;  /* 0x000000ff0200720c */ /* 0x000fe40003f45070 */
[----:B------:R-:W-:-:S05]  /*2b50*/  MOV R13, RZ ;  /* 0x000000ff000d7202 */ /* 0x000fca0000000f00 */
        /* <DEDUP_REMOVED lines=17> */
[----:B------:R-:W-:-:S07]  /*2c70*/  IMAD R8, R2, R7, R8 ;  /* 0x0000000702087224 */ /* 0x000fce00078e0208 */
.L_x_1041:
[----:B------:R-:W-:Y:S05]  /*2c80*/  BSYNC B1 ;  /* 0x0000000000017941 */ /* 0x000fea0003800000 */
.L_x_1039:
[----:B------:R-:W-:Y:S01]  /*2c90*/  IMAD R7, R6, UR34, RZ ;  /* 0x0000002206077c24 */ /* 0x000fe2000f8e02ff */
[----:B------:R-:W-:Y:S01]  /*2ca0*/  LOP3.LUT R3, R11, R3, RZ, 0xfc, !PT ;  /* 0x000000030b037212 */ /* 0x000fe200078efcff */
[----:B------:R-:W-:Y:S01]  /*2cb0*/  IMAD R13, R13, UR36, RZ ;  /* 0x000000240d0d7c24 */ /* 0x000fe2000f8e02ff */
[----:B------:R-:W-:Y:S01]  /*2cc0*/  BSSY B1, `(.L_x_1042) ;  /* 0x0000032000017945 */ /* 0x000fe20003800000 */
[C---:B------:R-:W-:Y:S01]  /*2cd0*/  IMAD R9, R8.reuse, UR35, R7 ;  /* 0x0000002308097c24 */ /* 0x040fe2000f8e0207 */
[----:B------:R-:W-:Y:S01]  /*2ce0*/  ISETP.NE.U32.AND P0, PT, R3, RZ, PT ;  /* 0x000000ff0300720c */ /* 0x000fe20003f05070 */
[----:B------:R-:W-:-:S04]  /*2cf0*/  IMAD.WIDE.U32 R6, R8, UR34, RZ ;  /* 0x0000002208067c25 */ /* 0x000fc8000f8e00ff */
[----:B------:R-:W-:Y:S02]  /*2d00*/  IMAD.IADD R7, R7, 0x1, R9 ;  /* 0x0000000107077824 */ /* 0x000fe400078e0209 */
[C---:B------:R-:W-:Y:S02]  /*2d10*/  IMAD R13, R12.reuse, UR37, R13 ;  /* 0x000000250c0d7c24 */ /* 0x040fe4000f8e020d */
[----:B------:R-:W-:-:S05]  /*2d20*/  IMAD.WIDE.U32 R8, R12, UR36, R6 ;  /* 0x000000240c087c25 */ /* 0x000fca000f8e0006 */
[----:B------:R-:W-:-:S05]  /*2d30*/  IADD3 R0, R9, R13, RZ ;  /* 0x0000000d09007210 */ /* 0x000fca0007ffe0ff */
[----:B------:R0:W-:Y:S01]  /*2d40*/  STL [R1], R0 ;  /* 0x0000000001007387 */ /* 0x0001e20000100800 */
[----:B------:R-:W-:Y:S05]  /*2d50*/  @!P0 BRA `(.L_x_1043) ;  /* 0x0000000000448947 */ /* 0x000fea0003800000 */
[----:B------:R-:W-:Y:S01]  /*2d60*/  ULDC.64 UR50, c[0x0][0xd80] ;  /* 0x0003600000327ab9 */ /* 0x000fe20000000a00 */
[----:B------:R-:W-:Y:S01]  /*2d70*/  MOV R7, R10 ;  /* 0x0000000a00077202 */ /* 0x000fe20000000f00 */
[----:B------:R-:W-:Y:S01]  /*2d80*/  IMAD.U32 R3, RZ, RZ, UR50 ;  /* 0x00000032ff037e24 */ /* 0x000fe2000f8e00ff */
[----:B------:R-:W-:Y:S02]  /*2d90*/  MOV R2, UR51 ;  /* 0x0000003300027c02 */ /* 0x000fe40008000f00 */
[----:B0-----:R-:W-:Y:S02]  /*2da0*/  MOV R0, R11 ;  /* 0x0000000b00007202 */ /* 0x001fe40000000f00 */
[----:B------:R-:W-:-:S07]  /*2db0*/  MOV R6, 0x2dd0 ;  /* 0x00002dd000067802 */ /* 0x000fce0000000f00 */
[----:B------:R-:W-:Y:S05]  /*2dc0*/  CALL.REL.NOINC `($__internal_36_$__cuda_sm20_div_s64) ;  /* 0x0000001400687944 */ /* 0x000fea0003c00000 */
[----:B------:R-:W-:-:S05]  /*2dd0*/  IADD3 R2, P0, RZ, -R12, RZ ;  /* 0x8000000cff027210 */ /* 0x000fca0007f1e0ff */
[----:B------:R-:W-:Y:S02]  /*2de0*/  IMAD.X R3, RZ, RZ, ~R0, P0 ;  /* 0x000000ffff037224 */ /* 0x000fe400000e0e00 */
[----:B------:R-:W-:-:S04]  /*2df0*/  IMAD.WIDE.U32 R10, R2, UR32, R10 ;  /* 0x00000020020a7c25 */ /* 0x000fc8000f8e000a */
[----:B------:R-:W-:-:S04]  /*2e00*/  IMAD R3, R3, UR32, RZ ;  /* 0x0000002003037c24 */ /* 0x000fc8000f8e02ff */
[----:B------:R-:W-:-:S05]  /*2e10*/  IMAD R3, R2, UR33, R3 ;  /* 0x0000002102037c24 */ /* 0x000fca000f8e0203 */
[----:B------:R-:W-:Y:S02]  /*2e20*/  IADD3 R2, R3, R11, RZ ;  /* 0x0000000b03027210 */ /* 0x000fe40007ffe0ff */
[----:B------:R-:W-:Y:S01]  /*2e30*/  MOV R3, R10 ;  /* 0x0000000a00037202 */ /* 0x000fe20000000f00 */
[----:B------:R-:W-:Y:S01]  /*2e40*/  IMAD.MOV.U32 R10, RZ, RZ, R12 ;  /* 0x000000ffff0a7224 */ /* 0x000fe200078e000c */
[----:B------:R-:W-:Y:S01]  /*2e50*/  MOV R11, R0 ;  /* 0x00000000000b7202 */ /* 0x000fe20000000f00 */
[----:B------:R-:W-:Y:S06]  /*2e60*/  BRA `(.L_x_1044) ;  /* 0x00000000005c7947 */ /* 0x000fec0003800000 */
.L_x_1043:
[----:B------:R-:W1:Y:S01]  /*2e70*/  I2F.U32.RP R11, R2 ;  /* 0x00000002000b7306 */ /* 0x000e620000209000 */
[----:B------:R-:W-:-:S07]  /*2e80*/  ISETP.NE.U32.AND P2, PT, R2, RZ, PT ;  /* 0x000000ff0200720c */ /* 0x000fce0003f45070 */
[----:B-1----:R-:W1:Y:S02]  /*2e90*/  MUFU.RCP R11, R11 ;  /* 0x0000000b000b7308 */ /* 0x002e640000001000 */
[----:B-1----:R-:W-:Y:S01]  /*2ea0*/  IADD3 R6, R11, 0xffffffe, RZ ;  /* 0x0ffffffe0b067810 */ /* 0x002fe20007ffe0ff */
[----:B------:R-:W-:-:S05]  /*2eb0*/  IMAD.MOV.U32 R11, RZ, RZ, RZ ;  /* 0x000000ffff0b7224 */ /* 0x000fca00078e00ff */
        /* <DEDUP_REMOVED lines=18> */
.L_x_1044:
[----:B------:R-:W-:Y:S05]  /*2fe0*/  BSYNC B1 ;  /* 0x0000000000017941 */ /* 0x000fea0003800000 */
.L_x_1042:
[----:B------:R-:W-:Y:S01]  /*2ff0*/  IMAD R2, R2, UR34, RZ ;  /* 0x0000002202027c24 */ /* 0x000fe2000f8e02ff */
[----:B------:R-:W-:Y:S01]  /*3000*/  ULDC UR50, c[0x0][0x8a4] ;  /* 0x0002290000327ab9 */ /* 0x000fe20000000800 */
[----:B------:R-:W-:Y:S01]  /*3010*/  BSSY B1, `(.L_x_1045) ;  /* 0x0000033000017945 */ /* 0x000fe20003800000 */
[----:B------:R-:W-:Y:S01]  /*3020*/  LOP3.LUT R0, R4, UR50, RZ, 0xfc, !PT ;  /* 0x0000003204007c12 */ /* 0x000fe2000f8efcff */
[C---:B------:R-:W-:Y:S02]  /*3030*/  IMAD R7, R3.reuse, UR35, R2 ;  /* 0x0000002303077c24 */ /* 0x040fe4000f8e0202 */
[----:B------:R-:W-:Y:S01]  /*3040*/  IMAD.WIDE.U32 R2, R3, UR34, RZ ;  /* 0x0000002203027c25 */ /* 0x000fe2000f8e00ff */
[----:B------:R-:W-:-:S04]  /*3050*/  ISETP.NE.U32.AND P0, PT, R0, RZ, PT ;  /* 0x000000ff0000720c */ /* 0x000fc80003f05070 */
[----:B------:R-:W-:Y:S01]  /*3060*/  IADD3 R3, R3, R7, RZ ;  /* 0x0000000703037210 */ /* 0x000fe20007ffe0ff */
[----:B------:R-:W-:-:S04]  /*3070*/  IMAD R7, R11, UR36, RZ ;  /* 0x000000240b077c24 */ /* 0x000fc8000f8e02ff */
[C---:B------:R-:W-:Y:S02]  /*3080*/  IMAD R7, R10.reuse, UR37, R7 ;  /* 0x000000250a077c24 */ /* 0x040fe4000f8e0207 */
        /* <DEDUP_REMOVED lines=12> */
[----:B------:R-:W-:Y:S01]  /*3150*/  IMAD.MOV.U32 R3, RZ, RZ, R4 ;  /* 0x000000ffff037224 */ /* 0x000fe200078e0004 */
[----:B------:R-:W-:Y:S02]  /*3160*/  MOV R2, R5 ;  /* 0x0000000500027202 */ /* 0x000fe40000000f00 */
[-C--:B------:R-:W-:Y:S02]  /*3170*/  IADD3.X R6, RZ, ~R0.reuse, RZ, P0, !PT ;  /* 0x80000000ff067210 */ /* 0x080fe400007fe4ff */
[----:B------:R-:W-:Y:S01]  /*3180*/  MOV R13, R0 ;  /* 0x00000000000d7202 */ /* 0x000fe20000000f00 */
[----:B------:R-:W-:-:S04]  /*3190*/  IMAD.WIDE.U32 R2, R7, UR40, R2 ;  /* 0x0000002807027c25 */ /* 0x000fc8000f8e0002 */
[----:B------:R-:W-:-:S04]  /*31a0*/  IMAD R6, R6, UR40, RZ ;  /* 0x0000002806067c24 */ /* 0x000fc8000f8e02ff */
[----:B------:R-:W-:-:S05]  /*31b0*/  IMAD R6, R7, UR41, R6 ;  /* 0x0000002907067c24 */ /* 0x000fca000f8e0206 */
[----:B------:R-:W-:Y:S01]  /*31c0*/  IADD3 R3, R3, R6, RZ ;  /* 0x0000000603037210 */ /* 0x000fe20007ffe0ff */
[----:B------:R-:W-:Y:S06]  /*31d0*/  BRA `(.L_x_1047) ;  /* 0x0000000000587947 */ /* 0x000fec0003800000 */
.L_x_1046:
[----:B0-----:R-:W0:Y:S01]  /*31e0*/  I2F.U32.RP R0, UR9 ;  /* 0x0000000900007d06 */ /* 0x001e220008209000 */
        /* <DEDUP_REMOVED lines=21> */
.L_x_1047:
[----:B------:R-:W-:Y:S05]  /*3340*/  BSYNC B1 ;  /* 0x0000000000017941 */ /* 0x000fea0003800000 */
.L_x_1045:
        /* <DEDUP_REMOVED lines=33> */
.L_x_1049:
        /* <DEDUP_REMOVED lines=22> */
.L_x_1050:
[----:B------:R-:W-:Y:S05]  /*36c0*/  BSYNC B1 ;  /* 0x0000000000017941 */ /* 0x000fea0003800000 */
.L_x_1048:
[----:B------:R-:W-:Y:S01]  /*36d0*/  ULDC.64 UR50, c[0x0][0xb08] ;  /* 0x0002c20000327ab9 */ /* 0x000fe20000000a00 */
[----:B------:R-:W-:Y:S01]  /*36e0*/  BSSY B1, `(.L_x_1051) ;  /* 0x0000036000017945 */ /* 0x000fe20003800000 */
[----:B------:R-:W-:-:S04]  /*36f0*/  IMAD R3, R3, UR50, RZ ;  /* 0x0000003203037c24 */ /* 0x000fc8000f8e02ff */
[C---:B------:R-:W-:Y:S02]  /*3700*/  IMAD R0, R2.reuse, UR51, R3 ;  /* 0x0000003302007c24 */ /* 0x040fe4000f8e0203 */
[----:B------:R-:W-:Y:S01]  /*3710*/  IMAD.WIDE.U32 R2, R2, UR50, RZ ;  /* 0x0000003202027c25 */ /* 0x000fe2000f8e00ff */
[----:B------:R-:W-:-:S04]  /*3720*/  ULDC.64 UR50, c[0x0][0xb00] ;  /* 0x0002c00000327ab9 */ /* 0x000fc80000000a00 */
[----:B------:R-:W-:Y:S01]  /*3730*/  IADD3 R3, R3, R0, RZ ;  /* 0x0000000003037210 */ /* 0x000fe20007ffe0ff */
[----:B------:R-:W-:-:S04]  /*3740*/  IMAD R0, R13, UR50, RZ ;  /* 0x000000320d007c24 */ /* 0x000fc8000f8e02ff */
[----:B------:R-:W-:Y:S01]  /*3750*/  IMAD R29, R12, UR51, R0 ;  /* 0x000000330c1d7c24 */ /* 0x000fe2000f8e0200 */
[----:B------:R-:W-:Y:S01]  /*3760*/  LOP3.LUT R0, R4, UR59, RZ, 0xfc, !PT ;  /* 0x0000003b04007c12 */ /* 0x000fe2000f8efcff */
[----:B------:R-:W-:-:S03]  /*3770*/  IMAD.WIDE.U32 R18, R12, UR50, R2 ;  /* 0x000000320c127c25 */ /* 0x000fc6000f8e0002 */
[----:B------:R-:W-:Y:S02]  /*3780*/  ISETP.NE.U32.AND P0, PT, R0, RZ, PT ;  /* 0x000000ff0000720c */ /* 0x000fe40003f05070 */
[----:B------:R-:W-:-:S11]  /*3790*/  IADD3 R29, R19, R29, RZ ;  /* 0x0000001d131d7210 */ /* 0x000fd60007ffe0ff */
[----:B------:R-:W-:Y:S05]  /*37a0*/  @!P0 BRA `(.L_x_1052) ;  /* 0x00000000004c8947 */ /* 0x000fea0003800000 */
[----:B------:R-:W-:Y:S01]  /*37b0*/  ULDC.64 UR50, c[0x0][0xbe0] ;  /* 0x0002f80000327ab9 */ /* 0x000fe20000000a00 */
[----:B------:R-:W-:Y:S01]  /*37c0*/  IMAD.MOV.U32 R7, RZ, RZ, R5 ;  /* 0x000000ffff077224 */ /* 0x000fe200078e0005 */
[----:B------:R-:W-:Y:S01]  /*37d0*/  MOV R3, UR50 ;  /* 0x0000003200037c02 */ /* 0x000fe20008000f00 */
[----:B------:R-:W-:Y:S01]  /*37e0*/  IMAD.MOV.U32 R0, RZ, RZ, R4 ;  /* 0x000000ffff007224 */ /* 0x000fe200078e0004 */
[----:B------:R-:W-:Y:S02]  /*37f0*/  MOV R2, UR51 ;  /* 0x0000003300027c02 */ /* 0x000fe40008000f00 */
[----:B------:R-:W-:-:S07]  /*3800*/  MOV R6, 0x3820 ;  /* 0x0000382000067802 */ /* 0x000fce0000000f00 */
[----:B------:R-:W-:Y:S05]  /*3810*/  CALL.REL.NOINC `($__internal_36_$__cuda_sm20_div_s64) ;  /* 0x0000000800d47944 */ /* 0x000fea0003c00000 */
[-C--:B------:R-:W-:Y:S01]  /*3820*/  IADD3 R26, P0, RZ, -R12.reuse, RZ ;  /* 0x8000000cff1a7210 */ /* 0x080fe20007f1e0ff */
[----:B------:R-:W-:Y:S01]  /*3830*/  ULDC.64 UR50, c[0x0][0xbe0] ;  /* 0x0002f80000327ab9 */ /* 0x000fe20000000a00 */
[----:B------:R-:W-:Y:S01]  /*3840*/  IMAD.MOV.U32 R3, RZ, RZ, R4 ;  /* 0x000000ffff037224 */ /* 0x000fe200078e0004 */
[----:B------:R-:W-:Y:S01]  /*3850*/  MOV R20, R12 ;  /* 0x0000000c00147202 */ /* 0x000fe20000000f00 */
[----:B------:R-:W-:Y:S01]  /*3860*/  IMAD.MOV.U32 R21, RZ, RZ, R0 ;  /* 0x000000ffff157224 */ /* 0x000fe200078e0000 */
[----:B------:R-:W-:-:S05]  /*3870*/  IADD3.X R2, RZ, ~R0, RZ, P0, !PT ;  /* 0x80000000ff027210 */ /* 0x000fca00007fe4ff */
[----:B------:R-:W-:-:S04]  /*3880*/  IMAD R2, R2, UR50, RZ ;  /* 0x0000003202027c24 */ /* 0x000fc8000f8e02ff */
[----:B------:R-:W-:Y:S01]  /*3890*/  IMAD R23, R26, UR51, R2 ;  /* 0x000000331a177c24 */ /* 0x000fe2000f8e0202 */
[----:B------:R-:W-:-:S05]  /*38a0*/  MOV R2, R5 ;  /* 0x0000000500027202 */ /* 0x000fca0000000f00 */
[----:B------:R-:W-:-:S05]  /*38b0*/  IMAD.WIDE.U32 R26, R26, UR50, R2 ;  /* 0x000000321a1a7c25 */ /* 0x000fca000f8e0002 */
[----:B------:R-:W-:Y:S01]  /*38c0*/  IADD3 R23, R27, R23, RZ ;  /* 0x000000171b177210 */ /* 0x000fe20007ffe0ff */
[----:B------:R-:W-:Y:S06]  /*38d0*/  BRA `(.L_x_1053) ;  /* 0x0000000000587947 */ /* 0x000fec0003800000 */
.L_x_1052:
[----:B------:R-:W0:Y:S01]  /*38e0*/  I2F.U32.RP R6, UR11 ;  /* 0x0000000b00067d06 */ /* 0x000e220008209000 */
[----:B------:R-:W-:Y:S01]  /*38f0*/  ISETP.NE.U32.AND P2, PT, RZ, UR11, PT ;  /* 0x0000000bff007c0c */ /* 0x000fe2000bf45070 */
[----:B------:R-:W-:Y:S01]  /*3900*/  HFMA2.MMA R21, -RZ, RZ, 0, 0 ;  /* 0x00000000ff157435 */ /* 0x000fe200000001ff */
[----:B------:R-:W-:-:S05]  /*3910*/  IMAD.MOV.U32 R23, RZ, RZ, RZ ;  /* 0x000000ffff177224 */ /* 0x000fca00078e00ff */
        /* <DEDUP_REMOVED lines=18> */
.L_x_1053:
[----:B------:R-:W-:Y:S05]  /*3a40*/  BSYNC B1 ;  /* 0x0000000000017941 */ /* 0x000fea0003800000 */
.L_x_1051:
[----:B------:R-:W2:Y:S01]  /*3a50*/  LDL.LU R6, [R1+0x8] ;  /* 0x0000080001067983 */ /* 0x000ea20000300800 */
[----:B------:R-:W-:Y:S01]  /*3a60*/  ULDC.64 UR50, c[0x0][0xd70] ;  /* 0x00035c0000327ab9 */ /* 0x000fe20000000a00 */
[----:B------:R-:W-:Y:S02]  /*3a70*/  ULDC.64 UR52, c[0x0][0xa30] ;  /* 0x00028c0000347ab9 */ /* 0x000fe40000000a00 */
[----:B------:R-:W3:Y:S04]  /*3a80*/  LDL.LU R12, [R1+0x4] ;  /* 0x00000400010c7983 */ /* 0x000ee80000300800 */
[----:B------:R-:W4:Y:S01]  /*3a90*/  LDL.LU R0, [R1] ;  /* 0x0000000001007983 */ /* 0x000f220000300800 */
[----:B------:R-:W-:-:S04]  /*3aa0*/  LEA R2, P0, R24, UR50, 0x2 ;  /* 0x0000003218027c11 */ /* 0x000fc8000f8010ff */
[----:B--2---:R-:W-:Y:S02]  /*3ab0*/  LEA.HI.X R3, R24, UR51, R6, 0x2, P0 ;  /* 0x0000003318037c11 */ /* 0x004fe400080f1406 */
[----:B------:R-:W2:Y:S01]  /*3ac0*/  LDL.LU R24, [R1+0xc] ;  /* 0x00000c0001187983 */ /* 0x000ea20000300800 */
[----:B------:R-:W-:-:S04]  /*3ad0*/  LEA R6, P0, R16, UR50, 0x2 ;  /* 0x0000003210067c11 */ /* 0x000fc8000f8010ff */
[----:B---3--:R-:W-:Y:S02]  /*3ae0*/  LEA.HI.X R7, R16, UR51, R12, 0x2, P0 ;  /* 0x0000003310077c11 */ /* 0x008fe400080f140c */
[----:B------:R-:W-:-:S04]  /*3af0*/  LEA R12, P0, R8, UR50, 0x2 ;  /* 0x00000032080c7c11 */ /* 0x000fc8000f8010ff */
[----:B----4-:R-:W-:Y:S02]  /*3b00*/  LEA.HI.X R13, R8, UR51, R0, 0x2, P0 ;  /* 0x00000033080d7c11 */ /* 0x010fe400080f1400 */
[----:B------:R-:W-:-:S04]  /*3b10*/  LEA R14, P0, R18, UR52, 0x2 ;  /* 0x00000034120e7c11 */ /* 0x000fc8000f8010ff */
[----:B------:R-:W-:Y:S01]  /*3b20*/  LEA.HI.X R15, R18, UR53, R29, 0x2, P0 ;  /* 0x00000035120f7c11 */ /* 0x000fe200080f141d */
[----:B------:R-:W-:Y:S01]  /*3b30*/  ULDC.64 UR52, c[0x0][0xca8] ;  /* 0x00032a0000347ab9 */ /* 0x000fe20000000a00 */
[----:B------:R-:W-:Y:S01]  /*3b40*/  LEA R16, P0, R10, UR50, 0x2 ;  /* 0x000000320a107c11 */ /* 0x000fe2000f8010ff */
[----:B------:R-:W-:-:S04]  /*3b50*/  IMAD R23, R23, UR52, RZ ;  /* 0x0000003417177c24 */ /* 0x000fc8000f8e02ff */
[C---:B------:R-:W-:Y:S02]  /*3b60*/  IMAD R0, R26.reuse, UR53, R23 ;  /* 0x000000351a007c24 */ /* 0x040fe4000f8e0217 */
[----:B------:R-:W-:Y:S01]  /*3b70*/  IMAD.WIDE.U32 R26, R26, UR52, RZ ;  /* 0x000000341a1a7c25 */ /* 0x000fe2000f8e00ff */
[----:B------:R-:W-:-:S03]  /*3b80*/  ULDC.64 UR52, c[0x0][0xca0] ;  /* 0x0003280000347ab9 */ /* 0x000fc60000000a00 */
[----:B------:R-:W-:Y:S01]  /*3b90*/  IMAD R9, R21, UR52, RZ ;  /* 0x0000003415097c24 */ /* 0x000fe2000f8e02ff */
[----:B------:R-:W-:-:S03]  /*3ba0*/  IADD3 R27, R27, R0, RZ ;  /* 0x000000001b1b7210 */ /* 0x000fc60007ffe0ff */
[C---:B------:R-:W-:Y:S02]  /*3bb0*/  IMAD R0, R20.reuse, UR53, R9 ;  /* 0x0000003514007c24 */ /* 0x040fe4000f8e0209 */
[----:B------:R-:W-:Y:S01]  /*3bc0*/  IMAD.WIDE.U32 R20, R20, UR52, R26 ;  /* 0x0000003414147c25 */ /* 0x000fe2000f8e001a */
[----:B------:R-:W-:-:S03]  /*3bd0*/  ULDC.64 UR52, c[0x0][0xbd0] ;  /* 0x0002f40000347ab9 */ /* 0x000fc60000000a00 */
[----:B------:R-:W-:Y:S01]  /*3be0*/  IMAD.IADD R9, R21, 0x1, R0 ;  /* 0x0000000115097824 */ /* 0x000fe200078e0200 */
[----:B------:R-:W-:Y:S01]  /*3bf0*/  HFMA2.MMA R18, -RZ, RZ, 0, 0 ;  /* 0x00000000ff127435 */ /* 0x000fe200000001ff */
[----:B------:R-:W-:Y:S01]  /*3c00*/  MOV R0, RZ ;  /* 0x000000ff00007202 */ /* 0x000fe20000000f00 */
[----:B------:R-:W-:Y:S01]  /*3c10*/  IMAD.MOV.U32 R23, RZ, RZ, RZ ;  /* 0x000000ffff177224 */ /* 0x000fe200078e00ff */
[----:B------:R-:W-:Y:S02]  /*3c20*/  MOV R26, RZ ;  /* 0x000000ff001a7202 */ /* 0x000fe40000000f00 */
[----:B--2---:R-:W-:Y:S01]  /*3c30*/  LEA.HI.X R17, R10, UR51, R24, 0x2, P0 ;  /* 0x000000330a117c11 */ /* 0x004fe200080f1418 */
[----:B------:R-:W-:Y:S02]  /*3c40*/  ULDC.64 UR50, c[0x0][0x550] ;  /* 0x0001540000327ab9 */ /* 0x000fe40000000a00 */
[----:B------:R-:W-:-:S04]  /*3c50*/  ISETP.NE.U32.AND P0, PT, RZ, UR50, PT ;  /* 0x00000032ff007c0c */ /* 0x000fc8000bf05070 */
[----:B------:R-:W-:Y:S02]  /*3c60*/  ISETP.NE.AND.EX P0, PT, RZ, UR51, PT, P0 ;  /* 0x00000033ff007c0c */ /* 0x000fe4000bf05300 */
[----:B------:R-:W-:Y:S01]  /*3c70*/  LEA R10, P1, R20, UR52, 0x2 ;  /* 0x00000034140a7c11 */ /* 0x000fe2000f8210ff */
[----:B------:R-:W-:-:S03]  /*3c80*/  IMAD.MOV.U32 R24, RZ, RZ, RZ ;  /* 0x000000ffff187224 */ /* 0x000fc600078e00ff */
[----:B------:R-:W-:Y:S01]  /*3c90*/  LEA.HI.X R11, R20, UR53, R9, 0x2, P1 ;  /* 0x00000035140b7c11 */ /* 0x000fe200088f1409 */
[----:B------:R-:W-:Y:S01]  /*3ca0*/  HFMA2.MMA R20, -RZ, RZ, 0, 0 ;  /* 0x00000000ff147435 */ /* 0x000fe200000001ff */
[----:B------:R-:W-:-:S05]  /*3cb0*/  CS2R R8, SRZ ;  /* 0x0000000000087805 */ /* 0x000fca000001ff00 */
[----:B------:R-:W-:Y:S05]  /*3cc0*/  @!P0 BRA `(.L_x_1054) ;  /* 0x0000000000bc8947 */ /* 0x000fea0003800000 */
[----:B------:R-:W-:Y:S01]  /*3cd0*/  ULDC.64 UR54, c[0x0][0x620] ;  /* 0x0001880000367ab9 */ /* 0x000fe20000000a00 */
[----:B------:R-:W-:Y:S01]  /*3ce0*/  ULDC.64 UR52, c[0x0][0x7c0] ;  /* 0x0001f00000347ab9 */ /* 0x000fe20000000a00 */
[----:B------:R-:W-:Y:S01]  /*3cf0*/  IMAD R9, R28, UR54, RZ ;  /* 0x000000361c097c24 */ /* 0x000fe2000f8e02ff */
        /* <DEDUP_REMOVED lines=16> */
[----:B------:R-:W-:Y:S01]  /*3e00*/  UIMAD UR60, UR15, UR52, UR53 ;  /* 0x000000340f3c72a4 */ /* 0x000fe2000f8e0235 */
[----:B------:R-:W-:Y:S01]  /*3e10*/  ULDC.64 UR50, c[0x0][0x6f0] ;  /* 0x0001bc0000327ab9 */ /* 0x000fe20000000a00 */
[----:B------:R-:W-:Y:S01]  /*3e20*/  UIMAD.WIDE.U32 UR52, UR52, UR14, URZ ;  /* 0x0000000e343472a5 */ /* 0x000fe2000f8e003f */
[----:B------:R-:W-:-:S03]  /*3e30*/  LEA R18, P0, R22, UR50, 0x2 ;  /* 0x0000003216127c11 */ /* 0x000fc6000f8010ff */
[----:B------:R-:W-:Y:S01]  /*3e40*/  USHF.L.U32 UR50, UR52, 0x2, URZ ;  /* 0x0000000234327899 */ /* 0x000fe2000800063f */
[----:B------:R-:W-:Y:S01]  /*3e50*/  LEA.HI.X R19, R22, UR51, R0, 0x2, P0 ;  /* 0x0000003316137c11 */ /* 0x000fe200080f1400 */
[----:B------:R-:W-:Y:S01]  /*3e60*/  UIADD3 UR60, UR53, UR60, URZ ;  /* 0x0000003c353c7290 */ /* 0x000fe2000fffe03f */
[----:B------:R-:W-:Y:S01]  /*3e70*/  IADD3 R20, P0, R8, UR55, RZ ;  /* 0x0000003708147c10 */ /* 0x000fe2000ff1e0ff */
[----:B------:R-:W5:Y:S02]  /*3e80*/  LDG.E R0, desc[UR12][R8.64] ;  /* 0x0000000c08007981 */ /* 0x000f64000c1e1900 */
[----:B------:R-:W-:Y:S01]  /*3e90*/  USHF.L.U64.HI UR52, UR52, 0x2, UR60 ;  /* 0x0000000234347899 */ /* 0x000fe2000801023c */
[----:B------:R-:W-:Y:S02]  /*3ea0*/  IADD3 R22, P1, R18, UR50, RZ ;  /* 0x0000003212167c10 */ /* 0x000fe4000ff3e0ff */
[----:B------:R-:W-:-:S03]  /*3eb0*/  IADD3.X R21, R9, UR54, RZ, P0, !PT ;  /* 0x0000003609157c10 */ /* 0x000fc600087fe4ff */
[----:B------:R-:W-:Y:S01]  /*3ec0*/  IADD3.X R23, R19, UR52, RZ, P1, !PT ;  /* 0x0000003413177c10 */ /* 0x000fe20008ffe4ff */
[----:B------:R0:W5:Y:S04]  /*3ed0*/  LDG.E R9, desc[UR12][R18.64] ;  /* 0x0000000c12097981 */ /* 0x000168000c1e1900 */
[----:B------:R1:W5:Y:S04]  /*3ee0*/  LDG.E R8, desc[UR12][R20.64] ;  /* 0x0000000c14087981 */ /* 0x000368000c1e1900 */
[----:B------:R2:W5:Y:S01]  /*3ef0*/  LDG.E R26, desc[UR12][R22.64] ;  /* 0x0000000c161a7981 */ /* 0x000562000c1e1900 */
[----:B0-----:R-:W-:-:S02]  /*3f00*/  IADD3 R18, P0, R20, UR55, RZ ;  /* 0x0000003714127c10 */ /* 0x001fc4000ff1e0ff */
[----:B-1----:R-:W-:Y:S02]  /*3f10*/  IADD3 R20, P1, R22, UR50, RZ ;  /* 0x0000003216147c10 */ /* 0x002fe4000ff3e0ff */
[----:B------:R-:W-:Y:S02]  /*3f20*/  IADD3.X R19, R21, UR54, RZ, P0, !PT ;  /* 0x0000003615137c10 */ /* 0x000fe400087fe4ff */
[----:B--2---:R-:W-:Y:S02]  /*3f30*/  IADD3 R22, P0, R18, UR55, RZ ;  /* 0x0000003712167c10 */ /* 0x004fe4000ff1e0ff */
[----:B------:R-:W-:Y:S01]  /*3f40*/  IADD3 R24, P2, R20, UR50, RZ ;  /* 0x0000003214187c10 */ /* 0x000fe2000ff5e0ff */
[----:B------:R0:W5:Y:S01]  /*3f50*/  LDG.E R18, desc[UR12][R18.64] ;  /* 0x0000000c12127981 */ /* 0x000162000c1e1900 */
[----:B------:R-:W-:Y:S02]  /*3f60*/  IADD3.X R21, R23, UR52, RZ, P1, !PT ;  /* 0x0000003417157c10 */ /* 0x000fe40008ffe4ff */
[----:B------:R-:W-:-:S02]  /*3f70*/  IADD3.X R23, R19, UR54, RZ, P0, !PT ;  /* 0x0000003613177c10 */ /* 0x000fc400087fe4ff */
[----:B------:R-:W-:Y:S01]  /*3f80*/  IADD3.X R25, R21, UR52, RZ, P2, !PT ;  /* 0x0000003415197c10 */ /* 0x000fe200097fe4ff */
[----:B------:R0:W5:Y:S04]  /*3f90*/  LDG.E R20, desc[UR12][R20.64] ;  /* 0x0000000c14147981 */ /* 0x000168000c1e1900 */
[----:B------:R0:W5:Y:S04]  /*3fa0*/  LDG.E R23, desc[UR12][R22.64] ;  /* 0x0000000c16177981 */ /* 0x000168000c1e1900 */
[----:B------:R0:W5:Y:S02]  /*3fb0*/  LDG.E R24, desc[UR12][R24.64] ;  /* 0x0000000c18187981 */ /* 0x000164000c1e1900 */
.L_x_1054:
[----:B------:R1:W-:Y:S04]  /*3fc0*/  STL [R1+0x34], R4 ;  /* 0x0000340401007387 */ /* 0x0003e80000100800 */
[----:B-1----:R-:W2:Y:S04]  /*3fd0*/  LDL.LU R4, [R1+0x20] ;  /* 0x0000200001047983 */ /* 0x002ea80000300800 */
[----:B0-----:R-:W2:Y:S04]  /*3fe0*/  LDL.LU R19, [R1+0x2c] ;  /* 0x00002c0001137983 */ /* 0x001ea80000300800 */
[----:B------:R-:W3:Y:S04]  /*3ff0*/  LDL.LU R29, [R1+0x1c] ;  /* 0x00001c00011d7983 */ /* 0x000ee80000300800 */
[----:B------:R-:W3:Y:S04]  /*4000*/  LDL.LU R28, [R1+0x30] ;  /* 0x00003000011c7983 */ /* 0x000ee80000300800 */
[----:B------:R-:W4:Y:S04]  /*4010*/  LDL.LU R27, [R1+0x18] ;  /* 0x00001800011b7983 */ /* 0x000f280000300800 */
[----:B------:R-:W4:Y:S04]  /*4020*/  LDL.LU R21, [R1+0x28] ;  /* 0x0000280001157983 */ /* 0x000f280000300800 */
[----:B------:R-:W4:Y:S04]  /*4030*/  LDL.LU R25, [R1+0x14] ;  /* 0x0000140001197983 */ /* 0x000f280000300800 */
[----:B------:R-:W4:Y:S01]  /*4040*/  LDL.LU R22, [R1+0x24] ;  /* 0x0000240001167983 */ /* 0x000f220000300800 */
[----:B--2---:R-:W-:-:S03]  /*4050*/  FADD.FTZ R19, R19, R4 ;  /* 0x0000000413137221 */ /* 0x004fc60000010000 */
[----:B------:R-:W2:Y:S01]  /*4060*/  LDL.LU R4, [R1+0x34] ;  /* 0x0000340001047983 */ /* 0x000ea20000300800 */
[----:B-----5:R-:W-:Y:S01]  /*4070*/  FADD.FTZ R0, R19, R0 ;  /* 0x0000000013007221 */ /* 0x020fe20000010000 */
[----:B---3--:R-:W-:-:S03]  /*4080*/  FADD.FTZ R19, R28, R29 ;  /* 0x0000001d1c137221 */ /* 0x008fc60000010000 */
[----:B------:R-:W-:Y:S01]  /*4090*/  FADD.FTZ R9, R0, R9 ;  /* 0x0000000900097221 */ /* 0x000fe20000010000 */
[----:B------:R-:W-:-:S04]  /*40a0*/  FADD.FTZ R19, R19, R8 ;  /* 0x0000000813137221 */ /* 0x000fc80000010000 */
[----:B------:R-:W-:Y:S01]  /*40b0*/  FADD.FTZ R19, R19, R26 ;  /* 0x0000001a13137221 */ /* 0x000fe20000010000 */
[----:B----4-:R-:W-:-:S03]  /*40c0*/  FADD.FTZ R21, R21, R27 ;  /* 0x0000001b15157221 */ /* 0x010fc60000010000 */
[----:B------:R-:W-:-:S04]  /*40d0*/  FMUL.FTZ R19, R19, -1.4426950216293334961 ;  /* 0xbfb8aa3b13137820 */ /* 0x000fc80000410000 */
[----:B------:R0:W1:Y:S02]  /*40e0*/  MUFU.EX2 R0, R19 ;  /* 0x0000001300007308 */ /* 0x0000640000000800 */
[----:B0-----:R-:W3:Y:S01]  /*40f0*/  LDL.LU R19, [R1+0x10] ;  /* 0x0000100001137983 */ /* 0x001ee20000300800 */
[----:B------:R-:W-:Y:S01]  /*4100*/  FMUL.FTZ R8, R9, -1.4426950216293334961 ;  /* 0xbfb8aa3b09087820 */ /* 0x000fe20000410000 */
[----:B------:R-:W-:Y:S01]  /*4110*/  FADD.FTZ R22, R22, R25 ;  /* 0x0000001916167221 */ /* 0x000fe20000010000 */
[----:B------:R-:W-:Y:S01]  /*4120*/  FADD.FTZ R21, R21, R18 ;  /* 0x0000001215157221 */ /* 0x000fe20000010000 */
[----:B------:R-:W-:Y:S02]  /*4130*/  ULDC UR50, c[0x0][0x0] ;  /* 0x0000000000327ab9 */ /* 0x000fe40000000800 */
[----:B------:R-:W-:Y:S01]  /*4140*/  FADD.FTZ R23, R22, R23 ;  /* 0x0000001716177221 */ /* 0x000fe20000010000 */
[----:B------:R-:W0:Y:S01]  /*4150*/  MUFU.EX2 R8, R8 ;  /* 0x0000000800087308 */ /* 0x000e220000000800 */
[----:B-1----:R-:W-:Y:S01]  /*4160*/  FADD.FTZ R18, R0, 1 ;  /* 0x3f80000000127421 */ /* 0x002fe20000010000 */
[----:B------:R-:W-:Y:S01]  /*4170*/  FADD.FTZ R9, R21, R20 ;  /* 0x0000001415097221 */ /* 0x000fe20000010000 */
[----:B------:R-:W-:-:S04]  /*4180*/  FADD.FTZ R23, R23, R24 ;  /* 0x0000001817177221 */ /* 0x000fc80000010000 */
[----:B------:R-:W-:Y:S01]  /*4190*/  FMUL.FTZ R23, R23, -1.4426950216293334961 ;  /* 0xbfb8aa3b17177820 */ /* 0x000fe20000410000 */
[----:B------:R-:W1:Y:S08]  /*41a0*/  MUFU.RCP R18, R18 ;  /* 0x0000001200127308 */ /* 0x000e700000001000 */
[----:B------:R-:W-:Y:S01]  /*41b0*/  MUFU.TANH R9, R9 ;  /* 0x0000000900097308 */ /* 0x000fe20000002400 */
[----:B0-----:R-:W-:-:S07]  /*41c0*/  FADD.FTZ R0, R8, 1 ;  /* 0x3f80000008007421 */ /* 0x001fce0000010000 */
[----:B------:R-:W-:Y:S01]  /*41d0*/  MUFU.RCP R0, R0 ;  /* 0x0000000000007308 */ /* 0x000fe20000001000 */
[----:B-1----:R-:W-:-:S07]  /*41e0*/  FADD.FTZ R21, R18, -RZ ;  /* 0x800000ff12157221 */ /* 0x002fce0000010000 */
[----:B------:R-:W0:Y:S02]  /*41f0*/  MUFU.EX2 R23, R23 ;  /* 0x0000001700177308 */ /* 0x000e240000000800 */
[----:B0-----:R-:W-:-:S06]  /*4200*/  FADD.FTZ R8, R23, 1 ;  /* 0x3f80000017087421 */ /* 0x001fcc0000010000 */
[----:B------:R-:W0:Y:S02]  /*4210*/  MUFU.RCP R8, R8 ;  /* 0x0000000800087308 */ /* 0x000e240000001000 */
[----:B0-----:R-:W-:Y:S01]  /*4220*/  FADD.FTZ R23, R8, -RZ ;  /* 0x800000ff08177221 */ /* 0x001fe20000010000 */
[----:B---3--:R-:W-:-:S04]  /*4230*/  FMUL.FTZ R20, R19, R18 ;  /* 0x0000001213147220 */ /* 0x008fc80000410000 */
[----:B------:R-:W-:Y:S02]  /*4240*/  FFMA.FTZ R25, R9, R0, R20 ;  /* 0x0000000009197223 */ /* 0x000fe40000010014 */
[----:B------:R-:W0:Y:S02]  /*4250*/  LDC R20, c[0x0][0xc] ;  /* 0x00000300ff147b82 */ /* 0x000e240000000800 */
[----:B------:R-:W1:Y:S02]  /*4260*/  MUFU.TANH R19, R25 ;  /* 0x0000001900137308 */ /* 0x000e640000002400 */
[----:B-1----:R-:W-:Y:S01]  /*4270*/  FMUL.FTZ R27, R19, R8 ;  /* 0x00000008131b7220 */ /* 0x002fe20000410000 */
[----:B------:R-:W-:Y:S01]  /*4280*/  FADD.FTZ R19, R0, -RZ ;  /* 0x800000ff00137221 */ /* 0x000fe20000010000 */
[----:B0-----:R-:W-:-:S03]  /*4290*/  IMAD R20, R20, UR50, RZ ;  /* 0x0000003214147c24 */ /* 0x001fc6000f8e02ff */
[----:B------:R0:W-:Y:S02]  /*42a0*/  STG.E desc[UR12][R14.64], R27 ;  /* 0x0000001b0e007986 */ /* 0x0001e4000c10190c */
[----:B------:R-:W-:Y:S02]  /*42b0*/  IADD3 R5, P0, R20, R5, RZ ;  /* 0x0000000514057210 */ /* 0x000fe40007f1e0ff */
[----:B------:R0:W-:Y:S04]  /*42c0*/  STG.E desc[UR12][R10.64], R25 ;  /* 0x000000190a007986 */ /* 0x0001e8000c10190c */
[----:B------:R0:W-:Y:S01]  /*42d0*/  STG.E desc[UR12][R2.64], R19 ;  /* 0x0000001302007986 */ /* 0x0001e2000c10190c */
[----:B--2---:R-:W-:Y:S01]  /*42e0*/  IMAD.X R4, RZ, RZ, R4, P0 ;  /* 0x000000ffff047224 */ /* 0x004fe200000e0604 */
[----:B------:R-:W-:-:S02]  /*42f0*/  ISETP.GE.U32.AND P0, PT, R5, UR38, PT ;  /* 0x0000002605007c0c */ /* 0x000fc4000bf06070 */
[----:B------:R0:W-:Y:S02]  /*4300*/  STG.E desc[UR12][R6.64], R21 ;  /* 0x0000001506007986 */ /* 0x0001e4000c10190c */
[----:B------:R-:W-:Y:S02]  /*4310*/  ISETP.GE.AND.EX P0, PT, R4, UR39, PT, P0 ;  /* 0x0000002704007c0c */ /* 0x000fe4000bf06300 */
[----:B------:R0:W-:Y:S04]  /*4320*/  STG.E desc[UR12][R12.64], R9 ;  /* 0x000000090c007986 */ /* 0x0001e8000c10190c */
[----:B------:R0:W-:Y:S07]  /*4330*/  STG.E desc[UR12][R16.64], R23 ;  /* 0x0000001710007986 */ /* 0x0001ee000c10190c */
[----:B------:R-:W-:Y:S05]  /*4340*/  @!P0 BRA `(.L_x_1055) ;  /* 0xffffffbc00dc8947 */ /* 0x000fea000383ffff */
[----:B------:R-:W-:Y:S05]  /*4350*/  BSYNC B0 ;  /* 0x0000000000007941 */ /* 0x000fea0003800000 */
.L_x_1005:
[----:B------:R-:W-:Y:S05]  /*4360*/  EXIT ;  /* 0x000000000000794d */ /* 0x000fea0003800000 */
        .weak           $__internal_36_$__cuda_sm20_div_s64
        .type           $__internal_36_$__cuda_sm20_div_s64,@function
        .size           $__internal_36_$__cuda_sm20_div_s64,(.L_x_1336 - $__internal_36_$__cuda_sm20_div_s64)
$__internal_36_$__cuda_sm20_div_s64:
        /* <DEDUP_REMOVED lines=31> */
[----:B------:R-:W-:Y:S01]  /*4560*/  IMAD R21, R20, R12, R21 ;  /* 0x0000000c14157224 */ /* 0x000fe200078e0215 */
[----:B------:R-:W-:Y:S01]  /*4570*/  LOP3.LUT R0, R2, R0, RZ, 0x3c, !PT ;  /* 0x0000000002007212 */ /* 0x000fe200078e3cff */
[----:B------:R-:W-:-:S04]  /*4580*/  IMAD.HI.U32 R14, R15, R26, RZ ;  /* 0x0000001a0f0e7227 */ /* 0x000fc800078e00ff */
[----:B------:R-:W-:-:S04]  /*4590*/  IMAD.X R21, RZ, RZ, ~R21, P0 ;  /* 0x000000ffff157224 */ /* 0x000fc800000e0e15 */
[----:B------:R-:W-:-:S04]  /*45a0*/  IMAD.WIDE.U32 R14, P1, R15, R21, R14 ;  /* 0x000000150f0e7225 */ /* 0x000fc8000782000e */
[----:B------:R-:W-:-:S04]  /*45b0*/  IMAD.HI.U32 R15, P0, R20, R26, R14 ;  /* 0x0000001a140f7227 */ /* 0x000fc8000780000e */
[----:B------:R-:W-:-:S05]  /*45c0*/  IMAD.HI.U32 R14, R20, R21, RZ ;  /* 0x00000015140e7227 */ /* 0x000fca00078e00ff */
[----:B------:R-:W-:Y:S01]  /*45d0*/  IADD3.X R26, R14, R20, RZ, P1, !PT ;  /* 0x000000140e1a7210 */ /* 0x000fe20000ffe4ff */
[----:B------:R-:W-:-:S05]  /*45e0*/  IMAD R20, R20, R21, RZ ;  /* 0x0000001514147224 */ /* 0x000fca00078e02ff */
[----:B------:R-:W-:Y:S01]  /*45f0*/  IADD3 R20, P1, R20, R15, RZ ;  /* 0x0000000f14147210 */ /* 0x000fe20007f3e0ff */
[----:B------:R-:W-:-:S04]  /*4600*/  IMAD.MOV.U32 R15, RZ, RZ, RZ ;  /* 0x000000ffff0f7224 */ /* 0x000fc800078e00ff */
        /* <DEDUP_REMOVED lines=19> */
[----:B------:R-:W-:-:S04]  /*4740*/  IADD3.X R12, R7, ~R13, RZ, P2, !PT ;  /* 0x8000000d070c7210 */ /* 0x000fc800017fe4ff */
[----:B------:R-:W-:-:S04]  /*4750*/  SEL R7, R12, R7, P0 ;  /* 0x000000070c077207 */ /* 0x000fc80000000000 */
[----:B------:R-:W-:Y:S02]  /*4760*/  ISETP.GE.U32.AND.EX P1, PT, R7, R13, PT, P1 ;  /* 0x0000000d0700720c */ /* 0x000fe40003f26110 */
[----:B------:R-:W-:-:S04]  /*4770*/  IADD3 R7, P2, R14, 0x1, RZ ;  /* 0x000000010e077810 */ /* 0x000fc80007f5e0ff */
[----:B------:R-:W-:Y:S02]  /*4780*/  SEL R14, R7, R14, P0 ;  /* 0x0000000e070e7207 */ /* 0x000fe40000000000 */
[-C--:B------:R-:W-:Y:S02]  /*4790*/  IADD3.X R7, RZ, R15.reuse, RZ, P2, !PT ;  /* 0x0000000fff077210 */ /* 0x080fe400017fe4ff */
[----:B------:R-:W-:Y:S02]  /*47a0*/  IADD3 R12, P2, R14, 0x1, RZ ;  /* 0x000000010e0c7810 */ /* 0x000fe40007f5e0ff */
[----:B------:R-:W-:Y:S02]  /*47b0*/  SEL R7, R7, R15, P0 ;  /* 0x0000000f07077207 */ /* 0x000fe40000000000 */
[----:B------:R-:W-:Y:S02]  /*47c0*/  SEL R12, R12, R14, P1 ;  /* 0x0000000e0c0c7207 */ /* 0x000fe40000800000 */
[----:B------:R-:W-:Y:S01]  /*47d0*/  ISETP.NE.U32.AND P0, PT, R3, RZ, PT ;  /* 0x000000ff0300720c */ /* 0x000fe20003f05070 */
[----:B------:R-:W-:-:S03]  /*47e0*/  IMAD.X R13, RZ, RZ, R7, P2 ;  /* 0x000000ffff0d7224 */ /* 0x000fc600010e0607 */
[----:B------:R-:W-:Y:S02]  /*47f0*/  ISETP.NE.AND.EX P0, PT, R2, RZ, PT, P0 ;  /* 0x000000ff0200720c */ /* 0x000fe40003f05300 */
[----:B------:R-:W-:Y:S02]  /*4800*/  SEL R13, R13, R7, P1 ;  /* 0x000000070d0d7207 */ /* 0x000fe40000800000 */
[-C--:B------:R-:W-:Y:S02]  /*4810*/  IADD3 R7, P2, RZ, -R12.reuse, RZ ;  /* 0x8000000cff077210 */ /* 0x080fe40007f5e0ff */
[----:B------:R-:W-:Y:S02]  /*4820*/  ISETP.GE.AND P1, PT, R0, RZ, PT ;  /* 0x000000ff0000720c */ /* 0x000fe40003f26270 */
[-C--:B------:R-:W-:Y:S02]  /*4830*/  IADD3.X R0, RZ, ~R13.reuse, RZ, P2, !PT ;  /* 0x8000000dff007210 */ /* 0x080fe400017fe4ff */
[----:B------:R-:W-:Y:S01]  /*4840*/  SEL R12, R7, R12, !P1 ;  /* 0x0000000c070c7207 */ /* 0x000fe20004800000 */
[----:B------:R-:W-:Y:S01]  /*4850*/  HFMA2.MMA R7, -RZ, RZ, 0, 0 ;  /* 0x00000000ff077435 */ /* 0x000fe200000001ff */
[----:B------:R-:W-:-:S02]  /*4860*/  SEL R0, R0, R13, !P1 ;  /* 0x0000000d00007207 */ /* 0x000fc40004800000 */
[----:B------:R-:W-:Y:S02]  /*4870*/  SEL R12, R12, 0xffffffff, P0 ;  /* 0xffffffff0c0c7807 */ /* 0x000fe40000000000 */
[----:B------:R-:W-:Y:S01]  /*4880*/  SEL R0, R0, 0xffffffff, P0 ;  /* 0xffffffff00007807 */ /* 0x000fe20000000000 */
[----:B------:R-:W-:Y:S06]  /*4890*/  RET.REL.NODEC R6 `(_ZN2at6native38_GLOBAL__N__9a469cfd_6_RNN_cu_eca79a6d6kernel17lstm_cell_forwardIfflLi2EEEvNS_4cuda6detail10TensorInfoIT_T1_EES9_S9_S9_S9_S9_S9_S9_S8_S8_) ;  /* 0xffffffb406d87950 */ /* 0x000fec0003c3ffff */
.L_x_1056:
        /* <DEDUP_REMOVED lines=14> */
.L_x_1336:


//--------------------- .text._ZN2at6native38_GLOBAL__N__9a469cfd_6_RNN_cu_eca79a6d6kernel17lstm_cell_forwardIfflLi1EEEvNS_4cuda6detail10TensorInfoIT_T1_EES9_S9_S9_S9_S9_S9_S9_S8_S8_ --------------------------
	.section	.text._ZN2at6native38_GLOBAL__N__9a469cfd_6_RNN_cu_eca79a6d6kernel17lstm_cell_forwardIfflLi1EEEvNS_4cuda6detail10TensorInfoIT_T1_EES9_S9_S9_S9_S9_S9_S9_S8_S8_,"ax",@progbits
	.align	128
.text._ZN2at6native38_GLOBAL__N__9a469cfd_6_RNN_cu_eca79a6d6kernel17lstm_cell_forwardIfflLi1EEEvNS_4cuda6detail10TensorInfoIT_T1_EES9_S9_S9_S9_S9_S9_S9_S8_S8_:
        .type           _ZN2at6native38_GLOBAL__N__9a469cfd_6_RNN_cu_eca79a6d6kernel17lstm_cell_forwardIfflLi1EEEvNS_4cuda6detail10TensorInfoIT_T1_EES9_S9_S9_S9_S9_S9_S9_S8_S8_,@function
        .size           _ZN2at6native38_GLOBAL__N__9a469cfd_6_RNN_cu_eca79a6d6kernel17lstm_cell_forwardIfflLi1EEEvNS_4cuda6detail10TensorInfoIT_T1_EES9_S9_S9_S9_S9_S9_S9_S8_S8_,(.L_x_1338 - _ZN2at6native38_GLOBAL__N__9a469cfd_6_RNN_cu_eca79a6d6kernel17lstm_cell_forwardIfflLi1EEEvNS_4cuda6detail10TensorInfoIT_T1_EES9_S9_S9_S9_S9_S9_S9_S8_S8_)
        .other          _ZN2at6native38_GLOBAL__N__9a469cfd_6_RNN_cu_eca79a6d6kernel17lstm_cell_forwardIfflLi1EEEvNS_4cuda6detail10TensorInfoIT_T1_EES9_S9_S9_S9_S9_S9_S9_S8_S8_,@"STO_CUDA_ENTRY STV_DEFAULT"
_ZN2at6native38_GLOBAL__N__9a469cfd_6_RNN_cu_eca79a6d6kernel17lstm_cell_forwardIfflLi1EEEvNS_4cuda6detail10TensorInfoIT_T1_EES9_S9_S9_S9_S9_S9_S9_S8_S8_:
        /* <DEDUP_REMOVED lines=12> */
[----:B------:R-:W-:Y:S01]  /*00c0*/  USHF.L.U64.HI UR6, UR4, 0x2, UR5 ;  /* 0x0000000204067899 */ /* 0x000fe20008010205 */
[----:B------:R-:W-:Y:S01]  /*00d0*/  MOV R4, R12 ;  /* 0x0000000c00047202 */ /* 0x000fe20000000f00 */
[----:B------:R-:W-:Y:S01]  /*00e0*/  USHF.L.U32 UR7, UR4, 0x2, URZ ;  /* 0x0000000204077899 */ /* 0x000fe2000800063f */
[----:B------:R-:W-:Y:S01]  /*00f0*/  ISETP.NE.AND.EX P0, PT, RZ, UR13, PT, P0 ;  /* 0x0000000dff007c0c */ /* 0x000fe2000bf05300 */
[----:B------:R-:W-:Y:S01]  /*0100*/  ULDC.64 UR14, c[0x0][0x208] ;  /* 0x00008200000e7ab9 */ /* 0x000fe20000000a00 */
[----:B------:R-:W-:Y:S01]  /*0110*/  ULDC UR4, c[0x0][0xc] ;  /* 0x0000030000047ab9 */ /* 0x000fe20000000800 */
[----:B------:R-:W-:Y:S01]  /*0120*/  ULDC.64 UR16, c[0x0][0xf10] ;  /* 0x0003c40000107ab9 */ /* 0x000fe20000000a00 */
[----:B------:R-:W-:Y:S01]  /*0130*/  UIMAD UR8, UR8, UR4, URZ ;  /* 0x00000004080872a4 */ /* 0x000fe2000f8e023f */
[----:B------:R-:W-:-:S08]  /*0140*/  IMAD.MOV.U32 R5, RZ, RZ, RZ ;  /* 0x000000ffff057224 */ /* 0x000fd000078e00ff */
[----:B------:R-:W-:Y:S05]  /*0150*/  @!P0 BRA `(.L_x_1057) ;  /* 0x0000000c00f88947 */ /* 0x000fea0003800000 */
[----:B------:R-:W-:Y:S01]  /*0160*/  ULDC.64 UR4, c[0x0][0x960] ;  /* 0x0002580000047ab9 */ /* 0x000fe20000000a00 */
[----:B------:R-:W-:Y:S01]  /*0170*/  ULDC.64 UR20, c[0x0][0x890] ;  /* 0x0002240000147ab9 */ /* 0x000fe20000000a00 */
[C---:B------:R-:W-:Y:S01]  /*0180*/  IMAD.WIDE.U32 R2, R12.reuse, UR4, RZ ;  /* 0x000000040c027c25 */ /* 0x040fe2000f8e00ff */
[----:B------:R-:W-:Y:S01]  /*0190*/  UIMAD.WIDE.U32 UR18, UR8, UR4, URZ ;  /* 0x00000004081272a5 */ /* 0x000fe2000f8e003f */
[----:B------:R-:W-:Y:S01]  /*01a0*/  HFMA2.MMA R5, -RZ, RZ, 0, 0 ;  /* 0x00000000ff057435 */ /* 0x000fe200000001ff */
[----:B------:R-:W-:Y:S01]  /*01b0*/  ULDC.64 UR10, c[0x0][0xb00] ;  /* 0x0002c000000a7ab9 */ /* 0x000fe20000000a00 */
[----:B------:R-:W-:Y:S01]  /*01c0*/  IMAD R11, R12, UR5, R3 ;  /* 0x000000050c0b7c24 */ /* 0x000fe2000f8e0203 */
[----:B------:R-:W-:Y:S01]  /*01d0*/  LEA R4, P0, R2, UR20, 0x2 ;  /* 0x0000001402047c11 */ /* 0x000fe2000f8010ff */
[----:B------:R-:W-:Y:S01]  /*01e0*/  IMAD.WIDE.U32 R6, R12, UR10, RZ ;  /* 0x0000000a0c067c25 */ /* 0x000fe2000f8e00ff */
[----:B------:R-:W-:Y:S01]  /*01f0*/  UIMAD UR13, UR8, UR5, UR19 ;  /* 0x00000005080d72a4 */ /* 0x000fe2000f8e0213 */
[----:B------:R-:W-:Y:S01]  /*0200*/  BSSY B0, `(.L_x_1058) ;  /* 0x00000f2000007945 */ /* 0x000fe20003800000 */
[----:B------:R-:W-:Y:S01]  /*0210*/  ULDC.64 UR22, c[0x0][0xa30] ;  /* 0x00028c0000167ab9 */ /* 0x000fe20000000a00 */
[----:B------:R-:W-:Y:S01]  /*0220*/  ULDC.64 UR24, c[0x0][0xca0] ;  /* 0x0003280000187ab9 */ /* 0x000fe20000000a00 */
[----:B------:R-:W-:Y:S01]  /*0230*/  UIMAD.WIDE.U32 UR4, UR8, UR10, URZ ;  /* 0x0000000a080472a5 */ /* 0x000fe2000f8e003f */
[----:B------:R-:W-:Y:S01]  /*0240*/  LEA.HI.X R11, R2, UR21, R11, 0x2, P0 ;  /* 0x00000015020b7c11 */ /* 0x000fe200080f140b */
[----:B------:R-:W-:Y:S01]  /*0250*/  IMAD R15, R12, UR11, R7 ;  /* 0x0000000b0c0f7c24 */ /* 0x000fe2000f8e0207 */
[----:B------:R-:W-:Y:S01]  /*0260*/  LEA R14, P0, R6, UR22, 0x2 ;  /* 0x00000016060e7c11 */ /* 0x000fe2000f8010ff */
[----:B------:R-:W-:Y:S01]  /*0270*/  IMAD.WIDE.U32 R2, R12, UR24, RZ ;  /* 0x000000180c027c25 */ /* 0x000fe2000f8e00ff */
[----:B------:R-:W-:-:S02]  /*0280*/  UIMAD UR12, UR8, UR11, UR5 ;  /* 0x0000000b080c72a4 */ /* 0x000fc4000f8e0205 */
[----:B------:R-:W-:Y:S01]  /*0290*/  UIMAD.WIDE.U32 UR20, UR8, UR24, URZ ;  /* 0x00000018081472a5 */ /* 0x000fe2000f8e003f */
[----:B------:R-:W-:Y:S01]  /*02a0*/  LEA.HI.X R15, R6, UR23, R15, 0x2, P0 ;  /* 0x00000017060f7c11 */ /* 0x000fe200080f140f */
[----:B------:R-:W-:Y:S01]  /*02b0*/  ULDC.64 UR10, c[0x0][0xbd0] ;  /* 0x0002f400000a7ab9 */ /* 0x000fe20000000a00 */
[----:B------:R-:W-:Y:S01]  /*02c0*/  IMAD R17, R12, UR25, R3 ;  /* 0x000000190c117c24 */ /* 0x000fe2000f8e0203 */
[C---:B------:R-:W-:Y:S01]  /*02d0*/  LEA R16, P0, R2.reuse, UR10, 0x2 ;  /* 0x0000000a02107c11 */ /* 0x040fe2000f8010ff */
[----:B------:R-:W-:Y:S01]  /*02e0*/  UIMAD UR9, UR8, UR25, UR21 ;  /* 0x00000019080972a4 */ /* 0x000fe2000f8e0215 */
[----:B------:R-:W-:Y:S02]  /*02f0*/  ULDC UR46, c[0x0][0xf14] ;  /* 0x0003c500002e7ab9 */ /* 0x000fe40000000800 */
[----:B------:R-:W-:Y:S01]  /*0300*/  LEA.HI.X R17, R2, UR11, R17, 0x2, P0 ;  /* 0x0000000b02117c11 */ /* 0x000fe200080f1411 */
[----:B------:R-:W-:Y:S01]  /*0310*/  ULDC UR47, c[0x0][0xf10] ;  /* 0x0003c400002f7ab9 */ /* 0x000fe20000000800 */
[----:B------:R-:W-:Y:S01]  /*0320*/  ULDC.64 UR30, c[0x0][0xf10] ;  /* 0x0003c400001e7ab9 */ /* 0x000fe20000000a00 */
[----:B------:R-:W-:Y:S01]  /*0330*/  ULDC.64 UR28, c[0x0][0x2e0] ;  /* 0x0000b800001c7ab9 */ /* 0x000fe20000000a00 */
[----:B------:R-:W-:Y:S01]  /*0340*/  ULDC.64 UR26, c[0x0][0x480] ;  /* 0x00012000001a7ab9 */ /* 0x000fe20000000a00 */
[----:B------:R-:W-:Y:S01]  /*0350*/  ULDC.64 UR24, c[0x0][0xe40] ;  /* 0x0003900000187ab9 */ /* 0x000fe20000000a00 */
[----:B------:R-:W-:Y:S01]  /*0360*/  ULDC.64 UR22, c[0x0][0x210] ;  /* 0x0000840000167ab9 */ /* 0x000fe20000000a00 */
[----:B------:R-:W-:-:S02]  /*0370*/  USHF.L.U64.HI UR13, UR18, 0x2, UR13 ;  /* 0x00000002120d7899 */ /* 0x000fc4000801020d */
        /* <DEDUP_REMOVED lines=9> */
.L_x_1062:
[----:B------:R-:W-:Y:S01]  /*0410*/  IMAD.U32 R0, RZ, RZ, UR46 ;  /* 0x0000002eff007e24 */ /* 0x000fe2000f8e00ff */
[----:B------:R-:W-:Y:S04]  /*0420*/  BSSY B1, `(.L_x_1059) ;  /* 0x000002a000017945 */ /* 0x000fe80003800000 */
[----:B------:R-:W-:-:S04]  /*0430*/  LOP3.LUT R2, R5, R0, RZ, 0xfc, !PT ;  /* 0x0000000005027212 */ /* 0x000fc800078efcff */
[----:B------:R-:W-:-:S13]  /*0440*/  ISETP.NE.U32.AND P0, PT, R2, RZ, PT ;  /* 0x000000ff0200720c */ /* 0x000fda0003f05070 */
[----:B------:R-:W-:Y:S05]  /*0450*/  @!P0 BRA `(.L_x_1060) ;  /* 0x0000000000388947 */ /* 0x000fea0003800000 */
[----:B------:R-:W-:Y:S02]  /*0460*/  MOV R9, R12 ;  /* 0x0000000c00097202 */ /* 0x000fe40000000f00 */
[----:B------:R-:W-:-:S07]  /*0470*/  MOV R0, 0x490 ;  /* 0x0000049000007802 */ /* 0x000fce0000000f00 */
[----:B------:R-:W-:Y:S05]  /*0480*/  CALL.REL.NOINC `($__internal_37_$__cuda_sm20_div_s64) ;  /* 0x0000002c00987944 */ /* 0x000fea0003c00000 */
        /* <DEDUP_REMOVED lines=10> */
[----:B------:R-:W-:Y:S06]  /*0530*/  BRA `(.L_x_1061) ;  /* 0x0000000000607947 */ /* 0x000fec0003800000 */
.L_x_1060:
        /* <DEDUP_REMOVED lines=21> */
[--C-:B------:R-:W-:Y:S02]  /*0690*/  IMAD.MOV R20, RZ, RZ, -R3.reuse ;  /* 0x000000ffff147224 */ /* 0x100fe400078e0a03 */
[----:B------:R-:W-:Y:S02]  /*06a0*/  IMAD.MOV.U32 R6, RZ, RZ, R3 ;  /* 0x000000ffff067224 */ /* 0x000fe400078e0003 */
[----:B------:R-:W-:-:S07]  /*06b0*/  IMAD R20, R13, R20, R12 ;  /* 0x000000140d147224 */ /* 0x000fce00078e020c */
.L_x_1061:
[----:B------:R-:W-:Y:S05]  /*06c0*/  BSYNC B1 ;  /* 0x0000000000017941 */ /* 0x000fea0003800000 */
.L_x_1059:
[C---:B------:R-:W-:Y:S02]  /*06d0*/  IMAD R3, R6.reuse, UR6, RZ ;  /* 0x0000000606037c24 */ /* 0x040fe4000f8e02ff */
[----:B------:R-:W-:-:S04]  /*06e0*/  IMAD.WIDE.U32 R18, R6, UR7, R20 ;  /* 0x0000000706127c25 */ /* 0x000fc8000f8e0014 */
[----:B------:R-:W-:Y:S02]  /*06f0*/  IMAD R7, R7, UR7, R3 ;  /* 0x0000000707077c24 */ /* 0x000fe4000f8e0203 */
[----:B------:R-:W-:Y:S02]  /*0700*/  IMAD R3, R13, UR29, RZ ;  /* 0x0000001d0d037c24 */ /* 0x000fe4000f8e02ff */
[----:B------:R-:W-:Y:S02]  /*0710*/  IMAD.IADD R7, R19, 0x1, R7 ;  /* 0x0000000113077824 */ /* 0x000fe400078e0207 */
[----:B------:R-:W-:-:S04]  /*0720*/  IMAD.WIDE.U32 R22, R13, UR28, RZ ;  /* 0x0000001c0d167c25 */ /* 0x000fc8000f8e00ff */
[----:B------:R-:W-:Y:S02]  /*0730*/  IMAD R9, R7, UR28, RZ ;  /* 0x0000001c07097c24 */ /* 0x000fe4000f8e02ff */
[----:B------:R-:W-:Y:S02]  /*0740*/  IMAD R25, R0, UR28, R3 ;  /* 0x0000001c00197c24 */ /* 0x000fe4000f8e0203 */
[C---:B------:R-:W-:Y:S02]  /*0750*/  IMAD R19, R18.reuse, UR29, R9 ;  /* 0x0000001d12137c24 */ /* 0x040fe4000f8e0209 */
[----:B------:R-:W-:Y:S01]  /*0760*/  IMAD.WIDE.U32 R2, R18, UR28, RZ ;  /* 0x0000001c12027c25 */ /* 0x000fe2000f8e00ff */
[----:B------:R-:W-:-:S03]  /*0770*/  IADD3 R9, R23, R25, RZ ;  /* 0x0000001917097210 */ /* 0x000fc60007ffe0ff */
[----:B------:R-:W-:Y:S01]  /*0780*/  IMAD R25, R7, UR26, RZ ;  /* 0x0000001a07197c24 */ /* 0x000fe2000f8e02ff */
[----:B------:R-:W-:Y:S01]  /*0790*/  LEA R8, P0, R2, UR22, 0x2 ;  /* 0x0000001602087c11 */ /* 0x000fe2000f8010ff */
[----:B------:R-:W-:Y:S01]  /*07a0*/  IMAD.IADD R23, R3, 0x1, R19 ;  /* 0x0000000103177824 */ /* 0x000fe200078e0213 */
[----:B------:R-:W-:Y:S01]  /*07b0*/  SHF.L.U64.HI R3, R22, 0x2, R9 ;  /* 0x0000000216037819 */ /* 0x000fe20000010209 */
[----:B------:R-:W-:-:S03]  /*07c0*/  IMAD.WIDE.U32 R26, R18, UR26, RZ ;  /* 0x0000001a121a7c25 */ /* 0x000fc6000f8e00ff */
[----:B------:R-:W-:Y:S01]  /*07d0*/  LEA.HI.X R9, R2, UR23, R23, 0x2, P0 ;  /* 0x0000001702097c11 */ /* 0x000fe200080f1417 */
[----:B------:R-:W-:Y:S01]  /*07e0*/  IMAD R19, R18, UR27, R25 ;  /* 0x0000001b12137c24 */ /* 0x000fe2000f8e0219 */
[----:B------:R-:W-:Y:S02]  /*07f0*/  SHF.L.U32 R25, R22, 0x2, RZ ;  /* 0x0000000216197819 */ /* 0x000fe400000006ff */
[C---:B------:R-:W-:Y:S01]  /*0800*/  LEA R22, P1, R26.reuse, UR32, 0x2 ;  /* 0x000000201a167c11 */ /* 0x040fe2000f8210ff */
[----:B------:R-:W-:Y:S01]  /*0810*/  IMAD.IADD R19, R27, 0x1, R19 ;  /* 0x000000011b137824 */ /* 0x000fe200078e0213 */
[----:B------:R-:W-:Y:S01]  /*0820*/  IADD3 R28, P0, R25, R8, RZ ;  /* 0x00000008191c7210 */ /* 0x000fe20007f1e0ff */
[----:B------:R0:W2:Y:S03]  /*0830*/  LDG.E R24, desc[UR14][R8.64] ;  /* 0x0000000e08187981 */ /* 0x0000a6000c1e1900 */
[----:B------:R-:W-:Y:S01]  /*0840*/  LEA.HI.X R23, R26, UR33, R19, 0x2, P1 ;  /* 0x000000211a177c11 */ /* 0x000fe200088f1413 */
[----:B------:R-:W-:Y:S01]  /*0850*/  IMAD R19, R13, UR27, RZ ;  /* 0x0000001b0d137c24 */ /* 0x000fe2000f8e02ff */
[----:B------:R-:W-:-:S02]  /*0860*/  IADD3.X R29, R3, R9, RZ, P0, !PT ;  /* 0x00000009031d7210 */ /* 0x000fc400007fe4ff */
[-C--:B------:R-:W-:Y:S01]  /*0870*/  IADD3 R26, P0, R28, R25.reuse, RZ ;  /* 0x000000191c1a7210 */ /* 0x080fe20007f1e0ff */
[----:B------:R-:W-:Y:S02]  /*0880*/  IMAD R19, R0, UR26, R19 ;  /* 0x0000001a00137c24 */ /* 0x000fe4000f8e0213 */
[----:B0-----:R-:W-:Y:S01]  /*0890*/  IMAD.WIDE.U32 R8, R13, UR26, RZ ;  /* 0x0000001a0d087c25 */ /* 0x001fe2000f8e00ff */
[----:B------:R-:W-:Y:S01]  /*08a0*/  IADD3 R2, P1, R26, R25, RZ ;  /* 0x000000191a027210 */ /* 0x000fe20007f3e0ff */
[----:B------:R0:W3:Y:S04]  /*08b0*/  LDG.E R10, desc[UR14][R28.64] ;  /* 0x0000000e1c0a7981 */ /* 0x0000e8000c1e1900 */
[----:B------:R-:W2:Y:S01]  /*08c0*/  LDG.E R25, desc[UR14][R22.64] ;  /* 0x0000000e16197981 */ /* 0x000ea2000c1e1900 */
[----:B------:R-:W-:-:S02]  /*08d0*/  IMAD.IADD R19, R9, 0x1, R19 ;  /* 0x0000000109137824 */ /* 0x000fc400078e0213 */
[C---:B------:R-:W-:Y:S01]  /*08e0*/  IMAD.SHL.U32 R6, R8.reuse, 0x4, RZ ;  /* 0x0000000408067824 */ /* 0x040fe200078e00ff */
[-C--:B------:R-:W-:Y:S02]  /*08f0*/  IADD3.X R27, R29, R3.reuse, RZ, P0, !PT ;  /* 0x000000031d1b7210 */ /* 0x080fe400007fe4ff */
[----:B------:R-:W-:Y:S02]  /*0900*/  SHF.L.U64.HI R19, R8, 0x2, R19 ;  /* 0x0000000208137819 */ /* 0x000fe40000010213 */
[----:B------:R-:W-:Y:S01]  /*0910*/  IADD3 R8, P0, R6, R22, RZ ;  /* 0x0000001606087210 */ /* 0x000fe20007f1e0ff */
[----:B------:R2:W4:Y:S01]  /*0920*/  LDG.E R26, desc[UR14][R26.64] ;  /* 0x0000000e1a1a7981 */ /* 0x000522000c1e1900 */
[----:B------:R-:W-:-:S03]  /*0930*/  IADD3.X R3, R27, R3, RZ, P1, !PT ;  /* 0x000000031b037210 */ /* 0x000fc60000ffe4ff */
[----:B------:R-:W-:Y:S02]  /*0940*/  IMAD.X R9, R19, 0x1, R23, P0 ;  /* 0x0000000113097824 */ /* 0x000fe400000e0617 */
[----:B0-----:R-:W-:-:S03]  /*0950*/  IMAD R28, R7, UR24, RZ ;  /* 0x00000018071c7c24 */ /* 0x001fc6000f8e02ff */
[----:B------:R-:W3:Y:S01]  /*0960*/  LDG.E R29, desc[UR14][R8.64] ;  /* 0x0000000e081d7981 */ /* 0x000ee2000c1e1900 */
[----:B------:R-:W-:Y:S02]  /*0970*/  IMAD R28, R18, UR25, R28 ;  /* 0x00000019121c7c24 */ /* 0x000fe4000f8e021c */
[----:B--2---:R-:W-:Y:S01]  /*0980*/  FADD.FTZ R27, R25, R24 ;  /* 0x00000018191b7221 */ /* 0x004fe20000010000 */
[----:B------:R-:W-:-:S04]  /*0990*/  IADD3 R24, P0, R8, R6, RZ ;  /* 0x0000000608187210 */ /* 0x000fc80007f1e0ff */
[----:B------:R-:W-:-:S05]  /*09a0*/  IADD3.X R25, R9, R19, RZ, P0, !PT ;  /* 0x0000001309197210 */ /* 0x000fca00007fe4ff */
[----:B------:R0:W4:Y:S01]  /*09b0*/  LDG.E R23, desc[UR14][R24.64] ;  /* 0x0000000e18177981 */ /* 0x000122000c1e1900 */
[----:B------:R-:W-:-:S05]  /*09c0*/  IADD3 R6, P0, R24, R6, RZ ;  /* 0x0000000618067210 */ /* 0x000fca0007f1e0ff */
[----:B------:R-:W-:Y:S02]  /*09d0*/  IMAD.X R7, R25, 0x1, R19, P0 ;  /* 0x0000000119077824 */ /* 0x000fe400000e0613 */
[----:B------:R-:W-:-:S04]  /*09e0*/  IMAD.WIDE.U32 R18, R18, UR24, RZ ;  /* 0x0000001812127c25 */ /* 0x000fc8000f8e00ff */
[----:B---3--:R-:W-:Y:S01]  /*09f0*/  FADD.FTZ R10, R29, R10 ;  /* 0x0000000a1d0a7221 */ /* 0x008fe20000010000 */
[----:B------:R-:W2:Y:S01]  /*0a00*/  LDG.E R6, desc[UR14][R6.64] ;  /* 0x0000000e06067981 */ /* 0x000ea2000c1e1900 */
[----:B------:R-:W-:Y:S02]  /*0a10*/  IADD3 R19, R19, R28, RZ ;  /* 0x0000001c13137210 */ /* 0x000fe40007ffe0ff */
[----:B------:R-:W-:-:S04]  /*0a20*/  LEA R8, P0, R18, UR34, 0x2 ;  /* 0x0000002212087c11 */ /* 0x000fc8000f8010ff */
[----:B------:R-:W-:Y:S01]  /*0a30*/  LEA.HI.X R9, R18, UR35, R19, 0x2, P0 ;  /* 0x0000002312097c11 */ /* 0x000fe200080f1413 */
[----:B------:R-:W-:-:S04]  /*0a40*/  IMAD R19, R21, UR36, RZ ;  /* 0x0000002415137c24 */ /* 0x000fc8000f8e02ff */
[C---:B------:R-:W-:Y:S02]  /*0a50*/  IMAD R22, R20.reuse, UR37, R19 ;  /* 0x0000002514167c24 */ /* 0x040fe4000f8e0213 */
[----:B------:R-:W-:-:S04]  /*0a60*/  IMAD.WIDE.U32 R18, R20, UR36, RZ ;  /* 0x0000002414127c25 */ /* 0x000fc8000f8e00ff */
[----:B------:R-:W-:Y:S01]  /*0a70*/  IMAD.IADD R19, R19, 0x1, R22 ;  /* 0x0000000113137824 */ /* 0x000fe200078e0216 */
[----:B0-----:R-:W-:-:S04]  /*0a80*/  LEA R24, P0, R18, UR42, 0x2 ;  /* 0x0000002a12187c11 */ /* 0x001fc8000f8010ff */
[----:B------:R-:W-:Y:S01]  /*0a90*/  LEA.HI.X R25, R18, UR43, R19, 0x2, P0 ;  /* 0x0000002b12197c11 */ /* 0x000fe200080f1413 */
[----:B------:R-:W-:Y:S02]  /*0aa0*/  IMAD R19, R13, UR37, RZ ;  /* 0x000000250d137c24 */ /* 0x000fe4000f8e02ff */
[----:B----4-:R-:W-:Y:S02]  /*0ab0*/  FADD.FTZ R26, R23, R26 ;  /* 0x0000001a171a7221 */ /* 0x010fe40000010000 */
[----:B------:R-:W-:Y:S02]  /*0ac0*/  IMAD R23, R0, UR36, R19 ;  /* 0x0000002400177c24 */ /* 0x000fe4000f8e0213 */
[----:B------:R-:W-:-:S05]  /*0ad0*/  IMAD.WIDE.U32 R18, R13, UR36, RZ ;  /* 0x000000240d127c25 */ /* 0x000fca000f8e00ff */
[----:B------:R-:W-:Y:S01]  /*0ae0*/  IADD3 R19, R19, R23, RZ ;  /* 0x0000001713137210 */ /* 0x000fe20007ffe0ff */
[----:B------:R-:W-:-:S03]  /*0af0*/  IMAD.SHL.U32 R23, R18, 0x4, RZ ;  /* 0x0000000412177824 */ /* 0x000fc600078e00ff */
[----:B------:R-:W-:Y:S02]  /*0b00*/  SHF.L.U64.HI R19, R18, 0x2, R19 ;  /* 0x0000000212137819 */ /* 0x000fe40000010213 */
[----:B------:R-:W3:Y:S01]  /*0b10*/  LDG.E R18, desc[UR14][R24.64] ;  /* 0x0000000e18127981 */ /* 0x000ee2000c1e1900 */
[----:B------:R-:W-:-:S04]  /*0b20*/  IADD3 R28, P0, R23, R24, RZ ;  /* 0x00000018171c7210 */ /* 0x000fc80007f1e0ff */
[----:B------:R-:W-:Y:S02]  /*0b30*/  IADD3.X R29, R19, R25, RZ, P0, !PT ;  /* 0x00000019131d7210 */ /* 0x000fe400007fe4ff */
[----:B------:R-:W-:-:S03]  /*0b40*/  IADD3 R22, P0, R28, R23, RZ ;  /* 0x000000171c167210 */ /* 0x000fc60007f1e0ff */
[----:B------:R-:W4:Y:S01]  /*0b50*/  LDG.E R25, desc[UR14][R28.64] ;  /* 0x0000000e1c197981 */ /* 0x000f22000c1e1900 */
[----:B------:R-:W-:Y:S02]  /*0b60*/  IMAD R21, R21, UR38, RZ ;  /* 0x0000002615157c24 */ /* 0x000fe4000f8e02ff */
[----:B---3--:R-:W-:Y:S01]  /*0b70*/  FADD.FTZ R27, R27, R18 ;  /* 0x000000121b1b7221 */ /* 0x008fe20000010000 */
[----:B------:R-:W-:Y:S01]  /*0b80*/  IADD3 R18, P1, R22, R23, RZ ;  /* 0x0000001716127210 */ /* 0x000fe20007f3e0ff */
[----:B------:R-:W-:-:S05]  /*0b90*/  IMAD.X R23, R29, 0x1, R19, P0 ;  /* 0x000000011d177824 */ /* 0x000fca00000e0613 */
[----:B------:R-:W-:Y:S02]  /*0ba0*/  IADD3.X R19, R23, R19, RZ, P1, !PT ;  /* 0x0000001317137210 */ /* 0x000fe40000ffe4ff */
[----:B------:R-:W3:Y:S01]  /*0bb0*/  LDG.E R23, desc[UR14][R22.64] ;  /* 0x0000000e16177981 */ /* 0x000ee2000c1e1900 */
[C---:B------:R-:W-:Y:S02]  /*0bc0*/  IMAD R24, R20.reuse, UR39, R21 ;  /* 0x0000002714187c24 */ /* 0x040fe4000f8e0215 */
[----:B------:R-:W-:-:S04]  /*0bd0*/  IMAD.WIDE.U32 R20, R20, UR38, RZ ;  /* 0x0000002614147c25 */ /* 0x000fc8000f8e00ff */
[----:B----4-:R-:W-:Y:S01]  /*0be0*/  FADD.FTZ R10, R10, R25 ;  /* 0x000000190a0a7221 */ /* 0x010fe20000010000 */
[----:B------:R-:W4:Y:S01]  /*0bf0*/  LDG.E R18, desc[UR14][R18.64] ;  /* 0x0000000e12127981 */ /* 0x000f22000c1e1900 */
[----:B------:R-:W-:Y:S02]  /*0c00*/  IADD3 R21, R21, R24, RZ ;  /* 0x0000001815157210 */ /* 0x000fe40007ffe0ff */
[----:B------:R-:W-:-:S04]  /*0c10*/  LEA R28, P0, R20, UR40, 0x2 ;  /* 0x00000028141c7c11 */ /* 0x000fc8000f8010ff */
[----:B------:R-:W-:Y:S01]  /*0c20*/  LEA.HI.X R29, R20, UR41, R21, 0x2, P0 ;  /* 0x00000029141d7c11 */ /* 0x000fe200080f1415 */
[----:B------:R-:W-:-:S04]  /*0c30*/  IMAD R21, R13, UR39, RZ ;  /* 0x000000270d157c24 */ /* 0x000fc8000f8e02ff */
[----:B------:R-:W-:Y:S02]  /*0c40*/  IMAD R25, R0, UR38, R21 ;  /* 0x0000002600197c24 */ /* 0x000fe4000f8e0215 */
[----:B------:R-:W-:-:S04]  /*0c50*/  IMAD.WIDE.U32 R20, R13, UR38, RZ ;  /* 0x000000260d147c25 */ /* 0x000fc8000f8e00ff */
[----:B---3--:R-:W-:Y:S01]  /*0c60*/  FADD.FTZ R26, R26, R23 ;  /* 0x000000171a1a7221 */ /* 0x008fe20000010000 */
[----:B------:R-:W-:Y:S01]  /*0c70*/  IMAD.IADD R23, R21, 0x1, R25 ;  /* 0x0000000115177824 */ /* 0x000fe200078e0219 */
[----:B------:R-:W-:-:S04]  /*0c80*/  SHF.L.U32 R21, R20, 0x2, RZ ;  /* 0x0000000214157819 */ /* 0x000fc800000006ff */
[----:B------:R-:W-:Y:S02]  /*0c90*/  SHF.L.U64.HI R23, R20, 0x2, R23 ;  /* 0x0000000214177819 */ /* 0x000fe40000010217 */
[----:B------:R-:W3:Y:S01]  /*0ca0*/  LDG.E R20, desc[UR14][R28.64] ;  /* 0x0000000e1c147981 */ /* 0x000ee2000c1e1900 */
[----:B------:R-:W-:-:S04]  /*0cb0*/  IADD3 R24, P0, R21, R28, RZ ;  /* 0x0000001c15187210 */ /* 0x000fc80007f1e0ff */
[----:B------:R-:W-:-:S05]  /*0cc0*/  IADD3.X R25, R23, R29, RZ, P0, !PT ;  /* 0x0000001d17197210 */ /* 0x000fca00007fe4ff */
[----:B------:R-:W5:Y:S04]  /*0cd0*/  LDG.E R29, desc[UR14][R24.64] ;  /* 0x0000000e181d7981 */ /* 0x000f68000c1e1900 */
[----:B------:R0:W2:Y:S02]  /*0ce0*/  LDG.E R28, desc[UR14][R2.64] ;  /* 0x0000000e021c7981 */ /* 0x0000a4000c1e1900 */
[----:B0-----:R-:W-:Y:S01]  /*0cf0*/  MOV R2, R4 ;  /* 0x0000000400027202 */ /* 0x001fe20000000f00 */
[----:B------:R-:W-:Y:S02]  /*0d00*/  IMAD.MOV.U32 R3, RZ, RZ, R11 ;  /* 0x000000ffff037224 */ /* 0x000fe400078e000b */
[----:B---3--:R-:W-:Y:S01]  /*0d10*/  FADD.FTZ R27, R27, R20 ;  /* 0x000000141b1b7221 */ /* 0x008fe20000010000 */
[----:B------:R-:W-:-:S04]  /*0d20*/  IADD3 R20, P0, R24, R21, RZ ;  /* 0x0000001518147210 */ /* 0x000fc80007f1e0ff */
[----:B------:R-:W-:Y:S01]  /*0d30*/  IADD3 R22, P1, R20, R21, RZ ;  /* 0x0000001514167210 */ /* 0x000fe20007f3e0ff */
[----:B------:R-:W-:Y:S02]  /*0d40*/  IMAD.X R21, R25, 0x1, R23, P0 ;  /* 0x0000000119157824 */ /* 0x000fe400000e0617 */
[----:B------:R-:W3:Y:S03]  /*0d50*/  LDG.E R25, desc[UR14][R2.64] ;  /* 0x0000000e02197981 */ /* 0x000ee6000c1e1900 */
[----:B------:R-:W-:Y:S02]  /*0d60*/  IADD3.X R23, R21, R23, RZ, P1, !PT ;  /* 0x0000001715177210 */ /* 0x000fe40000ffe4ff */
[----:B------:R0:W3:Y:S04]  /*0d70*/  LDG.E R21, desc[UR14][R20.64] ;  /* 0x0000000e14157981 */ /* 0x0000e8000c1e1900 */
[----:B------:R-:W3:Y:S01]  /*0d80*/  LDG.E R22, desc[UR14][R22.64] ;  /* 0x0000000e16167981 */ /* 0x000ee2000c1e1900 */
[----:B-----5:R-:W-:-:S04]  /*0d90*/  FADD.FTZ R10, R10, R29 ;  /* 0x0000001d0a0a7221 */ /* 0x020fc80000010000 */
[----:B------:R-:W-:Y:S01]  /*0da0*/  FMUL.FTZ R24, R10, -1.4426950216293334961 ;  /* 0xbfb8aa3b0a187820 */ /* 0x000fe20000410000 */
[----:B------:R-:W-:-:S05]  /*0db0*/  FMUL.FTZ R27, R27, -1.4426950216293334961 ;  /* 0xbfb8aa3b1b1b7820 */ /* 0x000fca0000410000 */
[----:B------:R-:W1:Y:S01]  /*0dc0*/  MUFU.EX2 R24, R24 ;  /* 0x0000001800187308 */ /* 0x000e620000000800 */
[----:B--2---:R-:W-:-:S07]  /*0dd0*/  FADD.FTZ R7, R6, R28 ;  /* 0x0000001c06077221 */ /* 0x004fce0000010000 */
[----:B0-----:R-:W0:Y:S01]  /*0de0*/  MUFU.EX2 R20, R27 ;  /* 0x0000001b00147308 */ /* 0x001e220000000800 */
[----:B----4-:R-:W-:Y:S01]  /*0df0*/  FADD.FTZ R7, R7, R18 ;  /* 0x0000001207077221 */ /* 0x010fe20000010000 */
[----:B-1----:R-:W-:-:S06]  /*0e00*/  FADD.FTZ R10, R24, 1 ;  /* 0x3f800000180a7421 */ /* 0x002fcc0000010000 */
[----:B------:R-:W1:Y:S01]  /*0e10*/  MUFU.RCP R10, R10 ;  /* 0x0000000a000a7308 */ /* 0x000e620000001000 */
[----:B0-----:R-:W-:-:S07]  /*0e20*/  FADD.FTZ R20, R20, 1 ;  /* 0x3f80000014147421 */ /* 0x001fce0000010000 */
[----:B------:R-:W-:Y:S01]  /*0e30*/  MUFU.RCP R20, R20 ;  /* 0x0000001400147308 */ /* 0x000fe20000001000 */
[----:B------:R-:W-:-:S04]  /*0e40*/  IMAD R3, R13, UR25, RZ ;  /* 0x000000190d037c24 */ /* 0x000fc8000f8e02ff */
[----:B------:R-:W-:Y:S02]  /*0e50*/  IMAD R19, R0, UR24, R3 ;  /* 0x0000001800137c24 */ /* 0x000fe4000f8e0203 */
[----:B-1----:R-:W-:Y:S01]  /*0e60*/  FADD.FTZ R27, R10, -RZ ;  /* 0x800000ff0a1b7221 */ /* 0x002fe20000010000 */
[----:B------:R-:W-:Y:S01]  /*0e70*/  MOV R0, UR4 ;  /* 0x0000000400007c02 */ /* 0x000fe20008000f00 */
[----:B---3--:R-:W-:Y:S01]  /*0e80*/  FADD.FTZ R7, R7, R22 ;  /* 0x0000001607077221 */ /* 0x008fe20000010000 */
[----:B------:R-:W-:-:S03]  /*0e90*/  FADD.FTZ R21, R26, R21 ;  /* 0x000000151a157221 */ /* 0x000fc60000010000 */
[----:B------:R-:W-:-:S03]  /*0ea0*/  FMUL.FTZ R7, R7, -1.4426950216293334961 ;  /* 0xbfb8aa3b07077820 */ /* 0x000fc60000410000 */
[----:B------:R-:W0:Y:S08]  /*0eb0*/  MUFU.TANH R21, R21 ;  /* 0x0000001500157308 */ /* 0x000e300000002400 */
[----:B------:R-:W1:Y:S01]  /*0ec0*/  MUFU.EX2 R7, R7 ;  /* 0x0000000700077308 */ /* 0x000e620000000800 */
[----:B------:R-:W-:-:S04]  /*0ed0*/  FMUL.FTZ R2, R25, R10 ;  /* 0x0000000a19027220 */ /* 0x000fc80000410000 */
[----:B0-----:R-:W-:Y:S01]  /*0ee0*/  FFMA.FTZ R23, R21, R20, R2 ;  /* 0x0000001415177223 */ /* 0x001fe20000010002 */
[----:B------:R-:W-:-:S04]  /*0ef0*/  IMAD.WIDE.U32 R2, R13, UR24, RZ ;  /* 0x000000180d027c25 */ /* 0x000fc8000f8e00ff */
[----:B-1----:R-:W-:Y:S01]  /*0f00*/  FADD.FTZ R22, R7, 1 ;  /* 0x3f80000007167421 */ /* 0x002fe20000010000 */
[----:B------:R-:W-:Y:S01]  /*0f10*/  MUFU.TANH R25, R23 ;  /* 0x0000001700197308 */ /* 0x000fe20000002400 */
[----:B------:R-:W-:Y:S02]  /*0f20*/  IADD3 R13, R3, R19, RZ ;  /* 0x00000013030d7210 */ /* 0x000fe40007ffe0ff */
[----:B------:R-:W-:-:S05]  /*0f30*/  SHF.L.U32 R19, R2, 0x2, RZ ;  /* 0x0000000202137819 */ /* 0x000fca00000006ff */
[----:B------:R-:W0:Y:S01]  /*0f40*/  MUFU.RCP R22, R22 ;  /* 0x0000001600167308 */ /* 0x000e220000001000 */
[----:B------:R-:W-:Y:S02]  /*0f50*/  SHF.L.U64.HI R13, R2, 0x2, R13 ;  /* 0x00000002020d7819 */ /* 0x000fe4000001020d */
[----:B------:R-:W-:-:S04]  /*0f60*/  IADD3 R2, P0, R19, R8, RZ ;  /* 0x0000000813027210 */ /* 0x000fc80007f1e0ff */
[----:B------:R-:W-:Y:S01]  /*0f70*/  IADD3 R6, P1, R2, R19, RZ ;  /* 0x0000001302067210 */ /* 0x000fe20007f3e0ff */
[----:B------:R-:W-:-:S03]  /*0f80*/  IMAD.X R3, R13, 0x1, R9, P0 ;  /* 0x000000010d037824 */ /* 0x000fc600000e0609 */
[----:B------:R-:W-:Y:S02]  /*0f90*/  IADD3 R18, P0, R6, R19, RZ ;  /* 0x0000001306127210 */ /* 0x000fe40007f1e0ff */
[-C--:B------:R-:W-:Y:S01]  /*0fa0*/  IADD3.X R7, R3, R13.reuse, RZ, P1, !PT ;  /* 0x0000000d03077210 */ /* 0x080fe20000ffe4ff */
[----:B0-----:R-:W-:Y:S01]  /*0fb0*/  FMUL.FTZ R29, R25, R22 ;  /* 0x00000016191d7220 */ /* 0x001fe20000410000 */
[----:B------:R-:W-:Y:S02]  /*0fc0*/  FADD.FTZ R25, R20, -RZ ;  /* 0x800000ff14197221 */ /* 0x000fe40000010000 */
[----:B------:R-:W-:Y:S01]  /*0fd0*/  IADD3.X R19, R7, R13, RZ, P0, !PT ;  /* 0x0000000d07137210 */ /* 0x000fe200007fe4ff */
[----:B------:R-:W-:Y:S01]  /*0fe0*/  FADD.FTZ R13, R22, -RZ ;  /* 0x800000ff160d7221 */ /* 0x000fe20000010000 */
        /* <DEDUP_REMOVED lines=10> */
[----:B0-----:R-:W-:Y:S01]  /*1090*/  IMAD.U32 R29, RZ, RZ, UR18 ;  /* 0x00000012ff1d7e24 */ /* 0x001fe2000f8e00ff */
[----:B-1----:R-:W-:-:S02]  /*10a0*/  MOV R23, UR20 ;  /* 0x0000001400177c02 */ /* 0x002fc40008000f00 */
[----:B------:R-:W-:Y:S02]  /*10b0*/  LEA R14, P2, R0, R14, 0x2 ;  /* 0x0000000e000e7211 */ /* 0x000fe400078410ff */
[----:B------:R-:W-:Y:S02]  /*10c0*/  LEA R4, P1, R29, R4, 0x2 ;  /* 0x000000041d047211 */ /* 0x000fe400078210ff */
[----:B------:R-:W-:Y:S02]  /*10d0*/  LEA R16, P3, R23, R16, 0x2 ;  /* 0x0000001017107211 */ /* 0x000fe400078610ff */
[----:B------:R-:W-:Y:S02]  /*10e0*/  IADD3.X R11, R11, UR13, RZ, P1, !PT ;  /* 0x0000000d0b0b7c10 */ /* 0x000fe40008ffe4ff */
[----:B------:R-:W-:Y:S02]  /*10f0*/  IADD3.X R15, R15, UR12, RZ, P2, !PT ;  /* 0x0000000c0f0f7c10 */ /* 0x000fe400097fe4ff */
[----:B------:R-:W-:Y:S01]  /*1100*/  IADD3.X R17, R17, UR9, RZ, P3, !PT ;  /* 0x0000000911117c10 */ /* 0x000fe20009ffe4ff */
[----:B--2---:R-:W-:Y:S06]  /*1110*/  @!P0 BRA `(.L_x_1062) ;  /* 0xfffffff000bc8947 */ /* 0x004fec000383ffff */
[----:B------:R-:W-:Y:S05]  /*1120*/  BSYNC B0 ;  /* 0x0000000000007941 */ /* 0x000fea0003800000 */
.L_x_1058:
[----:B------:R-:W-:Y:S05]  /*1130*/  EXIT ;  /* 0x000000000000794d */ /* 0x000fea0003800000 */
.L_x_1057:
        /* <DEDUP_REMOVED lines=8> */
[----:B------:R-:W-:Y:S05]  /*11c0*/  CALL.REL.NOINC `($__internal_38_$__cuda_sm20_div_u64) ;  /* 0x0000002400987944 */ /* 0x000fea0003c00000 */
[----:B------:R-:W-:Y:S01]  /*11d0*/  MOV R0, R6 ;  /* 0x0000000600007202 */ /* 0x000fe20000000f00 */
[----:B------:R-:W-:Y:S06]  /*11e0*/  BRA `(.L_x_1065) ;  /* 0x0000000000487947 */ /* 0x000fec0003800000 */
.L_x_1064:
        /* <DEDUP_REMOVED lines=17> */
[----:B------:R-:W-:-:S07]  /*1300*/  @!P2 LOP3.LUT R0, RZ, UR8, RZ, 0x33, !PT ;  /* 0x00000008ff00ac12 */ /* 0x000fce000f8e33ff */
.L_x_1065:
[----:B------:R-:W-:Y:S05]  /*1310*/  BSYNC B0 ;  /* 0x0000000000007941 */ /* 0x000fea0003800000 */
.L_x_1063:
[----:B------:R-:W-:Y:S01]  /*1320*/  LOP3.LUT R0, R0, 0x1, RZ, 0xc0, !PT ;  /* 0x0000000100007812 */ /* 0x000fe200078ec0ff */
[----:B------:R-:W-:Y:S03]  /*1330*/  BSSY B0, `(.L_x_1066) ;  /* 0x00000af000007945 */ /* 0x000fe60003800000 */
[----:B------:R-:W-:-:S04]  /*1340*/  ISETP.NE.U32.AND P0, PT, R0, 0x1, PT ;  /* 0x000000010000780c */ /* 0x000fc80003f05070 */
[----:B------:R-:W-:-:S13]  /*1350*/  ISETP.NE.U32.AND.EX P0, PT, RZ, RZ, PT, P0 ;  /* 0x000000ffff00720c */ /* 0x000fda0003f05100 */
[----:B------:R-:W-:Y:S05]  /*1360*/  @!P0 BRA `(.L_x_1067) ;  /* 0x0000000800ac8947 */ /* 0x000fea0003800000 */
[----:B------:R-:W-:Y:S02]  /*1370*/  ULDC UR4, c[0x0][0xf14] ;  /* 0x0003c50000047ab9 */ /* 0x000fe40000000800 */
[----:B------:R-:W-:-:S05]  /*1380*/  IMAD.U32 R0, RZ, RZ, UR4 ;  /* 0x00000004ff007e24 */ /* 0x000fca000f8e00ff */
[----:B------:R-:W-:-:S13]  /*1390*/  ISETP.NE.U32.AND P0, PT, R0, RZ, PT ;  /* 0x000000ff0000720c */ /* 0x000fda0003f05070 */
[----:B------:R-:W-:Y:S05]  /*13a0*/  @!P0 BRA `(.L_x_1068) ;  /* 0x0000000000408947 */ /* 0x000fea0003800000 */
[----:B------:R-:W-:Y:S01]  /*13b0*/  HFMA2.MMA R5, -RZ, RZ, 0, 0 ;  /* 0x00000000ff057435 */ /* 0x000fe200000001ff */
[----:B------:R-:W-:Y:S02]  /*13c0*/  MOV R9, R12 ;  /* 0x0000000c00097202 */ /* 0x000fe40000000f00 */
[----:B------:R-:W-:-:S08]  /*13d0*/  MOV R0, 0x13f0 ;  /* 0x000013f000007802 */ /* 0x000fd00000000f00 */
[----:B------:R-:W-:Y:S05]  /*13e0*/  CALL.REL.NOINC `($__internal_37_$__cuda_sm20_div_s64) ;  /* 0x0000001c00c07944 */ /* 0x000fea0003c00000 */
[----:B------:R-:W-:Y:S01]  /*13f0*/  IADD3 R9, P0, RZ, -R6, RZ ;  /* 0x80000006ff097210 */ /* 0x000fe20007f1e0ff */
[----:B------:R-:W-:Y:S01]  /*1400*/  ULDC.64 UR4, c[0x0][0xf10] ;  /* 0x0003c40000047ab9 */ /* 0x000fe20000000a00 */
[----:B------:R-:W-:Y:S01]  /*1410*/  IMAD.MOV.U32 R13, RZ, RZ, RZ ;  /* 0x000000ffff0d7224 */ /* 0x000fe200078e00ff */
[----:B------:R-:W-:Y:S02]  /*1420*/  MOV R3, UR4 ;  /* 0x0000000400037c02 */ /* 0x000fe40008000f00 */
[----:B------:R-:W-:Y:S01]  /*1430*/  IMAD.X R2, RZ, RZ, ~R7, P0 ;  /* 0x000000ffff027224 */ /* 0x000fe200000e0e07 */
[----:B------:R-:W-:Y:S02]  /*1440*/  MOV R0, UR5 ;  /* 0x0000000500007c02 */ /* 0x000fe40008000f00 */
[----:B------:R-:W-:-:S04]  /*1450*/  IMAD.WIDE.U32 R4, R9, R3, R12 ;  /* 0x0000000309047225 */ /* 0x000fc800078e000c */
[----:B------:R-:W-:Y:S01]  /*1460*/  IMAD R2, R2, R3, RZ ;  /* 0x0000000302027224 */ /* 0x000fe200078e02ff */
[----:B------:R-:W-:-:S03]  /*1470*/  MOV R16, R4 ;  /* 0x0000000400107202 */ /* 0x000fc60000000f00 */
[----:B------:R-:W-:-:S05]  /*1480*/  IMAD R9, R9, R0, R2 ;  /* 0x0000000009097224 */ /* 0x000fca00078e0202 */
[----:B------:R-:W-:Y:S01]  /*1490*/  IADD3 R17, R9, R5, RZ ;  /* 0x0000000509117210 */ /* 0x000fe20007ffe0ff */
[----:B------:R-:W-:Y:S06]  /*14a0*/  BRA `(.L_x_1069) ;  /* 0x0000000000607947 */ /* 0x000fec0003800000 */
.L_x_1068:
[----:B------:R-:W-:Y:S01]  /*14b0*/  ULDC UR4, c[0x0][0xf10] ;  /* 0x0003c40000047ab9 */ /* 0x000fe20000000800 */
[----:B------:R-:W-:Y:S02]  /*14c0*/  IMAD.MOV.U32 R17, RZ, RZ, RZ ;  /* 0x000000ffff117224 */ /* 0x000fe400078e00ff */
[----:B------:R-:W-:-:S04]  /*14d0*/  IMAD.U32 R3, RZ, RZ, UR4 ;  /* 0x00000004ff037e24 */ /* 0x000fc8000f8e00ff */
[----:B------:R-:W0:Y:S01]  /*14e0*/  I2F.U32.RP R7, R3 ;  /* 0x0000000300077306 */ /* 0x000e220000209000 */
[----:B------:R-:W-:-:S07]  /*14f0*/  ISETP.NE.U32.AND P2, PT, R3, RZ, PT ;  /* 0x000000ff0300720c */ /* 0x000fce0003f45070 */
[----:B0-----:R-:W0:Y:S02]  /*1500*/  MUFU.RCP R7, R7 ;  /* 0x0000000700077308 */ /* 0x001e240000001000 */
[----:B0-----:R-:W-:Y:S01]  /*1510*/  IADD3 R4, R7, 0xffffffe, RZ ;  /* 0x0ffffffe07047810 */ /* 0x001fe20007ffe0ff */
[----:B------:R-:W-:-:S05]  /*1520*/  HFMA2.MMA R7, -RZ, RZ, 0, 0 ;  /* 0x00000000ff077435 */ /* 0x000fca00000001ff */
        /* <DEDUP_REMOVED lines=16> */
.L_x_1069:
[C---:B------:R-:W-:Y:S01]  /*1630*/  IMAD R5, R6.reuse, UR6, RZ ;  /* 0x0000000606057c24 */ /* 0x040fe2000f8e02ff */
[----:B------:R-:W-:Y:S01]  /*1640*/  ULDC.64 UR4, c[0x0][0x2e0] ;  /* 0x0000b80000047ab9 */ /* 0x000fe20000000a00 */
[----:B------:R-:W-:Y:S01]  /*1650*/  IMAD.WIDE.U32 R16, R6, UR7, R16 ;  /* 0x0000000706107c25 */ /* 0x000fe2000f8e0010 */
[----:B------:R-:W-:Y:S01]  /*1660*/  ULDC.64 UR10, c[0x0][0x480] ;  /* 0x00012000000a7ab9 */ /* 0x000fe20000000a00 */
[----:B------:R-:W-:Y:S02]  /*1670*/  ULDC.64 UR12, c[0x0][0xbd0] ;  /* 0x0002f400000c7ab9 */ /* 0x000fe40000000a00 */
[----:B------:R-:W-:Y:S02]  /*1680*/  IMAD R9, R3, UR5, RZ ;  /* 0x0000000503097c24 */ /* 0x000fe4000f8e02ff */
[----:B------:R-:W-:Y:S02]  /*1690*/  IMAD R7, R7, UR7, R5 ;  /* 0x0000000707077c24 */ /* 0x000fe4000f8e0205 */
[----:B------:R-:W-:-:S03]  /*16a0*/  IMAD.WIDE.U32 R4, R3, UR4, RZ ;  /* 0x0000000403047c25 */ /* 0x000fc6000f8e00ff */
[----:B------:R-:W-:Y:S01]  /*16b0*/  IADD3 R2, R17, R7, RZ ;  /* 0x0000000711027210 */ /* 0x000fe20007ffe0ff */
[----:B------:R-:W-:Y:S01]  /*16c0*/  IMAD R9, R0, UR4, R9 ;  /* 0x0000000400097c24 */ /* 0x000fe2000f8e0209 */
[----:B------:R-:W-:Y:S01]  /*16d0*/  SHF.L.U32 R29, R4, 0x2, RZ ;  /* 0x00000002041d7819 */ /* 0x000fe200000006ff */
[----:B------:R-:W-:Y:S02]  /*16e0*/  IMAD R7, R3, UR11, RZ ;  /* 0x0000000b03077c24 */ /* 0x000fe4000f8e02ff */
[----:B------:R-:W-:Y:S02]  /*16f0*/  IMAD.IADD R9, R5, 0x1, R9 ;  /* 0x0000000105097824 */ /* 0x000fe400078e0209 */
[C---:B------:R-:W-:Y:S02]  /*1700*/  IMAD R5, R2.reuse, UR4, RZ ;  /* 0x0000000402057c24 */ /* 0x040fe4000f8e02ff */
[----:B------:R-:W-:Y:S01]  /*1710*/  IMAD R13, R2, UR10, RZ ;  /* 0x0000000a020d7c24 */ /* 0x000fe2000f8e02ff */
[----:B------:R-:W-:Y:S01]  /*1720*/  SHF.L.U64.HI R4, R4, 0x2, R9 ;  /* 0x0000000204047819 */ /* 0x000fe20000010209 */
[----:B------:R-:W-:-:S04]  /*1730*/  IMAD.WIDE.U32 R8, R16, UR4, RZ ;  /* 0x0000000410087c25 */ /* 0x000fc8000f8e00ff */
[----:B------:R-:W-:Y:S01]  /*1740*/  IMAD R5, R16, UR5, R5 ;  /* 0x0000000510057c24 */ /* 0x000fe2000f8e0205 */
[----:B------:R-:W-:Y:S01]  /*1750*/  ULDC.64 UR4, c[0x0][0x210] ;  /* 0x0000840000047ab9 */ /* 0x000fe20000000a00 */
[----:B------:R-:W-:Y:S01]  /*1760*/  IMAD.WIDE.U32 R20, R3, UR10, RZ ;  /* 0x0000000a03147c25 */ /* 0x000fe2000f8e00ff */
[----:B------:R-:W-:-:S03]  /*1770*/  LEA R22, P0, R8, UR4, 0x2 ;  /* 0x0000000408167c11 */ /* 0x000fc6000f8010ff */
[----:B------:R-:W-:Y:S02]  /*1780*/  IMAD R15, R0, UR10, R7 ;  /* 0x0000000a000f7c24 */ /* 0x000fe4000f8e0207 */
[----:B------:R-:W-:-:S03]  /*1790*/  IMAD.WIDE.U32 R6, R16, UR10, RZ ;  /* 0x0000000a10067c25 */ /* 0x000fc6000f8e00ff */
[----:B------:R-:W-:Y:S01]  /*17a0*/  IADD3 R15, R21, R15, RZ ;  /* 0x0000000f150f7210 */ /* 0x000fe20007ffe0ff */
[----:B------:R-:W-:Y:S01]  /*17b0*/  IMAD R13, R16, UR11, R13 ;  /* 0x0000000b100d7c24 */ /* 0x000fe2000f8e020d */
[----:B------:R-:W-:Y:S01]  /*17c0*/  ULDC.64 UR10, c[0x0][0x3b0] ;  /* 0x0000ec00000a7ab9 */ /* 0x000fe20000000a00 */
[----:B------:R-:W-:Y:S01]  /*17d0*/  IMAD.IADD R9, R9, 0x1, R5 ;  /* 0x0000000109097824 */ /* 0x000fe200078e0205 */
[----:B------:R-:W-:Y:S02]  /*17e0*/  LEA R18, P1, R6, UR10, 0x2 ;  /* 0x0000000a06127c11 */ /* 0x000fe4000f8210ff */
[----:B------:R-:W-:Y:S02]  /*17f0*/  IADD3 R7, R7, R13, RZ ;  /* 0x0000000d07077210 */ /* 0x000fe40007ffe0ff */
[C---:B------:R-:W-:Y:S02]  /*1800*/  SHF.L.U32 R13, R20.reuse, 0x2, RZ ;  /* 0x00000002140d7819 */ /* 0x040fe400000006ff */
[----:B------:R-:W-:-:S02]  /*1810*/  SHF.L.U64.HI R5, R20, 0x2, R15 ;  /* 0x0000000214057819 */ /* 0x000fc4000001020f */
[----:B------:R-:W-:Y:S01]  /*1820*/  LEA.HI.X R23, R8, UR5, R9, 0x2, P0 ;  /* 0x0000000508177c11 */ /* 0x000fe200080f1409 */
[----:B------:R-:W-:Y:S01]  /*1830*/  ULDC.64 UR4, c[0x0][0x960] ;  /* 0x0002580000047ab9 */ /* 0x000fe20000000a00 */
[----:B------:R-:W-:Y:S01]  /*1840*/  LEA.HI.X R19, R6, UR11, R7, 0x2, P1 ;  /* 0x0000000b06137c11 */ /* 0x000fe200088f1407 */
[----:B------:R-:W-:Y:S01]  /*1850*/  ULDC.64 UR10, c[0x0][0x890] ;  /* 0x00022400000a7ab9 */ /* 0x000fe20000000a00 */
[----:B------:R-:W-:Y:S02]  /*1860*/  IADD3 R20, P0, R22, R29, RZ ;  /* 0x0000001d16147210 */ /* 0x000fe40007f1e0ff */
[----:B------:R-:W-:Y:S01]  /*1870*/  IADD3 R8, P1, R18, R13, RZ ;  /* 0x0000000d12087210 */ /* 0x000fe20007f3e0ff */
[----:B------:R-:W2:Y:S02]  /*1880*/  LDG.E R22, desc[UR14][R22.64] ;  /* 0x0000000e16167981 */ /* 0x000ea4000c1e1900 */
[----:B------:R-:W-:Y:S01]  /*1890*/  IMAD.X R21, R23, 0x1, R4, P0 ;  /* 0x0000000117157824 */ /* 0x000fe200000e0604 */
[----:B------:R-:W-:-:S02]  /*18a0*/  IADD3.X R9, R19, R5, RZ, P1, !PT ;  /* 0x0000000513097210 */ /* 0x000fc40000ffe4ff */
[----:B------:R-:W2:Y:S04]  /*18b0*/  LDG.E R19, desc[UR14][R18.64] ;  /* 0x0000000e12137981 */ /* 0x000ea8000c1e1900 */
[----:B------:R-:W3:Y:S04]  /*18c0*/  LDG.E R6, desc[UR14][R20.64] ;  /* 0x0000000e14067981 */ /* 0x000ee8000c1e1900 */
[----:B------:R0:W3:Y:S01]  /*18d0*/  LDG.E R7, desc[UR14][R8.64] ;  /* 0x0000000e08077981 */ /* 0x0000e2000c1e1900 */
[----:B------:R-:W-:Y:S02]  /*18e0*/  IADD3 R24, P0, R20, R29, RZ ;  /* 0x0000001d14187210 */ /* 0x000fe40007f1e0ff */
[----:B------:R-:W-:-:S02]  /*18f0*/  IADD3 R26, P1, R8, R13, RZ ;  /* 0x0000000d081a7210 */ /* 0x000fc40007f3e0ff */
[-C--:B------:R-:W-:Y:S02]  /*1900*/  IADD3.X R25, R21, R4.reuse, RZ, P0, !PT ;  /* 0x0000000415197210 */ /* 0x080fe400007fe4ff */
[----:B------:R-:W-:Y:S01]  /*1910*/  IADD3 R28, P0, R24, R29, RZ ;  /* 0x0000001d181c7210 */ /* 0x000fe20007f1e0ff */
[----:B------:R-:W-:Y:S01]  /*1920*/  IMAD.X R27, R9, 0x1, R5, P1 ;  /* 0x00000001091b7824 */ /* 0x000fe200008e0605 */
[----:B0-----:R-:W-:Y:S01]  /*1930*/  IADD3 R8, P1, R26, R13, RZ ;  /* 0x0000000d1a087210 */ /* 0x001fe20007f3e0ff */
[----:B------:R-:W4:Y:S01]  /*1940*/  LDG.E R10, desc[UR14][R24.64] ;  /* 0x0000000e180a7981 */ /* 0x000f22000c1e1900 */
[----:B------:R-:W-:Y:S02]  /*1950*/  IADD3.X R29, R25, R4, RZ, P0, !PT ;  /* 0x00000004191d7210 */ /* 0x000fe400007fe4ff */
[----:B------:R-:W-:Y:S01]  /*1960*/  IADD3.X R9, R27, R5, RZ, P1, !PT ;  /* 0x000000051b097210 */ /* 0x000fe20000ffe4ff */
[----:B------:R-:W4:Y:S04]  /*1970*/  LDG.E R13, desc[UR14][R26.64] ;  /* 0x0000000e1a0d7981 */ /* 0x000f28000c1e1900 */
[----:B------:R-:W5:Y:S04]  /*1980*/  LDG.E R8, desc[UR14][R8.64] ;  /* 0x0000000e08087981 */ /* 0x000f68000c1e1900 */
[----:B------:R-:W5:Y:S01]  /*1990*/  LDG.E R29, desc[UR14][R28.64] ;  /* 0x0000000e1c1d7981 */ /* 0x000f62000c1e1900 */
[----:B------:R-:W-:-:S04]  /*19a0*/  IMAD.WIDE.U32 R4, R12, UR4, RZ ;  /* 0x000000040c047c25 */ /* 0x000fc8000f8e00ff */
[----:B------:R-:W-:Y:S01]  /*19b0*/  IMAD R5, R12, UR5, R5 ;  /* 0x000000050c057c24 */ /* 0x000fe2000f8e0205 */
[----:B------:R-:W-:Y:S01]  /*19c0*/  LEA R20, P0, R4, UR10, 0x2 ;  /* 0x0000000a04147c11 */ /* 0x000fe2000f8010ff */
[----:B------:R-:W-:-:S03]  /*19d0*/  ULDC.64 UR4, c[0x0][0xe40] ;  /* 0x0003900000047ab9 */ /* 0x000fc60000000a00 */
[----:B------:R-:W-:Y:S01]  /*19e0*/  LEA.HI.X R21, R4, UR11, R5, 0x2, P0 ;  /* 0x0000000b04157c11 */ /* 0x000fe200080f1405 */
[----:B------:R-:W-:-:S05]  /*19f0*/  ULDC.64 UR10, c[0x0][0xb00] ;  /* 0x0002c000000a7ab9 */ /* 0x000fca0000000a00 */
[----:B------:R-:W4:Y:S01]  /*1a00*/  LDG.E R21, desc[UR14][R20.64] ;  /* 0x0000000e14157981 */ /* 0x000f22000c1e1900 */
[----:B------:R-:W-:-:S04]  /*1a10*/  IMAD.WIDE.U32 R4, R12, UR10, RZ ;  /* 0x0000000a0c047c25 */ /* 0x000fc8000f8e00ff */
[----:B--2---:R-:W-:Y:S01]  /*1a20*/  FADD.FTZ R19, R19, R22 ;  /* 0x0000001613137221 */ /* 0x004fe20000010000 */
[----:B---3--:R-:W-:-:S04]  /*1a30*/  FADD.FTZ R6, R7, R6 ;  /* 0x0000000607067221 */ /* 0x008fc80000010000 */
[----:B------:R-:W-:Y:S01]  /*1a40*/  FADD.FTZ R6, RZ, R6 ;  /* 0x00000006ff067221 */ /* 0x000fe20000010000 */
[----:B------:R-:W-:-:S03]  /*1a50*/  FADD.FTZ R19, RZ, R19 ;  /* 0x00000013ff137221 */ /* 0x000fc60000010000 */
[----:B------:R-:W-:Y:S01]  /*1a60*/  FMUL.FTZ R6, R6, -1.4426950216293334961 ;  /* 0xbfb8aa3b06067820 */ /* 0x000fe20000410000 */
[----:B------:R-:W-:-:S05]  /*1a70*/  FMUL.FTZ R19, R19, -1.4426950216293334961 ;  /* 0xbfb8aa3b13137820 */ /* 0x000fca0000410000 */
[----:B------:R-:W0:Y:S08]  /*1a80*/  MUFU.EX2 R6, R6 ;  /* 0x0000000600067308 */ /* 0x000e300000000800 */
[----:B------:R-:W1:Y:S01]  /*1a90*/  MUFU.EX2 R19, R19 ;  /* 0x0000001300137308 */ /* 0x000e620000000800 */
[----:B-----5:R-:W-:Y:S01]  /*1aa0*/  FADD.FTZ R8, R8, R29 ;  /* 0x0000001d08087221 */ /* 0x020fe20000010000 */
[----:B----4-:R-:W-:-:S03]  /*1ab0*/  FADD.FTZ R10, R13, R10 ;  /* 0x0000000a0d0a7221 */ /* 0x010fc60000010000 */
[----:B------:R-:W-:Y:S01]  /*1ac0*/  FADD.FTZ R8, RZ, R8 ;  /* 0x00000008ff087221 */ /* 0x000fe20000010000 */
[----:B------:R-:W-:Y:S01]  /*1ad0*/  FADD.FTZ R9, RZ, R10 ;  /* 0x0000000aff097221 */ /* 0x000fe20000010000 */
[----:B0-----:R-:W-:Y:S02]  /*1ae0*/  FADD.FTZ R10, R6, 1 ;  /* 0x3f800000060a7421 */ /* 0x001fe40000010000 */
[----:B------:R-:W-:-:S04]  /*1af0*/  FMUL.FTZ R7, R8, -1.4426950216293334961 ;  /* 0xbfb8aa3b08077820 */ /* 0x000fc80000410000 */
[----:B------:R-:W0:Y:S01]  /*1b00*/  MUFU.RCP R10, R10 ;  /* 0x0000000a000a7308 */ /* 0x000e220000001000 */
[----:B-1----:R-:W-:-:S07]  /*1b10*/  FADD.FTZ R8, R19, 1 ;  /* 0x3f80000013087421 */ /* 0x002fce0000010000 */
[----:B------:R-:W1:Y:S08]  /*1b20*/  MUFU.EX2 R7, R7 ;  /* 0x0000000700077308 */ /* 0x000e700000000800 */
[----:B------:R-:W-:Y:S08]  /*1b30*/  MUFU.TANH R9, R9 ;  /* 0x0000000900097308 */ /* 0x000ff00000002400 */
[----:B------:R-:W2:Y:S01]  /*1b40*/  MUFU.RCP R8, R8 ;  /* 0x0000000800087308 */ /* 0x000ea20000001000 */
[----:B------:R-:W-:-:S02]  /*1b50*/  IMAD R13, R3, UR5, RZ ;  /* 0x00000005030d7c24 */ /* 0x000fc4000f8e02ff */
[----:B0-----:R-:W-:Y:S01]  /*1b60*/  FMUL.FTZ R6, R21, R10 ;  /* 0x0000000a15067220 */ /* 0x001fe20000410000 */
[----:B-1----:R-:W-:Y:S01]  /*1b70*/  FADD.FTZ R15, R7, 1 ;  /* 0x3f800000070f7421 */ /* 0x002fe20000010000 */
[----:B------:R-:W-:Y:S01]  /*1b80*/  IMAD R7, R12, UR11, R5 ;  /* 0x0000000b0c077c24 */ /* 0x000fe2000f8e0205 */
[----:B------:R-:W-:Y:S01]  /*1b90*/  ULDC.64 UR10, c[0x0][0xa30] ;  /* 0x00028c00000a7ab9 */ /* 0x000fe20000000a00 */
[----:B------:R-:W-:Y:S02]  /*1ba0*/  IMAD R17, R0, UR4, R13 ;  /* 0x0000000400117c24 */ /* 0x000fe4000f8e020d */
[----:B------:R-:W-:Y:S01]  /*1bb0*/  IMAD.WIDE.U32 R18, R3, UR4, RZ ;  /* 0x0000000403127c25 */ /* 0x000fe2000f8e00ff */
[----:B------:R0:W-:Y:S03]  /*1bc0*/  MUFU.RCP R0, R15 ;  /* 0x0000000f00007308 */ /* 0x0001e60000001000 */
[----:B------:R-:W-:-:S02]  /*1bd0*/  IMAD R5, R2, UR4, RZ ;  /* 0x0000000402057c24 */ /* 0x000fc4000f8e02ff */
[----:B--2---:R-:W-:Y:S01]  /*1be0*/  FFMA.FTZ R13, R9, R8, R6 ;  /* 0x00000008090d7223 */ /* 0x004fe20000010006 */
[C---:B------:R-:W-:Y:S01]  /*1bf0*/  LEA R6, P0, R4.reuse, UR10, 0x2 ;  /* 0x0000000a04067c11 */ /* 0x040fe2000f8010ff */
[----:B------:R-:W-:Y:S02]  /*1c00*/  IMAD.IADD R19, R19, 0x1, R17 ;  /* 0x0000000113137824 */ /* 0x000fe400078e0211 */
[----:B------:R-:W1:Y:S01]  /*1c10*/  MUFU.TANH R3, R13 ;  /* 0x0000000d00037308 */ /* 0x000e620000002400 */
[----:B------:R-:W-:Y:S01]  /*1c20*/  LEA.HI.X R7, R4, UR11, R7, 0x2, P0 ;  /* 0x0000000b04077c11 */ /* 0x000fe200080f1407 */
[C---:B------:R-:W-:Y:S01]  /*1c30*/  IMAD R17, R16.reuse, UR5, R5 ;  /* 0x0000000510117c24 */ /* 0x040fe2000f8e0205 */
[----:B------:R-:W-:Y:S01]  /*1c40*/  ULDC.64 UR10, c[0x0][0xca0] ;  /* 0x00032800000a7ab9 */ /* 0x000fe20000000a00 */
[----:B------:R-:W-:Y:S01]  /*1c50*/  IMAD.WIDE.U32 R4, R16, UR4, RZ ;  /* 0x0000000410047c25 */ /* 0x000fe2000f8e00ff */
[----:B------:R-:W-:Y:S01]  /*1c60*/  ULDC.64 UR4, c[0x0][0xd70] ;  /* 0x00035c0000047ab9 */ /* 0x000fe20000000a00 */
[----:B------:R-:W-:-:S02]  /*1c70*/  SHF.L.U32 R23, R18, 0x2, RZ ;  /* 0x0000000212177819 */ /* 0x000fc400000006ff */
[----:B0-----:R-:W-:Y:S01]  /*1c80*/  SHF.L.U64.HI R15, R18, 0x2, R19 ;  /* 0x00000002120f7819 */ /* 0x001fe20000010213 */
[----:B------:R-:W-:Y:S01]  /*1c90*/  IMAD.WIDE.U32 R18, R12, UR10, RZ ;  /* 0x0000000a0c127c25 */ /* 0x000fe2000f8e00ff */
[----:B------:R-:W-:Y:S02]  /*1ca0*/  LEA R16, P0, R4, UR4, 0x2 ;  /* 0x0000000404107c11 */ /* 0x000fe4000f8010ff */
[----:B------:R-:W-:Y:S01]  /*1cb0*/  IADD3 R5, R5, R17, RZ ;  /* 0x0000001105057210 */ /* 0x000fe20007ffe0ff */
[----:B------:R-:W-:Y:S01]  /*1cc0*/  IMAD R19, R12, UR11, R19 ;  /* 0x0000000b0c137c24 */ /* 0x000fe2000f8e0213 */
[----:B------:R-:W-:Y:S02]  /*1cd0*/  LEA R2, P1, R18, UR12, 0x2 ;  /* 0x0000000c12027c11 */ /* 0x000fe4000f8210ff */
[----:B------:R-:W-:Y:S02]  /*1ce0*/  LEA.HI.X R17, R4, UR5, R5, 0x2, P0 ;  /* 0x0000000504117c11 */ /* 0x000fe400080f1405 */
[----:B------:R-:W-:Y:S01]  /*1cf0*/  IADD3 R20, P0, R16, R23, RZ ;  /* 0x0000001710147210 */ /* 0x000fe20007f1e0ff */
[----:B-1----:R-:W-:Y:S01]  /*1d00*/  FMUL.FTZ R5, R3, R0 ;  /* 0x0000000003057220 */ /* 0x002fe20000410000 */
[----:B------:R-:W-:-:S02]  /*1d10*/  LEA.HI.X R3, R18, UR13, R19, 0x2, P1 ;  /* 0x0000000d12037c11 */ /* 0x000fc400088f1413 */
[-C--:B------:R-:W-:Y:S01]  /*1d20*/  IADD3 R18, P1, R20, R23.reuse, RZ ;  /* 0x0000001714127210 */ /* 0x080fe20007f3e0ff */
[----:B------:R-:W-:Y:S02]  /*1d30*/  IMAD.X R21, R17, 0x1, R15, P0 ;  /* 0x0000000111157824 */ /* 0x000fe400000e060f */
[----:B------:R-:W-:Y:S01]  /*1d40*/  FADD.FTZ R25, R8, -RZ ;  /* 0x800000ff08197221 */ /* 0x000fe20000010000 */
[----:B------:R-:W-:Y:S02]  /*1d50*/  IADD3 R22, P0, R18, R23, RZ ;  /* 0x0000001712167210 */ /* 0x000fe40007f1e0ff */
[-C--:B------:R-:W-:Y:S01]  /*1d60*/  IADD3.X R19, R21, R15.reuse, RZ, P1, !PT ;  /* 0x0000000f15137210 */ /* 0x080fe20000ffe4ff */
[----:B------:R-:W-:Y:S01]  /*1d70*/  FADD.FTZ R27, R10, -RZ ;  /* 0x800000ff0a1b7221 */ /* 0x000fe20000010000 */
[----:B------:R0:W-:Y:S02]  /*1d80*/  STG.E desc[UR14][R6.64], R5 ;  /* 0x0000000506007986 */ /* 0x0001e4000c10190e */
[----:B------:R-:W-:Y:S01]  /*1d90*/  IADD3.X R23, R19, R15, RZ, P0, !PT ;  /* 0x0000000f13177210 */ /* 0x000fe200007fe4ff */
[----:B------:R-:W-:Y:S01]  /*1da0*/  FADD.FTZ R15, R0, -RZ ;  /* 0x800000ff000f7221 */ /* 0x000fe20000010000 */
[----:B------:R1:W-:Y:S04]  /*1db0*/  STG.E desc[UR14][R2.64], R13 ;  /* 0x0000000d02007986 */ /* 0x0003e8000c10190e */
[----:B------:R1:W-:Y:S04]  /*1dc0*/  STG.E desc[UR14][R16.64], R25 ;  /* 0x0000001910007986 */ /* 0x0003e8000c10190e */
[----:B------:R1:W-:Y:S04]  /*1dd0*/  STG.E desc[UR14][R20.64], R27 ;  /* 0x0000001b14007986 */ /* 0x0003e8000c10190e */
[----:B------:R1:W-:Y:S04]  /*1de0*/  STG.E desc[UR14][R18.64], R9 ;  /* 0x0000000912007986 */ /* 0x0003e8000c10190e */
[----:B------:R1:W-:Y:S01]  /*1df0*/  STG.E desc[UR14][R22.64], R15 ;  /* 0x0000000f16007986 */ /* 0x0003e2000c10190e */
[----:B------:R-:W-:-:S05]  /*1e00*/  IADD3 R4, P0, R12, UR8, RZ ;  /* 0x000000080c047c10 */ /* 0x000fca000ff1e0ff */
[----:B0-----:R-:W-:-:S08]  /*1e10*/  IMAD.X R5, RZ, RZ, RZ, P0 ;  /* 0x000000ffff057224 */ /* 0x001fd000000e06ff */
.L_x_1067:
[----:B------:R-:W-:Y:S05]  /*1e20*/  BSYNC B0 ;  /* 0x0000000000007941 */ /* 0x000fea0003800000 */
.L_x_1066:
        /* <DEDUP_REMOVED lines=15> */
[----:B------:R-:W-:-:S02]  /*1f20*/  ULDC.64 UR40, c[0x0][0xf18] ;  /* 0x0003c60000287ab9 */ /* 0x000fc40000000a00 */
[----:B------:R-:W-:Y:S05]  /*1f30*/  @!P0 EXIT ;  /* 0x000000000000894d */ /* 0x000fea0003800000 */
[----:B------:R-:W-:Y:S01]  /*1f40*/  BSSY B0, `(.L_x_1070) ;  /* 0x0000139000007945 */ /* 0x000fe20003800000 */
.L_x_1077:
[----:B------:R-:W-:Y:S01]  /*1f50*/  MOV R0, UR27 ;  /* 0x0000001b00007c02 */ /* 0x000fe20008000f00 */
[----:B------:R-:W-:Y:S01]  /*1f60*/  BSSY B1, `(.L_x_1071) ;  /* 0x000003c000017945 */ /* 0x000fe20003800000 */
[----:B-1----:R-:W-:Y:S02]  /*1f70*/  MOV R3, UR26 ;  /* 0x0000001a00037c02 */ /* 0x002fe40008000f00 */
[----:B------:R-:W-:-:S03]  /*1f80*/  LOP3.LUT R2, R5, R0, RZ, 0xfc, !PT ;  /* 0x0000000005027212 */ /* 0x000fc600078efcff */
[C---:B------:R-:W-:Y:S01]  /*1f90*/  IMAD R7, R3.reuse, UR5, RZ ;  /* 0x0000000503077c24 */ /* 0x040fe2000f8e02ff */
[----:B------:R-:W-:Y:S01]  /*1fa0*/  ISETP.NE.U32.AND P0, PT, R2, RZ, PT ;  /* 0x000000ff0200720c */ /* 0x000fe20003f05070 */
[C---:B------:R-:W-:Y:S02]  /*1fb0*/  IMAD R9, R3.reuse, UR13, RZ ;  /* 0x0000000d03097c24 */ /* 0x040fe4000f8e02ff */
[C---:B------:R-:W-:Y:S02]  /*1fc0*/  IMAD R11, R3.reuse, UR19, RZ ;  /* 0x00000013030b7c24 */ /* 0x040fe4000f8e02ff */
[----:B------:R-:W-:-:S04]  /*1fd0*/  IMAD.WIDE.U32 R12, R3, UR4, RZ ;  /* 0x00000004030c7c25 */ /* 0x000fc8000f8e00ff */
[----:B------:R-:W-:Y:S02]  /*1fe0*/  IMAD R7, R0, UR4, R7 ;  /* 0x0000000400077c24 */ /* 0x000fe4000f8e0207 */
[----:B------:R-:W-:-:S04]  /*1ff0*/  IMAD.WIDE.U32 R16, R3, UR12, RZ ;  /* 0x0000000c03107c25 */ /* 0x000fc8000f8e00ff */
[----:B------:R-:W-:-:S04]  /*2000*/  IMAD.WIDE.U32 R18, R3, UR18, RZ ;  /* 0x0000001203127c25 */ /* 0x000fc8000f8e00ff */
[C---:B------:R-:W-:Y:S02]  /*2010*/  IMAD R9, R0.reuse, UR12, R9 ;  /* 0x0000000c00097c24 */ /* 0x040fe4000f8e0209 */
[----:B------:R-:W-:Y:S01]  /*2020*/  IMAD R15, R0, UR18, R11 ;  /* 0x00000012000f7c24 */ /* 0x000fe2000f8e020b */
[----:B------:R-:W-:Y:S01]  /*2030*/  SHF.L.U32 R11, R12, 0x2, RZ ;  /* 0x000000020c0b7819 */ /* 0x000fe200000006ff */
[----:B------:R-:W-:Y:S01]  /*2040*/  IMAD.IADD R7, R13, 0x1, R7 ;  /* 0x000000010d077824 */ /* 0x000fe200078e0207 */
[----:B------:R-:W-:Y:S01]  /*2050*/  IADD3 R9, R17, R9, RZ ;  /* 0x0000000911097210 */ /* 0x000fe20007ffe0ff */
[----:B------:R-:W-:Y:S01]  /*2060*/  IMAD.IADD R15, R19, 0x1, R15 ;  /* 0x00000001130f7824 */ /* 0x000fe200078e020f */
[----:B------:R-:W-:Y:S02]  /*2070*/  SHF.L.U32 R13, R16, 0x2, RZ ;  /* 0x00000002100d7819 */ /* 0x000fe400000006ff */
[----:B------:R-:W-:Y:S02]  /*2080*/  SHF.L.U32 R17, R18, 0x2, RZ ;  /* 0x0000000212117819 */ /* 0x000fe400000006ff */
[----:B------:R-:W-:-:S02]  /*2090*/  SHF.L.U64.HI R12, R12, 0x2, R7 ;  /* 0x000000020c0c7819 */ /* 0x000fc40000010207 */
[----:B------:R-:W-:Y:S02]  /*20a0*/  SHF.L.U64.HI R16, R16, 0x2, R9 ;  /* 0x0000000210107819 */ /* 0x000fe40000010209 */
[----:B------:R-:W-:Y:S01]  /*20b0*/  SHF.L.U64.HI R18, R18, 0x2, R15 ;  /* 0x0000000212127819 */ /* 0x000fe2000001020f */
[----:B------:R-:W-:Y:S06]  /*20c0*/  @!P0 BRA `(.L_x_1072) ;  /* 0x00000000003c8947 */ /* 0x000fec0003800000 */
[----:B------:R-:W-:Y:S01]  /*20d0*/  IMAD.MOV.U32 R9, RZ, RZ, R4 ;  /* 0x000000ffff097224 */ /* 0x000fe200078e0004 */
[----:B------:R-:W-:-:S07]  /*20e0*/  MOV R0, 0x2100 ;  /* 0x0000210000007802 */ /* 0x000fce0000000f00 */
[----:B------:R-:W-:Y:S05]  /*20f0*/  CALL.REL.NOINC `($__internal_37_$__cuda_sm20_div_s64) ;  /* 0x00000010007c7944 */ /* 0x000fea0003c00000 */
[----:B------:R-:W-:Y:S01]  /*2100*/  IADD3 R15, P0, RZ, -R6, RZ ;  /* 0x80000006ff0f7210 */ /* 0x000fe20007f1e0ff */
[----:B------:R-:W-:Y:S01]  /*2110*/  IMAD.U32 R0, RZ, RZ, UR27 ;  /* 0x0000001bff007e24 */ /* 0x000fe2000f8e00ff */
[----:B------:R-:W-:Y:S02]  /*2120*/  MOV R3, UR26 ;  /* 0x0000001a00037c02 */ /* 0x000fe40008000f00 */
[----:B------:R-:W-:-:S03]  /*2130*/  IADD3.X R2, RZ, ~R7, RZ, P0, !PT ;  /* 0x80000007ff027210 */ /* 0x000fc600007fe4ff */
[----:B------:R-:W-:-:S04]  /*2140*/  IMAD.WIDE.U32 R8, R15, R3, R4 ;  /* 0x000000030f087225 */ /* 0x000fc800078e0004 */
[----:B------:R-:W-:-:S04]  /*2150*/  IMAD R2, R2, R3, RZ ;  /* 0x0000000302027224 */ /* 0x000fc800078e02ff */
[----:B------:R-:W-:Y:S01]  /*2160*/  IMAD R15, R15, R0, R2 ;  /* 0x000000000f0f7224 */ /* 0x000fe200078e0202 */
[----:B------:R-:W-:Y:S01]  /*2170*/  MOV R2, R8 ;  /* 0x0000000800027202 */ /* 0x000fe20000000f00 */
[----:B------:R-:W-:-:S03]  /*2180*/  IMAD.MOV.U32 R8, RZ, RZ, R6 ;  /* 0x000000ffff087224 */ /* 0x000fc600078e0006 */
[----:B------:R-:W-:Y:S02]  /*2190*/  IADD3 R15, R15, R9, RZ ;  /* 0x000000090f0f7210 */ /* 0x000fe40007ffe0ff */
[----:B------:R-:W-:Y:S01]  /*21a0*/  MOV R9, R7 ;  /* 0x0000000700097202 */ /* 0x000fe20000000f00 */
[----:B------:R-:W-:Y:S06]  /*21b0*/  BRA `(.L_x_1073) ;  /* 0x0000000000587947 */ /* 0x000fec0003800000 */
.L_x_1072:
[----:B------:R-:W0:Y:S01]  /*21c0*/  I2F.U32.RP R9, R3 ;  /* 0x0000000300097306 */ /* 0x000e220000209000 */
[----:B------:R-:W-:-:S07]  /*21d0*/  ISETP.NE.U32.AND P2, PT, R3, RZ, PT ;  /* 0x000000ff0300720c */ /* 0x000fce0003f45070 */
[----:B0-----:R-:W0:Y:S02]  /*21e0*/  MUFU.RCP R9, R9 ;  /* 0x0000000900097308 */ /* 0x001e240000001000 */
[----:B0-----:R-:W-:Y:S01]  /*21f0*/  IADD3 R6, R9, 0xffffffe, RZ ;  /* 0x0ffffffe09067810 */ /* 0x001fe20007ffe0ff */
[----:B------:R-:W-:-:S05]  /*2200*/  HFMA2.MMA R9, -RZ, RZ, 0, 0 ;  /* 0x00000000ff097435 */ /* 0x000fca00000001ff */
[----:B------:R0:W1:Y:S02]  /*2210*/  F2I.FTZ.U32.TRUNC.NTZ R7, R6 ;  /* 0x0000000600077305 */ /* 0x000064000021f000 */
[----:B0-----:R-:W-:Y:S01]  /*2220*/  HFMA2.MMA R6, -RZ, RZ, 0, 0 ;  /* 0x00000000ff067435 */ /* 0x001fe200000001ff */
[----:B-1----:R-:W-:-:S04]  /*2230*/  IMAD.MOV R2, RZ, RZ, -R7 ;  /* 0x000000ffff027224 */ /* 0x002fc800078e0a07 */
[----:B------:R-:W-:-:S05]  /*2240*/  IMAD R15, R2, R3, RZ ;  /* 0x00000003020f7224 */ /* 0x000fca00078e02ff */
        /* <DEDUP_REMOVED lines=13> */
.L_x_1073:
[----:B------:R-:W-:Y:S05]  /*2320*/  BSYNC B1 ;  /* 0x0000000000017941 */ /* 0x000fea0003800000 */
.L_x_1071:
[----:B------:R-:W-:Y:S01]  /*2330*/  MOV R7, R15 ;  /* 0x0000000f00077202 */ /* 0x000fe20000000f00 */
[C---:B------:R-:W-:Y:S02]  /*2340*/  IMAD R19, R8.reuse, UR6, RZ ;  /* 0x0000000608137c24 */ /* 0x040fe4000f8e02ff */
[----:B------:R-:W-:Y:S02]  /*2350*/  IMAD.MOV.U32 R6, RZ, RZ, R2 ;  /* 0x000000ffff067224 */ /* 0x000fe400078e0002 */
[----:B------:R-:W-:Y:S02]  /*2360*/  IMAD R19, R9, UR7, R19 ;  /* 0x0000000709137c24 */ /* 0x000fe4000f8e0213 */
[----:B------:R-:W-:-:S05]  /*2370*/  IMAD.WIDE.U32 R6, R8, UR7, R6 ;  /* 0x0000000708067c25 */ /* 0x000fca000f8e0006 */
[----:B------:R-:W-:Y:S01]  /*2380*/  IADD3 R10, R7, R19, RZ ;  /* 0x00000013070a7210 */ /* 0x000fe20007ffe0ff */
[----:B------:R-:W-:-:S04]  /*2390*/  IMAD.WIDE.U32 R22, R6, UR4, RZ ;  /* 0x0000000406167c25 */ /* 0x000fc8000f8e00ff */
[----:B------:R-:W-:Y:S01]  /*23a0*/  IMAD R7, R10, UR4, RZ ;  /* 0x000000040a077c24 */ /* 0x000fe2000f8e02ff */
[----:B------:R-:W-:Y:S01]  /*23b0*/  LEA R20, P0, R22, UR20, 0x2 ;  /* 0x0000001416147c11 */ /* 0x000fe2000f8010ff */
[----:B------:R-:W-:Y:S02]  /*23c0*/  IMAD R15, R10, UR12, RZ ;  /* 0x0000000c0a0f7c24 */ /* 0x000fe4000f8e02ff */
[C---:B------:R-:W-:Y:S02]  /*23d0*/  IMAD R7, R6.reuse, UR5, R7 ;  /* 0x0000000506077c24 */ /* 0x040fe4000f8e0207 */
[----:B------:R-:W-:-:S04]  /*23e0*/  IMAD.WIDE.U32 R8, R6, UR12, RZ ;  /* 0x0000000c06087c25 */ /* 0x000fc8000f8e00ff */
[----:B------:R-:W-:Y:S01]  /*23f0*/  IMAD R19, R6, UR13, R15 ;  /* 0x0000000d06137c24 */ /* 0x000fe2000f8e020f */
[----:B------:R-:W-:Y:S01]  /*2400*/  LEA R14, P1, R8, UR22, 0x2 ;  /* 0x00000016080e7c11 */ /* 0x000fe2000f8210ff */
[----:B------:R-:W-:-:S03]  /*2410*/  IMAD.IADD R15, R23, 0x1, R7 ;  /* 0x00000001170f7824 */ /* 0x000fc600078e0207 */
[----:B------:R-:W-:Y:S02]  /*2420*/  IADD3 R7, R9, R19, RZ ;  /* 0x0000001309077210 */ /* 0x000fe40007ffe0ff */
[----:B------:R-:W-:Y:S02]  /*2430*/  LEA.HI.X R21, R22, UR21, R15, 0x2, P0 ;  /* 0x0000001516157c11 */ /* 0x000fe400080f140f */
[----:B------:R-:W-:Y:S02]  /*2440*/  LEA.HI.X R15, R8, UR23, R7, 0x2, P1 ;  /* 0x00000017080f7c11 */ /* 0x000fe400088f1407 */
[----:B------:R-:W-:Y:S01]  /*2450*/  IADD3 R28, P1, R14, R13, RZ ;  /* 0x0000000d0e1c7210 */ /* 0x000fe20007f3e0ff */
[----:B------:R-:W2:Y:S01]  /*2460*/  LDG.E R2, desc[UR14][R20.64] ;  /* 0x0000000e14027981 */ /* 0x000ea2000c1e1900 */
[----:B------:R-:W-:-:S03]  /*2470*/  IADD3 R26, P0, R20, R11, RZ ;  /* 0x0000000b141a7210 */ /* 0x000fc60007f1e0ff */
[----:B------:R-:W-:Y:S01]  /*2480*/  IMAD.X R29, R15, 0x1, R16, P1 ;  /* 0x000000010f1d7824 */ /* 0x000fe200008e0610 */
[----:B------:R-:W-:Y:S01]  /*2490*/  IADD3.X R27, R21, R12, RZ, P0, !PT ;  /* 0x0000000c151b7210 */ /* 0x000fe200007fe4ff */
[----:B------:R0:W2:Y:S04]  /*24a0*/  LDG.E R25, desc[UR14][R14.64] ;  /* 0x0000000e0e197981 */ /* 0x0000a8000c1e1900 */
[----:B------:R-:W3:Y:S04]  /*24b0*/  LDG.E R7, desc[UR14][R26.64] ;  /* 0x0000000e1a077981 */ /* 0x000ee8000c1e1900 */
[----:B------:R1:W3:Y:S01]  /*24c0*/  LDG.E R24, desc[UR14][R28.64] ;  /* 0x0000000e1c187981 */ /* 0x0002e2000c1e1900 */
[----:B------:R-:W-:-:S02]  /*24d0*/  IADD3 R22, P1, R28, R13, RZ ;  /* 0x0000000d1c167210 */ /* 0x000fc40007f3e0ff */
[----:B------:R-:W-:Y:S02]  /*24e0*/  IADD3 R8, P0, R26, R11, RZ ;  /* 0x0000000b1a087210 */ /* 0x000fe40007f1e0ff */
[----:B------:R-:W-:Y:S02]  /*24f0*/  IADD3.X R23, R29, R16, RZ, P1, !PT ;  /* 0x000000101d177210 */ /* 0x000fe40000ffe4ff */
[----:B------:R-:W-:Y:S02]  /*2500*/  IADD3.X R9, R27, R12, RZ, P0, !PT ;  /* 0x0000000c1b097210 */ /* 0x000fe400007fe4ff */
[----:B0-----:R-:W-:Y:S01]  /*2510*/  IADD3 R14, P1, R22, R13, RZ ;  /* 0x0000000d160e7210 */ /* 0x001fe20007f3e0ff */
[----:B------:R0:W4:Y:S01]  /*2520*/  LDG.E R19, desc[UR14][R22.64] ;  /* 0x0000000e16137981 */ /* 0x000122000c1e1900 */
[----:B------:R-:W-:-:S03]  /*2530*/  IADD3 R20, P0, R8, R11, RZ ;  /* 0x0000000b08147210 */ /* 0x000fc60007f1e0ff */
[----:B------:R-:W-:Y:S01]  /*2540*/  IMAD.X R15, R23, 0x1, R16, P1 ;  /* 0x00000001170f7824 */ /* 0x000fe200008e0610 */
[----:B------:R-:W-:Y:S01]  /*2550*/  IADD3.X R21, R9, R12, RZ, P0, !PT ;  /* 0x0000000c09157210 */ /* 0x000fe200007fe4ff */
[----:B------:R-:W4:Y:S04]  /*2560*/  LDG.E R8, desc[UR14][R8.64] ;  /* 0x0000000e08087981 */ /* 0x000f28000c1e1900 */
[----:B------:R5:W4:Y:S04]  /*2570*/  LDG.E R28, desc[UR14][R14.64] ;  /* 0x0000000e0e1c7981 */ /* 0x000b28000c1e1900 */
[----:B------:R-:W4:Y:S01]  /*2580*/  LDG.E R21, desc[UR14][R20.64] ;  /* 0x0000000e14157981 */ /* 0x000f22000c1e1900 */
[----:B-1----:R-:W-:-:S02]  /*2590*/  IMAD R29, R5, UR28, RZ ;  /* 0x0000001c051d7c24 */ /* 0x002fc4000f8e02ff */
[----:B------:R-:W-:-:S04]  /*25a0*/  IMAD.WIDE.U32 R26, R4, UR28, RZ ;  /* 0x0000001c041a7c25 */ /* 0x000fc8000f8e00ff */
[----:B------:R-:W-:Y:S01]  /*25b0*/  IMAD R29, R4, UR29, R29 ;  /* 0x0000001d041d7c24 */ /* 0x000fe2000f8e021d */
[----:B0-----:R-:W-:-:S04]  /*25c0*/  LEA R22, P0, R26, UR30, 0x2 ;  /* 0x0000001e1a167c11 */ /* 0x001fc8000f8010ff */
[----:B------:R-:W-:-:S04]  /*25d0*/  IADD3 R23, R27, R29, RZ ;  /* 0x0000001d1b177210 */ /* 0x000fc80007ffe0ff */
[----:B------:R-:W-:-:S06]  /*25e0*/  LEA.HI.X R23, R26, UR31, R23, 0x2, P0 ;  /* 0x0000001f1a177c11 */ /* 0x000fcc00080f1417 */
[----:B------:R-:W4:Y:S01]  /*25f0*/  LDG.E R23, desc[UR14][R22.64] ;  /* 0x0000000e16177981 */ /* 0x000f22000c1e1900 */
[----:B-----5:R-:W-:-:S04]  /*2600*/  IMAD.WIDE.U32 R14, R4, UR32, RZ ;  /* 0x00000020040e7c25 */ /* 0x020fc8000f8e00ff */
[----:B------:R-:W-:-:S04]  /*2610*/  IMAD R27, R10, UR18, RZ ;  /* 0x000000120a1b7c24 */ /* 0x000fc8000f8e02ff */
[----:B------:R-:W-:Y:S01]  /*2620*/  IMAD R27, R6, UR19, R27 ;  /* 0x00000013061b7c24 */ /* 0x000fe2000f8e021b */
[----:B------:R-:W-:Y:S01]  /*2630*/  BSSY B1, `(.L_x_1074) ;  /* 0x000005e000017945 */ /* 0x000fe20003800000 */
        /* <DEDUP_REMOVED lines=8> */
[----:B----4-:R-:W-:-:S04]  /*26c0*/  FADD.FTZ R21, R28, R21 ;  /* 0x000000151c157221 */ /* 0x010fc80000010000 */
[----:B------:R-:W-:Y:S01]  /*26d0*/  FADD.FTZ R21, RZ, R21 ;  /* 0x00000015ff157221 */ /* 0x000fe20000010000 */
[----:B------:R-:W-:Y:S01]  /*26e0*/  FADD.FTZ R8, R19, R8 ;  /* 0x0000000813087221 */ /* 0x000fe20000010000 */
[----:B0-----:R-:W-:Y:S02]  /*26f0*/  FADD.FTZ R2, R9, 1 ;  /* 0x3f80000009027421 */ /* 0x001fe40000010000 */
[----:B------:R-:W-:Y:S01]  /*2700*/  FMUL.FTZ R21, R21, -1.4426950216293334961 ;  /* 0xbfb8aa3b15157820 */ /* 0x000fe20000410000 */
[----:B------:R-:W-:-:S03]  /*2710*/  FADD.FTZ R8, RZ, R8 ;  /* 0x00000008ff087221 */ /* 0x000fc60000010000 */
[----:B------:R-:W0:Y:S01]  /*2720*/  MUFU.RCP R2, R2 ;  /* 0x0000000200027308 */ /* 0x000e220000001000 */
[----:B-1----:R-:W-:-:S07]  /*2730*/  FADD.FTZ R26, R7, 1 ;  /* 0x3f800000071a7421 */ /* 0x002fce0000010000 */
[----:B------:R-:W1:Y:S01]  /*2740*/  MUFU.EX2 R21, R21 ;  /* 0x0000001500157308 */ /* 0x000e620000000800 */
[----:B------:R-:W-:-:S07]  /*2750*/  IMAD R7, R5, UR32, RZ ;  /* 0x0000002005077c24 */ /* 0x000fce000f8e02ff */
[----:B------:R2:W-:Y:S08]  /*2760*/  MUFU.TANH R19, R8 ;  /* 0x0000000800137308 */ /* 0x0005f00000002400 */
[----:B------:R-:W3:Y:S01]  /*2770*/  MUFU.RCP R26, R26 ;  /* 0x0000001a001a7308 */ /* 0x000ee20000001000 */
[----:B------:R-:W-:Y:S02]  /*2780*/  IMAD R7, R4, UR33, R7 ;  /* 0x0000002104077c24 */ /* 0x000fe4000f8e0207 */
[----:B0-----:R-:W-:Y:S01]  /*2790*/  FMUL.FTZ R20, R23, R2 ;  /* 0x0000000217147220 */ /* 0x001fe20000410000 */
[----:B-1----:R-:W-:Y:S01]  /*27a0*/  FADD.FTZ R24, R21, 1 ;  /* 0x3f80000015187421 */ /* 0x002fe20000010000 */
[----:B--2---:R-:W-:Y:S01]  /*27b0*/  LEA R8, P0, R14, UR34, 0x2 ;  /* 0x000000220e087c11 */ /* 0x004fe2000f8010ff */
[----:B------:R-:W-:-:S04]  /*27c0*/  IMAD.IADD R7, R15, 0x1, R7 ;  /* 0x000000010f077824 */ /* 0x000fc800078e0207 */
[----:B------:R-:W-:Y:S01]  /*27d0*/  MUFU.RCP R24, R24 ;  /* 0x0000001800187308 */ /* 0x000fe20000001000 */
[----:B------:R-:W-:Y:S01]  /*27e0*/  LEA.HI.X R9, R14, UR35, R7, 0x2, P0 ;  /* 0x000000230e097c11 */ /* 0x000fe200080f1407 */
[----:B------:R-:W-:Y:S02]  /*27f0*/  IMAD R7, R5, UR36, RZ ;  /* 0x0000002405077c24 */ /* 0x000fe4000f8e02ff */
[----:B---3--:R-:W-:-:S04]  /*2800*/  FFMA.FTZ R25, R19, R26, R20 ;  /* 0x0000001a13197223 */ /* 0x008fc80000010014 */
[----:B------:R-:W0:Y:S01]  /*2810*/  MUFU.TANH R23, R25 ;  /* 0x0000001900177308 */ /* 0x000e220000002400 */
[----:B------:R-:W-:-:S04]  /*2820*/  IMAD.WIDE.U32 R14, R4, UR36, RZ ;  /* 0x00000024040e7c25 */ /* 0x000fc8000f8e00ff */
[----:B------:R-:W-:Y:S02]  /*2830*/  IMAD R7, R4, UR37, R7 ;  /* 0x0000002504077c24 */ /* 0x000fe4000f8e0207 */
[----:B------:R-:W-:Y:S01]  /*2840*/  IMAD.WIDE.U32 R20, R6, UR18, RZ ;  /* 0x0000001206147c25 */ /* 0x000fe2000f8e00ff */
[C---:B------:R-:W-:Y:S02]  /*2850*/  LEA R6, P0, R14.reuse, UR38, 0x2 ;  /* 0x000000260e067c11 */ /* 0x040fe4000f8010ff */
[----:B------:R-:W-:Y:S02]  /*2860*/  IADD3 R7, R15, R7, RZ ;  /* 0x000000070f077210 */ /* 0x000fe40007ffe0ff */
[----:B------:R-:W-:Y:S02]  /*2870*/  IADD3 R27, R21, R27, RZ ;  /* 0x0000001b151b7210 */ /* 0x000fe40007ffe0ff */
[----:B------:R-:W-:Y:S02]  /*2880*/  LEA.HI.X R7, R14, UR39, R7, 0x2, P0 ;  /* 0x000000270e077c11 */ /* 0x000fe400080f1407 */
[----:B------:R-:W-:Y:S01]  /*2890*/  LEA R22, P0, R20, UR24, 0x2 ;  /* 0x0000001814167c11 */ /* 0x000fe2000f8010ff */
[----:B0-----:R-:W-:-:S03]  /*28a0*/  FMUL.FTZ R15, R23, R24 ;  /* 0x00000018170f7220 */ /* 0x001fc60000410000 */
[----:B------:R-:W-:Y:S02]  /*28b0*/  LEA.HI.X R23, R20, UR25, R27, 0x2, P0 ;  /* 0x0000001914177c11 */ /* 0x000fe400080f141b */
[----:B------:R-:W-:Y:S01]  /*28c0*/  IADD3 R20, P0, R22, R17, RZ ;  /* 0x0000001116147210 */ /* 0x000fe20007f1e0ff */
[----:B------:R-:W-:-:S03]  /*28d0*/  FADD.FTZ R10, R26, -RZ ;  /* 0x800000ff1a0a7221 */ /* 0x000fc60000010000 */
[----:B------:R-:W-:Y:S01]  /*28e0*/  IADD3 R28, P1, R20, R17, RZ ;  /* 0x00000011141c7210 */ /* 0x000fe20007f3e0ff */
[----:B------:R-:W-:-:S03]  /*28f0*/  IMAD.X R21, R23, 0x1, R18, P0 ;  /* 0x0000000117157824 */ /* 0x000fc600000e0612 */
[----:B------:R-:W-:Y:S02]  /*2900*/  IADD3 R26, P0, R28, R17, RZ ;  /* 0x000000111c1a7210 */ /* 0x000fe40007f1e0ff */
[----:B------:R-:W-:Y:S01]  /*2910*/  IADD3.X R29, R21, R18, RZ, P1, !PT ;  /* 0x00000012151d7210 */ /* 0x000fe20000ffe4ff */
[----:B------:R-:W-:-:S03]  /*2920*/  FADD.FTZ R2, R2, -RZ ;  /* 0x800000ff02027221 */ /* 0x000fc60000010000 */
[----:B------:R-:W-:Y:S02]  /*2930*/  IADD3.X R27, R29, R18, RZ, P0, !PT ;  /* 0x000000121d1b7210 */ /* 0x000fe400007fe4ff */
[----:B------:R-:W-:Y:S01]  /*2940*/  IADD3 R14, P0, R4, UR8, RZ ;  /* 0x00000008040e7c10 */ /* 0x000fe2000ff1e0ff */
[----:B------:R0:W-:Y:S01]  /*2950*/  STG.E desc[UR14][R8.64], R15 ;  /* 0x0000000f08007986 */ /* 0x0001e2000c10190e */
[----:B------:R-:W-:-:S03]  /*2960*/  FADD.FTZ R24, R24, -RZ ;  /* 0x800000ff18187221 */ /* 0x000fc60000010000 */
[----:B------:R1:W-:Y:S04]  /*2970*/  STG.E desc[UR14][R6.64], R25 ;  /* 0x0000001906007986 */ /* 0x0003e8000c10190e */
[----:B------:R1:W-:Y:S01]  /*2980*/  STG.E desc[UR14][R22.64], R10 ;  /* 0x0000000a16007986 */ /* 0x0003e2000c10190e */
[----:B0-----:R-:W-:-:S03]  /*2990*/  IMAD.X R15, RZ, RZ, R5, P0 ;  /* 0x000000ffff0f7224 */ /* 0x001fc600000e0605 */
[----:B------:R1:W-:Y:S04]  /*29a0*/  STG.E desc[UR14][R20.64], R2 ;  /* 0x0000000214007986 */ /* 0x0003e8000c10190e */
[----:B------:R1:W-:Y:S01]  /*29b0*/  STG.E desc[UR14][R28.64], R19 ;  /* 0x000000131c007986 */ /* 0x0003e2000c10190e */
[----:B------:R-:W-:-:S03]  /*29c0*/  LOP3.LUT R0, R15, R0, RZ, 0xfc, !PT ;  /* 0x000000000f007212 */ /* 0x000fc600078efcff */
[----:B------:R1:W-:Y:S01]  /*29d0*/  STG.E desc[UR14][R26.64], R24 ;  /* 0x000000181a007986 */ /* 0x0003e2000c10190e */
[----:B------:R-:W-:-:S13]  /*29e0*/  ISETP.NE.U32.AND P0, PT, R0, RZ, PT ;  /* 0x000000ff0000720c */ /* 0x000fda0003f05070 */
[----:B-1----:R-:W-:Y:S05]  /*29f0*/  @!P0 BRA `(.L_x_1075) ;  /* 0x00000000002c8947 */ /* 0x002fea0003800000 */
[----:B------:R-:W-:Y:S02]  /*2a00*/  MOV R9, R14 ;  /* 0x0000000e00097202 */ /* 0x000fe40000000f00 */
[----:B------:R-:W-:Y:S02]  /*2a10*/  MOV R5, R15 ;  /* 0x0000000f00057202 */ /* 0x000fe40000000f00 */
[----:B------:R-:W-:-:S07]  /*2a20*/  MOV R0, 0x2a40 ;  /* 0x00002a4000007802 */ /* 0x000fce0000000f00 */
[----:B------:R-:W-:Y:S05]  /*2a30*/  CALL.REL.NOINC `($__internal_37_$__cuda_sm20_div_s64) ;  /* 0x00000008002c7944 */ /* 0x000fea0003c00000 */
[----:B------:R-:W-:-:S05]  /*2a40*/  IADD3 R5, P0, RZ, -R6, RZ ;  /* 0x80000006ff057210 */ /* 0x000fca0007f1e0ff */
[----:B------:R-:W-:Y:S02]  /*2a50*/  IMAD.X R0, RZ, RZ, ~R7, P0 ;  /* 0x000000ffff007224 */ /* 0x000fe400000e0e07 */
[----:B------:R-:W-:-:S04]  /*2a60*/  IMAD.WIDE.U32 R2, R5, UR26, R14 ;  /* 0x0000001a05027c25 */ /* 0x000fc8000f8e000e */
[----:B------:R-:W-:-:S04]  /*2a70*/  IMAD R0, R0, UR26, RZ ;  /* 0x0000001a00007c24 */ /* 0x000fc8000f8e02ff */
[----:B------:R-:W-:-:S05]  /*2a80*/  IMAD R5, R5, UR27, R0 ;  /* 0x0000001b05057c24 */ /* 0x000fca000f8e0200 */
[----:B------:R-:W-:Y:S01]  /*2a90*/  IADD3 R5, R5, R3, RZ ;  /* 0x0000000305057210 */ /* 0x000fe20007ffe0ff */
[----:B------:R-:W-:Y:S06]  /*2aa0*/  BRA `(.L_x_1076) ;  /* 0x0000000000587947 */ /* 0x000fec0003800000 */
.L_x_1075:
        /* <DEDUP_REMOVED lines=8> */
[----:B------:R-:W-:Y:S01]  /*2b30*/  IMAD.HI.U32 R7, R5, R7, R4 ;  /* 0x0000000705077227 */ /* 0x000fe200078e0004 */
[----:B------:R-:W-:-:S05]  /*2b40*/  MOV R5, RZ ;  /* 0x000000ff00057202 */ /* 0x000fca0000000f00 */
        /* <DEDUP_REMOVED lines=12> */
.L_x_1076:
[----:B------:R-:W-:Y:S05]  /*2c10*/  BSYNC B1 ;  /* 0x0000000000017941 */ /* 0x000fea0003800000 */
.L_x_1074:
        /* <DEDUP_REMOVED lines=12> */
[----:B------:R-:W-:Y:S02]  /*2ce0*/  IADD3 R7, R23, R3, RZ ;  /* 0x0000000317077210 */ /* 0x000fe40007ffe0ff */
[----:B------:R-:W-:Y:S01]  /*2cf0*/  LEA R8, P1, R4, UR22, 0x2 ;  /* 0x0000001604087c11 */ /* 0x000fe2000f8210ff */
[----:B------:R-:W-:Y:S01]  /*2d00*/  IMAD.IADD R3, R5, 0x1, R9 ;  /* 0x0000000105037824 */ /* 0x000fe200078e0209 */
[----:B------:R-:W-:Y:S02]  /*2d10*/  LEA.HI.X R7, R22, UR21, R7, 0x2, P0 ;  /* 0x0000001516077c11 */ /* 0x000fe400080f1407 */
[----:B------:R-:W-:Y:S02]  /*2d20*/  IADD3 R20, P2, R8, R13, RZ ;  /* 0x0000000d08147210 */ /* 0x000fe40007f5e0ff */
[----:B------:R-:W-:Y:S02]  /*2d30*/  LEA.HI.X R9, R4, UR23, R3, 0x2, P1 ;  /* 0x0000001704097c11 */ /* 0x000fe400088f1403 */
[----:B------:R-:W-:-:S02]  /*2d40*/  IADD3 R4, P0, R6, R11, RZ ;  /* 0x0000000b06047210 */ /* 0x000fc40007f1e0ff */
[----:B------:R-:W-:Y:S01]  /*2d50*/  IADD3.X R21, R9, R16, RZ, P2, !PT ;  /* 0x0000001009157210 */ /* 0x000fe200017fe4ff */
[----:B------:R0:W2:Y:S01]  /*2d60*/  LDG.E R8, desc[UR14][R8.64] ;  /* 0x0000000e08087981 */ /* 0x0000a2000c1e1900 */
[----:B------:R-:W-:-:S03]  /*2d70*/  IADD3.X R5, R7, R12, RZ, P0, !PT ;  /* 0x0000000c07057210 */ /* 0x000fc600007fe4ff */
[----:B------:R-:W3:Y:S04]  /*2d80*/  LDG.E R0, desc[UR14][R20.64] ;  /* 0x0000000e14007981 */ /* 0x000ee8000c1e1900 */
[----:B------:R1:W3:Y:S04]  /*2d90*/  LDG.E R3, desc[UR14][R4.64] ;  /* 0x0000000e04037981 */ /* 0x0002e8000c1e1900 */
[----:B------:R-:W2:Y:S01]  /*2da0*/  LDG.E R7, desc[UR14][R6.64] ;  /* 0x0000000e06077981 */ /* 0x000ea2000c1e1900 */
[----:B------:R-:W-:Y:S02]  /*2db0*/  IADD3 R24, P0, R4, R11, RZ ;  /* 0x0000000b04187210 */ /* 0x000fe40007f1e0ff */
[----:B------:R-:W-:-:S02]  /*2dc0*/  IADD3 R22, P1, R20, R13, RZ ;  /* 0x0000000d14167210 */ /* 0x000fc40007f3e0ff */
[----:B------:R-:W-:Y:S02]  /*2dd0*/  IADD3.X R25, R5, R12, RZ, P0, !PT ;  /* 0x0000000c05197210 */ /* 0x000fe400007fe4ff */
[----:B------:R-:W-:Y:S01]  /*2de0*/  IADD3 R28, P0, R24, R11, RZ ;  /* 0x0000000b181c7210 */ /* 0x000fe20007f1e0ff */
[----:B------:R-:W-:Y:S01]  /*2df0*/  IMAD.X R23, R21, 0x1, R16, P1 ;  /* 0x0000000115177824 */ /* 0x000fe200008e0610 */
[----:B------:R-:W-:Y:S01]  /*2e00*/  IADD3 R26, P1, R22, R13, RZ ;  /* 0x0000000d161a7210 */ /* 0x000fe20007f3e0ff */
[----:B------:R4:W5:Y:S02]  /*2e10*/  LDG.E R24, desc[UR14][R24.64] ;  /* 0x0000000e18187981 */ /* 0x000964000c1e1900 */
[----:B------:R-:W-:Y:S01]  /*2e20*/  IMAD.X R29, R25, 0x1, R12, P0 ;  /* 0x00000001191d7824 */ /* 0x000fe200000e060c */
[----:B------:R-:W-:Y:S01]  /*2e30*/  IADD3.X R27, R23, R16, RZ, P1, !PT ;  /* 0x00000010171b7210 */ /* 0x000fe20000ffe4ff */
[----:B------:R-:W5:Y:S04]  /*2e40*/  LDG.E R13, desc[UR14][R22.64] ;  /* 0x0000000e160d7981 */ /* 0x000f68000c1e1900 */
[----:B------:R-:W5:Y:S04]  /*2e50*/  LDG.E R26, desc[UR14][R26.64] ;  /* 0x0000000e1a1a7981 */ /* 0x000f68000c1e1900 */
[----:B------:R-:W5:Y:S01]  /*2e60*/  LDG.E R29, desc[UR14][R28.64] ;  /* 0x0000000e1c1d7981 */ /* 0x000f62000c1e1900 */
[----:B0-----:R-:W-:-:S02]  /*2e70*/  IMAD R9, R15, UR28, RZ ;  /* 0x0000001c0f097c24 */ /* 0x001fc4000f8e02ff */
[----:B-1----:R-:W-:-:S04]  /*2e80*/  IMAD.WIDE.U32 R4, R14, UR28, RZ ;  /* 0x0000001c0e047c25 */ /* 0x002fc8000f8e00ff */
[----:B------:R-:W-:Y:S01]  /*2e90*/  IMAD R9, R14, UR29, R9 ;  /* 0x0000001d0e097c24 */ /* 0x000fe2000f8e0209 */
[----:B------:R-:W-:-:S04]  /*2ea0*/  LEA R20, P0, R4, UR30, 0x2 ;  /* 0x0000001e04147c11 */ /* 0x000fc8000f8010ff */
[----:B------:R-:W-:-:S04]  /*2eb0*/  IADD3 R5, R5, R9, RZ ;  /* 0x0000000905057210 */ /* 0x000fc80007ffe0ff */
[----:B------:R-:W-:-:S05]  /*2ec0*/  LEA.HI.X R21, R4, UR31, R5, 0x2, P0 ;  /* 0x0000001f04157c11 */ /* 0x000fca00080f1405 */
[----:B------:R0:W5:Y:S01]  /*2ed0*/  LDG.E R20, desc[UR14][R20.64] ;  /* 0x0000000e14147981 */ /* 0x000162000c1e1900 */
[C---:B------:R-:W-:Y:S02]  /*2ee0*/  IMAD R5, R15.reuse, UR32, RZ ;  /* 0x000000200f057c24 */ /* 0x040fe4000f8e02ff */
[----:B----4-:R-:W-:Y:S02]  /*2ef0*/  IMAD R25, R15, UR36, RZ ;  /* 0x000000240f197c24 */ /* 0x010fe4000f8e02ff */
[C---:B------:R-:W-:Y:S02]  /*2f00*/  IMAD R5, R14.reuse, UR33, R5 ;  /* 0x000000210e057c24 */ /* 0x040fe4000f8e0205 */
[----:B------:R-:W-:Y:S02]  /*2f10*/  IMAD R25, R14, UR37, R25 ;  /* 0x000000250e197c24 */ /* 0x000fe4000f8e0219 */
[----:B---3--:R-:W-:-:S04]  /*2f20*/  FADD.FTZ R0, R0, R3 ;  /* 0x0000000300007221 */ /* 0x008fc80000010000 */
[----:B------:R-:W-:Y:S01]  /*2f30*/  FADD.FTZ R0, RZ, R0 ;  /* 0x00000000ff007221 */ /* 0x000fe20000010000 */
[----:B--2---:R-:W-:-:S03]  /*2f40*/  FADD.FTZ R7, R8, R7 ;  /* 0x0000000708077221 */ /* 0x004fc60000010000 */
[----:B------:R-:W-:Y:S01]  /*2f50*/  FMUL.FTZ R3, R0, -1.4426950216293334961 ;  /* 0xbfb8aa3b00037820 */ /* 0x000fe20000410000 */
[----:B------:R-:W-:-:S04]  /*2f60*/  FADD.FTZ R7, RZ, R7 ;  /* 0x00000007ff077221 */ /* 0x000fc80000010000 */
[----:B------:R-:W-:Y:S01]  /*2f70*/  FMUL.FTZ R7, R7, -1.4426950216293334961 ;  /* 0xbfb8aa3b07077820 */ /* 0x000fe20000410000 */
[----:B------:R-:W1:Y:S08]  /*2f80*/  MUFU.EX2 R3, R3 ;  /* 0x0000000300037308 */ /* 0x000e700000000800 */
[----:B------:R-:W0:Y:S01]  /*2f90*/  MUFU.EX2 R7, R7 ;  /* 0x0000000700077308 */ /* 0x000e220000000800 */
[----:B-----5:R-:W-:Y:S01]  /*2fa0*/  FADD.FTZ R13, R13, R24 ;  /* 0x000000180d0d7221 */ /* 0x020fe20000010000 */
[----:B------:R-:W-:-:S03]  /*2fb0*/  FADD.FTZ R26, R26, R29 ;  /* 0x0000001d1a1a7221 */ /* 0x000fc60000010000 */
[----:B------:R-:W-:Y:S01]  /*2fc0*/  FADD.FTZ R0, RZ, R13 ;  /* 0x0000000dff007221 */ /* 0x000fe20000010000 */
[----:B------:R-:W-:Y:S01]  /*2fd0*/  FADD.FTZ R26, RZ, R26 ;  /* 0x0000001aff1a7221 */ /* 0x000fe20000010000 */
[----:B-1----:R-:W-:-:S03]  /*2fe0*/  FADD.FTZ R13, R3, 1 ;  /* 0x3f800000030d7421 */ /* 0x002fc60000010000 */
[----:B------:R-:W-:-:S03]  /*2ff0*/  FMUL.FTZ R26, R26, -1.4426950216293334961 ;  /* 0xbfb8aa3b1a1a7820 */ /* 0x000fc60000410000 */
[----:B------:R-:W1:Y:S01]  /*3000*/  MUFU.RCP R13, R13 ;  /* 0x0000000d000d7308 */ /* 0x000e620000001000 */
[----:B0-----:R-:W-:-:S07]  /*3010*/  FADD.FTZ R21, R7, 1 ;  /* 0x3f80000007157421 */ /* 0x001fce0000010000 */
[----:B------:R-:W0:Y:S08]  /*3020*/  MUFU.EX2 R26, R26 ;  /* 0x0000001a001a7308 */ /* 0x000e300000000800 */
[----:B------:R-:W-:Y:S08]  /*3030*/  MUFU.TANH R0, R0 ;  /* 0x0000000000007308 */ /* 0x000ff00000002400 */
[----:B------:R-:W2:Y:S01]  /*3040*/  MUFU.RCP R21, R21 ;  /* 0x0000001500157308 */ /* 0x000ea20000001000 */
[----:B-1----:R-:W-:Y:S01]  /*3050*/  FMUL.FTZ R19, R20, R13 ;  /* 0x0000000d14137220 */ /* 0x002fe20000410000 */
[----:B0-----:R-:W-:Y:S01]  /*3060*/  FADD.FTZ R12, R26, 1 ;  /* 0x3f8000001a0c7421 */ /* 0x001fe20000010000 */
[----:B------:R-:W-:-:S02]  /*3070*/  IMAD R3, R10, UR18, RZ ;  /* 0x000000120a037c24 */ /* 0x000fc4000f8e02ff */
[----:B------:R-:W-:-:S04]  /*3080*/  IMAD.WIDE.U32 R8, R14, UR32, RZ ;  /* 0x000000200e087c25 */ /* 0x000fc8000f8e00ff */
[C---:B------:R-:W-:Y:S02]  /*3090*/  IMAD R7, R2.reuse, UR19, R3 ;  /* 0x0000001302077c24 */ /* 0x040fe4000f8e0203 */
[----:B------:R-:W-:Y:S01]  /*30a0*/  IMAD.WIDE.U32 R10, R2, UR18, RZ ;  /* 0x00000012020a7c25 */ /* 0x000fe2000f8e00ff */
[----:B------:R-:W-:Y:S03]  /*30b0*/  MUFU.RCP R12, R12 ;  /* 0x0000000c000c7308 */ /* 0x000fe60000001000 */
[----:B--2---:R-:W-:Y:S01]  /*30c0*/  FFMA.FTZ R19, R0, R21, R19 ;  /* 0x0000001500137223 */ /* 0x004fe20000010013 */
[----:B------:R-:W-:Y:S01]  /*30d0*/  IMAD.WIDE.U32 R2, R14, UR36, RZ ;  /* 0x000000240e027c25 */ /* 0x000fe2000f8e00ff */
[----:B------:R-:W-:-:S03]  /*30e0*/  LEA R4, P1, R8, UR34, 0x2 ;  /* 0x0000002208047c11 */ /* 0x000fc6000f8210ff */
[----:B------:R-:W0:Y:S01]  /*30f0*/  MUFU.TANH R23, R19 ;  /* 0x0000001300177308 */ /* 0x000e220000002400 */
[----:B------:R-:W-:Y:S01]  /*3100*/  IADD3 R5, R9, R5, RZ ;  /* 0x0000000509057210 */ /* 0x000fe20007ffe0ff */
[----:B------:R-:W-:Y:S01]  /*3110*/  IMAD.IADD R7, R11, 0x1, R7 ;  /* 0x000000010b077824 */ /* 0x000fe200078e0207 */
[----:B------:R-:W-:Y:S02]  /*3120*/  LEA R6, P0, R10, UR24, 0x2 ;  /* 0x000000180a067c11 */ /* 0x000fe4000f8010ff */
[----:B------:R-:W-:Y:S02]  /*3130*/  LEA.HI.X R5, R8, UR35, R5, 0x2, P1 ;  /* 0x0000002308057c11 */ /* 0x000fe400088f1405 */
[----:B------:R-:W-:Y:S02]  /*3140*/  LEA R8, P1, R2, UR38, 0x2 ;  /* 0x0000002602087c11 */ /* 0x000fe4000f8210ff */
[----:B------:R-:W-:Y:S02]  /*3150*/  IADD3 R3, R3, R25, RZ ;  /* 0x0000001903037210 */ /* 0x000fe40007ffe0ff */
[----:B------:R-:W-:-:S02]  /*3160*/  LEA.HI.X R7, R10, UR25, R7, 0x2, P0 ;  /* 0x000000190a077c11 */ /* 0x000fc400080f1407 */
[-C--:B------:R-:W-:Y:S02]  /*3170*/  IADD3 R10, P0, R6, R17.reuse, RZ ;  /* 0x00000011060a7210 */ /* 0x080fe40007f1e0ff */
[----:B------:R-:W-:Y:S02]  /*3180*/  LEA.HI.X R9, R2, UR39, R3, 0x2, P1 ;  /* 0x0000002702097c11 */ /* 0x000fe400088f1403 */
[-C--:B------:R-:W-:Y:S02]  /*3190*/  IADD3 R2, P1, R10, R17.reuse, RZ ;  /* 0x000000110a027210 */ /* 0x080fe40007f3e0ff */
[----:B------:R-:W-:Y:S01]  /*31a0*/  IADD3.X R11, R7, R18, RZ, P0, !PT ;  /* 0x00000012070b7210 */ /* 0x000fe200007fe4ff */
[----:B0-----:R-:W-:Y:S01]  /*31b0*/  FMUL.FTZ R25, R23, R12 ;  /* 0x0000000c17197220 */ /* 0x001fe20000410000 */
[----:B------:R-:W-:Y:S01]  /*31c0*/  IADD3 R16, P0, R2, R17, RZ ;  /* 0x0000001102107210 */ /* 0x000fe20007f1e0ff */
[----:B------:R-:W-:Y:S02]  /*31d0*/  FADD.FTZ R21, R21, -RZ ;  /* 0x800000ff15157221 */ /* 0x000fe40000010000 */
[----:B------:R-:W-:-:S02]  /*31e0*/  IMAD.X R3, R11, 0x1, R18, P1 ;  /* 0x000000010b037824 */ /* 0x000fc400008e0612 */
[----:B------:R-:W-:Y:S01]  /*31f0*/  FADD.FTZ R13, R13, -RZ ;  /* 0x800000ff0d0d7221 */ /* 0x000fe20000010000 */
[----:B------:R0:W-:Y:S01]  /*3200*/  STG.E desc[UR14][R4.64], R25 ;  /* 0x0000001904007986 */ /* 0x0001e2000c10190e */
[----:B------:R-:W-:Y:S01]  /*3210*/  FADD.FTZ R23, R12, -RZ ;  /* 0x800000ff0c177221 */ /* 0x000fe20000010000 */
[----:B------:R-:W-:Y:S02]  /*3220*/  IADD3.X R17, R3, R18, RZ, P0, !PT ;  /* 0x0000001203117210 */ /* 0x000fe400007fe4ff */
[----:B------:R2:W-:Y:S04]  /*3230*/  STG.E desc[UR14][R8.64], R19 ;  /* 0x0000001308007986 */ /* 0x0005e8000c10190e */
[----:B------:R2:W-:Y:S01]  /*3240*/  STG.E desc[UR14][R6.64], R21 ;  /* 0x0000001506007986 */ /* 0x0005e2000c10190e */
[----:B0-----:R-:W-:-:S03]  /*3250*/  IADD3 R4, P0, R14, UR8, RZ ;  /* 0x000000080e047c10 */ /* 0x001fc6000ff1e0ff */
[----:B------:R2:W-:Y:S01]  /*3260*/  STG.E desc[UR14][R10.64], R13 ;  /* 0x0000000d0a007986 */ /* 0x0005e2000c10190e */
[----:B------:R-:W-:-:S03]  /*3270*/  IADD3.X R5, RZ, R15, RZ, P0, !PT ;  /* 0x0000000fff057210 */ /* 0x000fc600007fe4ff */
[----:B------:R2:W-:Y:S01]  /*3280*/  STG.E desc[UR14][R2.64], R0 ;  /* 0x0000000002007986 */ /* 0x0005e2000c10190e */
[----:B------:R-:W-:-:S03]  /*3290*/  ISETP.GE.U32.AND P0, PT, R4, UR40, PT ;  /* 0x0000002804007c0c */ /* 0x000fc6000bf06070 */
[----:B------:R2:W-:Y:S01]  /*32a0*/  STG.E desc[UR14][R16.64], R23 ;  /* 0x0000001710007986 */ /* 0x0005e2000c10190e */
[----:B------:R-:W-:-:S13]  /*32b0*/  ISETP.GE.AND.EX P0, PT, R5, UR41, PT, P0 ;  /* 0x0000002905007c0c */ /* 0x000fda000bf06300 */
[----:B--2---:R-:W-:Y:S05]  /*32c0*/  @!P0 BRA `(.L_x_1077) ;  /* 0xffffffec00208947 */ /* 0x004fea000383ffff */
[----:B------:R-:W-:Y:S05]  /*32d0*/  BSYNC B0 ;  /* 0x0000000000007941 */ /* 0x000fea0003800000 */
.L_x_1070:
[----:B------:R-:W-:Y:S05]  /*32e0*/  EXIT ;  /* 0x000000000000794d */ /* 0x000fea0003800000 */
        .weak           $__internal_37_$__cuda_sm20_div_s64
        .type           $__internal_37_$__cuda_sm20_div_s64,@function
        .size           $__internal_37_$__cuda_sm20_div_s64,($__internal_38_$__cuda_sm20_div_u64 - $__internal_37_$__cuda_sm20_div_s64)
$__internal_37_$__cuda_sm20_div_s64:
        /* <DEDUP_REMOVED lines=9> */
[----:B------:R-:W-:-:S04]  /*3380*/  IADD3 R8, P4, RZ, -R9, RZ ;  /* 0x80000009ff087210 */ /* 0x000fc80007f9e0ff */
[----:B------:R-:W-:Y:S01]  /*3390*/  SEL R8, R8, R9, !P3 ;  /* 0x0000000908087207 */ /* 0x000fe20005800000 */
[----:B------:R-:W0:Y:S02]  /*33a0*/  F2I.U64.TRUNC R6, R6 ;  /* 0x0000000600067311 */ /* 0x000e24000020d800 */
[----:B0-----:R-:W-:Y:S01]  /*33b0*/  IMAD.WIDE.U32 R2, R6, UR10, RZ ;  /* 0x0000000a06027c25 */ /* 0x001fe2000f8e00ff */
[----:B------:R-:W-:-:S03]  /*33c0*/  MOV R23, R6 ;  /* 0x0000000600177202 */ /* 0x000fc60000000f00 */
[----:B------:R-:W-:Y:S01]  /*33d0*/  IMAD R3, R6, UR11, R3 ;  /* 0x0000000b06037c24 */ /* 0x000fe2000f8e0203 */
[----:B------:R-:W-:-:S03]  /*33e0*/  IADD3 R21, P0, RZ, -R2, RZ ;  /* 0x80000002ff157210 */ /* 0x000fc60007f1e0ff */
[----:B------:R-:W-:Y:S02]  /*33f0*/  IMAD R2, R7, UR10, R3 ;  /* 0x0000000a07027c24 */ /* 0x000fe4000f8e0203 */
        /* <DEDUP_REMOVED lines=14> */
[----:B------:R-:W-:-:S05]  /*34e0*/  IADD3.X R3, RZ, ~R3, RZ, P0, !PT ;  /* 0x80000003ff037210 */ /* 0x000fca00007fe4ff */
[----:B------:R-:W-:-:S04]  /*34f0*/  IMAD.WIDE.U32 R20, P0, R21, R3, R20 ;  /* 0x0000000315147225 */ /* 0x000fc80007800014 */
[C---:B------:R-:W-:Y:S02]  /*3500*/  IMAD R6, R2.reuse, R3, RZ ;  /* 0x0000000302067224 */ /* 0x040fe400078e02ff */
[----:B------:R-:W-:Y:S01]  /*3510*/  IMAD.HI.U32 R7, P1, R2, R7, R20 ;  /* 0x0000000702077227 */ /* 0x000fe20007820014 */
[----:B------:R-:W-:-:S03]  /*3520*/  HFMA2.MMA R21, -RZ, RZ, 0, 0 ;  /* 0x00000000ff157435 */ /* 0x000fc600000001ff */
[----:B------:R-:W-:Y:S01]  /*3530*/  IMAD.HI.U32 R3, R2, R3, RZ ;  /* 0x0000000302037227 */ /* 0x000fe200078e00ff */
[----:B------:R-:W-:Y:S02]  /*3540*/  IADD3 R7, P2, R6, R7, RZ ;  /* 0x0000000706077210 */ /* 0x000fe40007f5e0ff */
[-C--:B------:R-:W-:Y:S01]  /*3550*/  IADD3.X R6, RZ, ~R5.reuse, RZ, P4, !PT ;  /* 0x80000005ff067210 */ /* 0x080fe200027fe4ff */
[----:B------:R-:W-:Y:S02]  /*3560*/  IMAD.X R3, R3, 0x1, R2, P0 ;  /* 0x0000000103037824 */ /* 0x000fe400000e0602 */
        /* <DEDUP_REMOVED lines=17> */
[----:B------:R-:W-:Y:S02]  /*3680*/  ISETP.GE.U32.AND.EX P0, PT, R6, UR11, PT, P0 ;  /* 0x0000000b06007c0c */ /* 0x000fe4000bf06100 */
[----:B------:R-:W-:Y:S02]  /*3690*/  IADD3 R7, P2, R2, 0x1, RZ ;  /* 0x0000000102077810 */ /* 0x000fe40007f5e0ff */
[----:B------:R-:W-:Y:S02]  /*36a0*/  IADD3.X R9, R6, ~UR11, RZ, P1, !PT ;  /* 0x8000000b06097c10 */ /* 0x000fe40008ffe4ff */
[----:B------:R-:W-:-:S02]  /*36b0*/  SEL R8, R19, R8, P0 ;  /* 0x0000000813087207 */ /* 0x000fc40000000000 */
[-C--:B------:R-:W-:Y:S02]  /*36c0*/  IADD3.X R10, RZ, R3.reuse, RZ, P2, !PT ;  /* 0x00000003ff0a7210 */ /* 0x080fe400017fe4ff */
[----:B------:R-:W-:Y:S02]  /*36d0*/  SEL R7, R7, R2, P0 ;  /* 0x0000000207077207 */ /* 0x000fe40000000000 */
[----:B------:R-:W-:Y:S02]  /*36e0*/  SEL R9, R9, R6, P0 ;  /* 0x0000000609097207 */ /* 0x000fe40000000000 */
[----:B------:R-:W-:Y:S02]  /*36f0*/  ISETP.GE.U32.AND P1, PT, R8, UR10, PT ;  /* 0x0000000a08007c0c */ /* 0x000fe4000bf26070 */
[----:B------:R-:W-:Y:S02]  /*3700*/  SEL R10, R10, R3, P0 ;  /* 0x000000030a0a7207 */ /* 0x000fe40000000000 */
[----:B------:R-:W-:-:S02]  /*3710*/  IADD3 R2, P2, R7, 0x1, RZ ;  /* 0x0000000107027810 */ /* 0x000fc40007f5e0ff */
[----:B------:R-:W-:-:S03]  /*3720*/  ISETP.GE.U32.AND.EX P0, PT, R9, UR11, PT, P1 ;  /* 0x0000000b09007c0c */ /* 0x000fc6000bf06110 */
[----:B------:R-:W-:Y:S01]  /*3730*/  IMAD.X R3, RZ, RZ, R10, P2 ;  /* 0x000000ffff037224 */ /* 0x000fe200010e060a */
[----:B------:R-:W-:Y:S02]  /*3740*/  SEL R7, R2, R7, P0 ;  /* 0x0000000702077207 */ /* 0x000fe40000000000 */
[----:B------:R-:W-:Y:S02]  /*3750*/  LOP3.LUT R2, R5, UR17, RZ, 0x3c, !PT ;  /* 0x0000001105027c12 */ /* 0x000fe4000f8e3cff */
[----:B------:R-:W-:Y:S02]  /*3760*/  SEL R3, R3, R10, P0 ;  /* 0x0000000a03037207 */ /* 0x000fe40000000000 */
[----:B------:R-:W-:Y:S02]  /*3770*/  IADD3 R6, P2, RZ, -R7, RZ ;  /* 0x80000007ff067210 */ /* 0x000fe40007f5e0ff */
[----:B------:R-:W-:Y:S02]  /*3780*/  ISETP.GE.AND P1, PT, R2, RZ, PT ;  /* 0x000000ff0200720c */ /* 0x000fe40003f26270 */
[----:B------:R-:W-:-:S02]  /*3790*/  IADD3.X R2, RZ, ~R3, RZ, P2, !PT ;  /* 0x80000003ff027210 */ /* 0x000fc400017fe4ff */
[----:B------:R-:W-:Y:S02]  /*37a0*/  ISETP.NE.U32.AND P0, PT, RZ, UR16, PT ;  /* 0x00000010ff007c0c */ /* 0x000fe4000bf05070 */
[----:B------:R-:W-:Y:S02]  /*37b0*/  SEL R6, R6, R7, !P1 ;  /* 0x0000000706067207 */ /* 0x000fe40004800000 */
[----:B------:R-:W-:Y:S01]  /*37c0*/  SEL R7, R2, R3, !P1 ;  /* 0x0000000302077207 */ /* 0x000fe20004800000 */
[----:B------:R-:W-:Y:S01]  /*37d0*/  IMAD.MOV.U32 R3, RZ, RZ, 0x0 ;  /* 0x00000000ff037424 */ /* 0x000fe200078e00ff */
[----:B------:R-:W-:Y:S02]  /*37e0*/  MOV R2, R0 ;  /* 0x0000000000027202 */ /* 0x000fe40000000f00 */
[----:B------:R-:W-:-:S04]  /*37f0*/  ISETP.NE.AND.EX P0, PT, RZ, UR17, PT, P0 ;  /* 0x00000011ff007c0c */ /* 0x000fc8000bf05300 */
[----:B------:R-:W-:Y:S02]  /*3800*/  SEL R6, R6, 0xffffffff, P0 ;  /* 0xffffffff06067807 */ /* 0x000fe40000000000 */
[----:B------:R-:W-:Y:S01]  /*3810*/  SEL R7, R7, 0xffffffff, P0 ;  /* 0xffffffff07077807 */ /* 0x000fe20000000000 */
[----:B------:R-:W-:Y:S06]  /*3820*/  RET.REL.NODEC R2 `(_ZN2at6native38_GLOBAL__N__9a469cfd_6_RNN_cu_eca79a6d6kernel17lstm_cell_forwardIfflLi1EEEvNS_4cuda6detail10TensorInfoIT_T1_EES9_S9_S9_S9_S9_S9_S9_S8_S8_) ;  /* 0xffffffc402f47950 */ /* 0x000fec0003c3ffff */
        .weak           $__internal_38_$__cuda_sm20_div_u64
        .type           $__internal_38_$__cuda_sm20_div_u64,@function
        .size           $__internal_38_$__cuda_sm20_div_u64,(.L_x_1338 - $__internal_38_$__cuda_sm20_div_u64)
$__internal_38_$__cuda_sm20_div_u64:
[----:B------:R-:W-:Y:S01]  /*3830*/  UMOV UR4, UR8 ;  /* 0x0000000800047c82 */ /* 0x000fe20008000000 */
        /* <DEDUP_REMOVED lines=60> */
[----:B------:R-:W-:Y:S08]  /*3c00*/  RET.REL.NODEC R2 `(_ZN2at6native38_GLOBAL__N__9a469cfd_6_RNN_cu_eca79a6d6kernel17lstm_cell_forwardIfflLi1EEEvNS_4cuda6detail10TensorInfoIT_T1_EES9_S9_S9_S9_S9_S9_S9_S8_S8_) ;  /* 0xffffffc002fc7950 */ /* 0x000ff00003c3ffff */
.L_x_1078:
        /* <DEDUP_REMOVED lines=15> */
.L_x_1338:


//--------------------- .text._ZN2at6native38_GLOBAL__N__9a469cfd_6_RNN_cu_eca79a6d6kernel17lstm_cell_forwardIffiLi2EEEvNS_4cuda6detail10TensorInfoIT_T1_EES9_S9_S9_S9_S9_S9_S9_S8_S8_ --------------------------
	.section	.text._ZN2at6native38_GLOBAL__N__9a469cfd_6_RNN_cu_eca79a6d6kernel17lstm_cell_forwardIffiLi2EEEvNS_4cuda6detail10TensorInfoIT_T1_EES9_S9_S9_S9_S9_S9_S9_S8_S8_,"ax",@progbits
	.align	128
.text._ZN2at6native38_GLOBAL__N__9a469cfd_6_RNN_cu_eca79a6d6kernel17lstm_cell_forwardIffiLi2EEEvNS_4cuda6detail10TensorInfoIT_T1_EES9_S9_S9_S9_S9_S9_S9_S8_S8_:
        .type           _ZN2at6native38_GLOBAL__N__9a469cfd_6_RNN_cu_eca79a6d6kernel17lstm_cell_forwardIffiLi2EEEvNS_4cuda6detail10TensorInfoIT_T1_EES9_S9_S9_S9_S9_S9_S9_S8_S8_,@function
        .size           _ZN2at6native38_GLOBAL__N__9a469cfd_6_RNN_cu_eca79a6d6kernel17lstm_cell_forwardIffiLi2EEEvNS_4cuda6detail10TensorInfoIT_T1_EES9_S9_S9_S9_S9_S9_S9_S8_S8_,(.L_x_1341 - _ZN2at6native38_GLOBAL__N__9a469cfd_6_RNN_cu_eca79a6d6kernel17lstm_cell_forwardIffiLi2EEEvNS_4cuda6detail10TensorInfoIT_T1_EES9_S9_S9_S9_S9_S9_S9_S8_S8_)
        .other          _ZN2at6native38_GLOBAL__N__9a469cfd_6_RNN_cu_eca79a6d6kernel17lstm_cell_forwardIffiLi2EEEvNS_4cuda6detail10TensorInfoIT_T1_EES9_S9_S9_S9_S9_S9_S9_S8_S8_,@"STO_CUDA_ENTRY STV_DEFAULT"
_ZN2at6native38_GLOBAL__N__9a469cfd_6_RNN_cu_eca79a6d6kernel17lstm_cell_forwardIffiLi2EEEvNS_4cuda6detail10TensorInfoIT_T1_EES9_S9_S9_S9_S9_S9_S9_S8_S8_:
[----:B------:R-:W0:Y:S01]  /*0000*/  LDC R1, c[0x0][0x28] ;  /* 0x00000a00ff017b82 */ /* 0x000e220000000800 */
[----:B------:R-:W1:Y:S01]  /*0010*/  S2R R22, SR_CTAID.X ;  /* 0x0000000000167919 */ /* 0x000e620000002500 */
[----:B------:R-:W-:Y:S01]  /*0020*/  ULDC UR4, c[0x0][0x0] ;  /* 0x0000000000047ab9 */ /* 0x000fe20000000800 */
[----:B0-----:R-:W-:Y:S01]  /*0030*/  IADD3 R1, R1, -0x20, RZ ;  /* 0xffffffe001017810 */ /* 0x001fe20007ffe0ff */
[----:B------:R-:W1:Y:S02]  /*0040*/  S2R R3, SR_TID.X ;  /* 0x0000000000037919 */ /* 0x000e640000002100 */
[----:B-1----:R-:W-:Y:S01]  /*0050*/  IMAD R22, R22, UR4, R3 ;  /* 0x0000000416167c24 */ /* 0x002fe2000f8e0203 */
[----:B------:R-:W-:-:S04]  /*0060*/  ULDC UR4, c[0x0][0x8d4] ;  /* 0x0002350000047ab9 */ /* 0x000fc80000000800 */
[----:B------:R-:W-:-:S13]  /*0070*/  ISETP.GE.AND P0, PT, R22, UR4, PT ;  /* 0x0000000416007c0c */ /* 0x000fda000bf06270 */
[----:B------:R-:W-:Y:S05]  /*0080*/  @P0 EXIT ;  /* 0x000000000000094d */ /* 0x000fea0003800000 */
[----:B------:R-:W-:Y:S01]  /*0090*/  ULDC UR6, c[0x0][0x8d0] ;  /* 0x0002340000067ab9 */ /* 0x000fe20000000800 */
[----:B------:R-:W-:Y:S01]  /*00a0*/  BSSY B0, `(.L_x_1079) ;  /* 0x00001f7000007945 */ /* 0x000fe20003800000 */
[----:B------:R-:W-:Y:S01]  /*00b0*/  IMAD.U32 R0, RZ, RZ, UR6 ;  /* 0x00000006ff007e24 */ /* 0x000fe2000f8e00ff */
[----:B------:R-:W-:Y:S01]  /*00c0*/  UMOV UR4, URZ ;  /* 0x0000003f00047c82 */ /* 0x000fe20008000000 */
[----:B------:R-:W-:Y:S01]  /*00d0*/  ULDC.64 UR8, c[0x0][0x208] ;  /* 0x0000820000087ab9 */ /* 0x000fe20000000a00 */
[----:B------:R-:W-:Y:S01]  /*00e0*/  ULDC UR30, c[0x0][0x8d0] ;  /* 0x00023400001e7ab9 */ /* 0x000fe20000000800 */
[----:B------:R-:W-:Y:S01]  /*00f0*/  ULDC UR31, c[0x0][0x8d4] ;  /* 0x00023500001f7ab9 */ /* 0x000fe20000000800 */
[----:B------:R-:W-:Y:S01]  /*0100*/  IABS R0, R0 ;  /* 0x0000000000007213 */ /* 0x000fe20000000000 */
[----:B------:R-:W-:Y:S01]  /*0110*/  ULDC UR11, c[0x0][0x21c] ;  /* 0x00008700000b7ab9 */ /* 0x000fe20000000800 */
[----:B------:R-:W-:Y:S01]  /*0120*/  ULDC UR12, c[0x0][0x280] ;  /* 0x0000a000000c7ab9 */ /* 0x000fe20000000800 */
[----:B------:R-:W-:Y:S01]  /*0130*/  ULDC UR13, c[0x0][0x27c] ;  /* 0x00009f00000d7ab9 */ /* 0x000fe20000000800 */
[----:B------:R-:W-:Y:S01]  /*0140*/  R2UR UR10, R0 ;  /* 0x00000000000a72ca */ /* 0x000fe200000e0000 */
        /* <DEDUP_REMOVED lines=8> */
[----:B------:R-:W-:Y:S01]  /*01d0*/  USHF.L.U32 UR6, UR6, 0x2, URZ ;  /* 0x0000000206067899 */ /* 0x000fe2000800063f */
[----:B------:R-:W-:Y:S01]  /*01e0*/  ULDC UR22, c[0x0][0x6b8] ;  /* 0x0001ae0000167ab9 */ /* 0x000fe20000000800 */
[----:B------:R-:W-:-:S02]  /*01f0*/  ULDC UR23, c[0x0][0x6b4] ;  /* 0x0001ad0000177ab9 */ /* 0x000fc40000000800 */
[----:B------:R-:W0:Y:S01]  /*0200*/  I2F.RP R0, UR10 ;  /* 0x0000000a00007d06 */ /* 0x000e220008209400 */
[----:B------:R-:W-:Y:S01]  /*0210*/  ULDC UR24, c[0x0][0x790] ;  /* 0x0001e40000187ab9 */ /* 0x000fe20000000800 */
[----:B------:R-:W-:Y:S01]  /*0220*/  ULDC UR25, c[0x0][0x78c] ;  /* 0x0001e30000197ab9 */ /* 0x000fe20000000800 */
[----:B------:R-:W-:Y:S01]  /*0230*/  ULDC UR28, c[0x0][0x42c] ;  /* 0x00010b00001c7ab9 */ /* 0x000fe20000000800 */
[----:B------:R-:W-:Y:S01]  /*0240*/  ULDC UR29, c[0x0][0x504] ;  /* 0x00014100001d7ab9 */ /* 0x000fe20000000800 */
[----:B------:R-:W-:-:S03]  /*0250*/  ULDC.64 UR26, c[0x0][0x3c0] ;  /* 0x0000f000001a7ab9 */ /* 0x000fc60000000a00 */
[----:B0-----:R-:W0:Y:S02]  /*0260*/  MUFU.RCP R0, R0 ;  /* 0x0000000000007308 */ /* 0x001e240000001000 */
[----:B0-----:R-:W-:-:S06]  /*0270*/  IADD3 R2, R0, 0xffffffe, RZ ;  /* 0x0ffffffe00027810 */ /* 0x001fcc0007ffe0ff */
[----:B------:R-:W0:Y:S02]  /*0280*/  F2I.FTZ.U32.TRUNC.NTZ R2, R2 ;  /* 0x0000000200027305 */ /* 0x000e24000021f000 */
[----:B0-----:R-:W-:-:S13]  /*0290*/  R2UR UR5, R2 ;  /* 0x00000000020572ca */ /* 0x001fda00000e0000 */
[----:B------:R-:W-:-:S04]  /*02a0*/  UIADD3 UR7, URZ, -UR5, URZ ;  /* 0x800000053f077290 */ /* 0x000fc8000fffe03f */
[----:B------:R-:W-:-:S04]  /*02b0*/  UIMAD UR7, UR7, UR10, URZ ;  /* 0x0000000a070772a4 */ /* 0x000fc8000f8e023f */
[----:B------:R-:W-:-:S12]  /*02c0*/  UIMAD.WIDE.U32 UR4, UR5, UR7, UR4 ;  /* 0x00000007050472a5 */ /* 0x000fd8000f8e0004 */
.L_x_1081:
[----:B0-----:R-:W-:Y:S01]  /*02d0*/  IABS R0, R22 ;  /* 0x0000001600007213 */ /* 0x001fe20000000000 */
[----:B------:R-:W0:Y:S01]  /*02e0*/  LDC R26, c[0x0][0x57c] ;  /* 0x00015f00ff1a7b82 */ /* 0x000e220000000800 */
[----:B------:R-:W-:Y:S02]  /*02f0*/  IABS R7, UR30 ;  /* 0x0000001e00077c13 */ /* 0x000fe40008000000 */
[----:B------:R-:W-:Y:S01]  /*0300*/  IABS R2, UR11 ;  /* 0x0000000b00027c13 */ /* 0x000fe20008000000 */
[----:B------:R-:W-:Y:S01]  /*0310*/  IMAD.HI.U32 R3, R0, UR5, RZ ;  /* 0x0000000500037c27 */ /* 0x000fe2000f8e00ff */
[----:B------:R-:W-:Y:S02]  /*0320*/  IABS R6, UR14 ;  /* 0x0000000e00067c13 */ /* 0x000fe40008000000 */
[----:B------:R-:W-:Y:S01]  /*0330*/  LOP3.LUT R4, R22, UR30, RZ, 0x3c, !PT ;  /* 0x0000001e16047c12 */ /* 0x000fe2000f8e3cff */
[----:B------:R-:W-:-:S03]  /*0340*/  IMAD.MOV R5, RZ, RZ, -R3 ;  /* 0x000000ffff057224 */ /* 0x000fc600078e0a03 */
[----:B------:R-:W-:Y:S01]  /*0350*/  ISETP.GE.AND P2, PT, R4, RZ, PT ;  /* 0x000000ff0400720c */ /* 0x000fe20003f46270 */
[----:B------:R-:W-:Y:S02]  /*0360*/  IMAD R0, R7, R5, R0 ;  /* 0x0000000507007224 */ /* 0x000fe400078e0200 */
[----:B------:R-:W1:Y:S03]  /*0370*/  I2F.RP R5, R2 ;  /* 0x0000000200057306 */ /* 0x000e660000209400 */
[----:B------:R-:W-:Y:S02]  /*0380*/  ISETP.LT.U32.AND P1, PT, R0, UR10, PT ;  /* 0x0000000a00007c0c */ /* 0x000fe4000bf21070 */
[----:B0-----:R-:W-:-:S03]  /*0390*/  IABS R11, R26 ;  /* 0x0000001a000b7213 */ /* 0x001fc60000000000 */
[----:B-1----:R-:W0:Y:S08]  /*03a0*/  MUFU.RCP R5, R5 ;  /* 0x0000000500057308 */ /* 0x002e300000001000 */
[----:B------:R-:W-:Y:S02]  /*03b0*/  @!P1 IADD3 R0, R0, -R7, RZ ;  /* 0x8000000700009210 */ /* 0x000fe40007ffe0ff */
[----:B------:R-:W-:-:S02]  /*03c0*/  @!P1 IADD3 R3, R3, 0x1, RZ ;  /* 0x0000000103039810 */ /* 0x000fc40007ffe0ff */
[----:B------:R-:W-:Y:S01]  /*03d0*/  ISETP.GE.U32.AND P0, PT, R0, UR10, PT ;  /* 0x0000000a00007c0c */ /* 0x000fe2000bf06070 */
[----:B------:R-:W-:Y:S01]  /*03e0*/  IMAD.MOV.U32 R0, RZ, RZ, R6 ;  /* 0x000000ffff007224 */ /* 0x000fe200078e0006 */
[----:B------:R-:W-:-:S03]  /*03f0*/  ISETP.NE.AND P1, PT, RZ, UR30, PT ;  /* 0x0000001eff007c0c */ /* 0x000fc6000bf25270 */
[----:B------:R-:W1:Y:S01]  /*0400*/  I2F.RP R4, R0 ;  /* 0x0000000000047306 */ /* 0x000e620000209400 */
[----:B0-----:R-:W-:-:S07]  /*0410*/  VIADD R5, R5, 0xffffffe ;  /* 0x0ffffffe05057836 */ /* 0x001fce0000000000 */
[----:B------:R-:W-:Y:S01]  /*0420*/  @P0 IADD3 R3, R3, 0x1, RZ ;  /* 0x0000000103030810 */ /* 0x000fe20007ffe0ff */
[----:B------:R-:W0:Y:S04]  /*0430*/  F2I.FTZ.U32.TRUNC.NTZ R5, R5 ;  /* 0x0000000500057305 */ /* 0x000e28000021f000 */
[----:B------:R-:W-:Y:S01]  /*0440*/  @!P2 IMAD.MOV R3, RZ, RZ, -R3 ;  /* 0x000000ffff03a224 */ /* 0x000fe200078e0a03 */
[----:B------:R-:W-:-:S04]  /*0450*/  @!P1 LOP3.LUT R3, RZ, UR30, RZ, 0x33, !PT ;  /* 0x0000001eff039c12 */ /* 0x000fc8000f8e33ff */
[----:B------:R-:W-:Y:S01]  /*0460*/  IADD3 R7, -R3, RZ, RZ ;  /* 0x000000ff03077210 */ /* 0x000fe20007ffe1ff */
[----:B-1----:R1:W2:Y:S04]  /*0470*/  MUFU.RCP R6, R4 ;  /* 0x0000000400067308 */ /* 0x0022a80000001000 */
[----:B------:R-:W-:Y:S02]  /*0480*/  IMAD R10, R7, UR30, R22 ;  /* 0x0000001e070a7c24 */ /* 0x000fe4000f8e0216 */
[----:B0-----:R-:W-:Y:S02]  /*0490*/  IMAD.MOV R27, RZ, RZ, -R5 ;  /* 0x000000ffff1b7224 */ /* 0x001fe400078e0a05 */
[----:B------:R-:W0:Y:S01]  /*04a0*/  I2F.RP R7, R11 ;  /* 0x0000000b00077306 */ /* 0x000e220000209400 */
[----:B-1----:R-:W-:Y:S01]  /*04b0*/  HFMA2.MMA R4, -RZ, RZ, 0, 0 ;  /* 0x00000000ff047435 */ /* 0x002fe200000001ff */
[----:B------:R-:W-:-:S02]  /*04c0*/  IMAD R3, R3, UR6, R10 ;  /* 0x0000000603037c24 */ /* 0x000fc4000f8e020a */
[----:B------:R-:W-:-:S03]  /*04d0*/  IMAD R27, R27, R2, RZ ;  /* 0x000000021b1b7224 */ /* 0x000fc600078e02ff */
[----:B------:R-:W-:Y:S02]  /*04e0*/  IABS R8, R3 ;  /* 0x0000000300087213 */ /* 0x000fe40000000000 */
[----:B------:R-:W-:Y:S02]  /*04f0*/  IADD3 R21, R3, UR30, RZ ;  /* 0x0000001e03157c10 */ /* 0x000fe4000fffe0ff */
[----:B------:R-:W-:Y:S01]  /*0500*/  IMAD.HI.U32 R27, R5, R27, R4 ;  /* 0x0000001b051b7227 */ /* 0x000fe200078e0004 */
[----:B------:R-:W-:Y:S02]  /*0510*/  LOP3.LUT R12, R3, UR11, RZ, 0x3c, !PT ;  /* 0x0000000b030c7c12 */ /* 0x000fe4000f8e3cff */
[----:B------:R-:W-:Y:S01]  /*0520*/  IABS R18, R21 ;  /* 0x0000001500127213 */ /* 0x000fe20000000000 */
[----:B--2---:R-:W-:Y:S01]  /*0530*/  VIADD R4, R6, 0xffffffe ;  /* 0x0ffffffe06047836 */ /* 0x004fe20000000000 */
[----:B------:R-:W-:Y:S01]  /*0540*/  ISETP.GE.AND P5, PT, R12, RZ, PT ;  /* 0x000000ff0c00720c */ /* 0x000fe20003fa6270 */
[----:B------:R-:W-:Y:S01]  /*0550*/  IMAD.HI.U32 R28, R27, R8, RZ ;  /* 0x000000081b1c7227 */ /* 0x000fe200078e00ff */
[----:B0-----:R-:W-:Y:S03]  /*0560*/  MUFU.RCP R6, R7 ;  /* 0x0000000700067308 */ /* 0x001fe60000001000 */
[----:B------:R-:W-:Y:S01]  /*0570*/  VIADD R20, R21, UR30 ;  /* 0x0000001e15147c36 */ /* 0x000fe20008000000 */
[----:B------:R-:W-:Y:S01]  /*0580*/  IADD3 R13, -R28, RZ, RZ ;  /* 0x000000ff1c0d7210 */ /* 0x000fe20007ffe1ff */
[----:B------:R-:W-:-:S03]  /*0590*/  IMAD.HI.U32 R14, R27, R18, RZ ;  /* 0x000000121b0e7227 */ /* 0x000fc600078e00ff */
[----:B------:R0:W1:Y:S01]  /*05a0*/  F2I.FTZ.U32.TRUNC.NTZ R5, R4 ;  /* 0x0000000400057305 */ /* 0x000062000021f000 */
[----:B------:R-:W-:Y:S01]  /*05b0*/  IMAD R13, R2, R13, R8 ;  /* 0x0000000d020d7224 */ /* 0x000fe200078e0208 */
[----:B------:R-:W-:Y:S01]  /*05c0*/  IABS R19, R20 ;  /* 0x0000001400137213 */ /* 0x000fe20000000000 */
[----:B------:R-:W-:Y:S02]  /*05d0*/  IMAD.MOV R17, RZ, RZ, -R14 ;  /* 0x000000ffff117224 */ /* 0x000fe400078e0a0e */
[----:B------:R-:W-:Y:S01]  /*05e0*/  VIADD R9, R20, UR30 ;  /* 0x0000001e14097c36 */ /* 0x000fe20008000000 */
[C---:B------:R-:W-:Y:S01]  /*05f0*/  ISETP.GT.U32.AND P3, PT, R2.reuse, R13, PT ;  /* 0x0000000d0200720c */ /* 0x040fe20003f64070 */
[----:B------:R-:W-:Y:S01]  /*0600*/  IMAD.HI.U32 R24, R27, R19, RZ ;  /* 0x000000131b187227 */ /* 0x000fe200078e00ff */
[----:B------:R2:W-:Y:S01]  /*0610*/  STL.64 [R1+0x18], R18 ;  /* 0x0000181201007387 */ /* 0x0005e20000100a00 */
[----:B0-----:R-:W-:Y:S02]  /*0620*/  MOV R4, RZ ;  /* 0x000000ff00047202 */ /* 0x001fe40000000f00 */
[----:B------:R-:W-:Y:S01]  /*0630*/  IMAD R17, R2, R17, R18 ;  /* 0x0000001102117224 */ /* 0x000fe200078e0212 */
[----:B------:R-:W-:Y:S01]  /*0640*/  IABS R23, R9 ;  /* 0x0000000900177213 */ /* 0x000fe20000000000 */
[----:B------:R-:W-:Y:S01]  /*0650*/  IMAD.MOV R7, RZ, RZ, -R24 ;  /* 0x000000ffff077224 */ /* 0x000fe200078e0a18 */
[----:B-1----:R-:W-:Y:S01]  /*0660*/  IADD3 R15, RZ, -R5, RZ ;  /* 0x80000005ff0f7210 */ /* 0x002fe20007ffe0ff */
[----:B------:R-:W-:Y:S01]  /*0670*/  VIADD R6, R6, 0xffffffe ;  /* 0x0ffffffe06067836 */ /* 0x000fe20000000000 */
[C---:B------:R-:W-:Y:S01]  /*0680*/  ISETP.GT.U32.AND P0, PT, R2.reuse, R17, PT ;  /* 0x000000110200720c */ /* 0x040fe20003f04070 */
[----:B------:R-:W-:-:S02]  /*0690*/  IMAD R7, R2, R7, R19 ;  /* 0x0000000702077224 */ /* 0x000fc400078e0213 */
[----:B------:R-:W-:Y:S01]  /*06a0*/  @!P3 IADD3 R13, R13, -R2, RZ ;  /* 0x800000020d0db210 */ /* 0x000fe20007ffe0ff */
[----:B------:R-:W-:Y:S02]  /*06b0*/  IMAD R15, R15, R0, RZ ;  /* 0x000000000f0f7224 */ /* 0x000fe400078e02ff */
[----:B------:R-:W-:Y:S01]  /*06c0*/  IMAD.HI.U32 R27, R27, R23, RZ ;  /* 0x000000171b1b7227 */ /* 0x000fe200078e00ff */
[----:B------:R-:W-:Y:S02]  /*06d0*/  ISETP.GT.U32.AND P2, PT, R2, R7, PT ;  /* 0x000000070200720c */ /* 0x000fe40003f44070 */
[----:B------:R-:W-:Y:S01]  /*06e0*/  ISETP.GE.U32.AND P4, PT, R13, R2, PT ;  /* 0x000000020d00720c */ /* 0x000fe20003f86070 */
[----:B------:R-:W-:Y:S01]  /*06f0*/  IMAD.HI.U32 R15, R5, R15, R4 ;  /* 0x0000000f050f7227 */ /* 0x000fe200078e0004 */
[----:B------:R-:W-:Y:S01]  /*0700*/  IADD3 R25, -R27, RZ, RZ ;  /* 0x000000ff1b197210 */ /* 0x000fe20007ffe1ff */
[----:B------:R0:W1:Y:S01]  /*0710*/  F2I.FTZ.U32.TRUNC.NTZ R5, R6 ;  /* 0x0000000600057305 */ /* 0x000062000021f000 */
[----:B------:R-:W-:Y:S01]  /*0720*/  LOP3.LUT R4, R21, UR11, RZ, 0x3c, !PT ;  /* 0x0000000b15047c12 */ /* 0x000fe2000f8e3cff */
[----:B------:R-:W-:Y:S01]  /*0730*/  @!P0 IMAD.IADD R17, R17, 0x1, -R2 ;  /* 0x0000000111118824 */ /* 0x000fe200078e0a02 */
[----:B------:R-:W-:Y:S01]  /*0740*/  @!P0 IADD3 R14, R14, 0x1, RZ ;  /* 0x000000010e0e8810 */ /* 0x000fe20007ffe0ff */
[----:B------:R-:W-:Y:S01]  /*0750*/  IMAD.HI.U32 R13, R15, R8, RZ ;  /* 0x000000080f0d7227 */ /* 0x000fe200078e00ff */
[----:B------:R-:W-:-:S02]  /*0760*/  ISETP.GE.AND P6, PT, R4, RZ, PT ;  /* 0x000000ff0400720c */ /* 0x000fc40003fc6270 */
[-C--:B------:R-:W-:Y:S01]  /*0770*/  ISETP.GE.U32.AND P1, PT, R17, R2.reuse, PT ;  /* 0x000000021100720c */ /* 0x080fe20003f26070 */
[----:B------:R-:W-:Y:S01]  /*0780*/  IMAD R25, R2, R25, R23 ;  /* 0x0000001902197224 */ /* 0x000fe200078e0217 */
[----:B------:R-:W-:Y:S01]  /*0790*/  IADD3 R17, -R13, RZ, RZ ;  /* 0x000000ff0d117210 */ /* 0x000fe20007ffe1ff */
[----:B------:R-:W-:Y:S01]  /*07a0*/  @!P3 VIADD R28, R28, 0x1 ;  /* 0x000000011c1cb836 */ /* 0x000fe20000000000 */
[-C--:B------:R-:W-:Y:S01]  /*07b0*/  @!P2 IADD3 R7, R7, -R2.reuse, RZ ;  /* 0x800000020707a210 */ /* 0x080fe20007ffe0ff */
[----:B------:R-:W-:Y:S01]  /*07c0*/  @!P2 VIADD R24, R24, 0x1 ;  /* 0x000000011818a836 */ /* 0x000fe20000000000 */
[----:B------:R-:W-:Y:S01]  /*07d0*/  ISETP.GT.U32.AND P3, PT, R2, R25, PT ;  /* 0x000000190200720c */ /* 0x000fe20003f64070 */
[----:B------:R-:W-:Y:S01]  /*07e0*/  @P4 VIADD R28, R28, 0x1 ;  /* 0x000000011c1c4836 */ /* 0x000fe20000000000 */
[----:B------:R-:W-:Y:S01]  /*07f0*/  ISETP.GE.U32.AND P4, PT, R7, R2, PT ;  /* 0x000000020700720c */ /* 0x000fe20003f86070 */
[----:B------:R-:W-:Y:S01]  /*0800*/  IMAD R17, R0, R17, R8 ;  /* 0x0000001100117224 */ /* 0x000fe200078e0208 */
[----:B0-----:R-:W-:Y:S01]  /*0810*/  LOP3.LUT R6, R20, UR11, RZ, 0x3c, !PT ;  /* 0x0000000b14067c12 */ /* 0x001fe2000f8e3cff */
[----:B-1----:R-:W-:Y:S01]  /*0820*/  IMAD.MOV R4, RZ, RZ, -R5 ;  /* 0x000000ffff047224 */ /* 0x002fe200078e0a05 */
[----:B------:R-:W-:Y:S01]  /*0830*/  @!P5 IADD3 R28, -R28, RZ, RZ ;  /* 0x000000ff1c1cd210 */ /* 0x000fe20007ffe1ff */
[----:B------:R-:W-:Y:S01]  /*0840*/  IMAD.HI.U32 R12, R15, R18, RZ ;  /* 0x000000120f0c7227 */ /* 0x000fe200078e00ff */
[----:B------:R-:W-:-:S02]  /*0850*/  ISETP.GT.U32.AND P0, PT, R0, R17, PT ;  /* 0x000000110000720c */ /* 0x000fc40003f04070 */
[----:B------:R-:W-:Y:S01]  /*0860*/  @P1 IADD3 R14, R14, 0x1, RZ ;  /* 0x000000010e0e1810 */ /* 0x000fe20007ffe0ff */
[----:B------:R-:W-:Y:S01]  /*0870*/  IMAD R7, R4, R11, RZ ;  /* 0x0000000b04077224 */ /* 0x000fe200078e02ff */
[----:B------:R-:W-:Y:S01]  /*0880*/  ISETP.GE.AND P1, PT, R6, RZ, PT ;  /* 0x000000ff0600720c */ /* 0x000fe20003f26270 */
[----:B------:R-:W-:Y:S01]  /*0890*/  IMAD.MOV.U32 R4, RZ, RZ, RZ ;  /* 0x000000ffff047224 */ /* 0x000fe200078e00ff */
[-C--:B------:R-:W-:Y:S01]  /*08a0*/  @!P3 IADD3 R25, R25, -R2.reuse, RZ ;  /* 0x800000021919b210 */ /* 0x080fe20007ffe0ff */
[----:B------:R-:W-:Y:S01]  /*08b0*/  @P4 VIADD R24, R24, 0x1 ;  /* 0x0000000118184836 */ /* 0x000fe20000000000 */
[----:B------:R-:W-:Y:S01]  /*08c0*/  LOP3.LUT R6, R9, UR11, RZ, 0x3c, !PT ;  /* 0x0000000b09067c12 */ /* 0x000fe2000f8e3cff */
[----:B------:R-:W-:Y:S01]  /*08d0*/  IMAD.HI.U32 R7, R5, R7, R4 ;  /* 0x0000000705077227 */ /* 0x000fe200078e0004 */
[----:B------:R-:W-:Y:S02]  /*08e0*/  ISETP.GE.U32.AND P4, PT, R25, R2, PT ;  /* 0x000000021900720c */ /* 0x000fe40003f86070 */
[----:B------:R-:W-:Y:S01]  /*08f0*/  ISETP.GE.AND P2, PT, R6, RZ, PT ;  /* 0x000000ff0600720c */ /* 0x000fe20003f46270 */
[----:B------:R-:W-:Y:S01]  /*0900*/  IMAD.HI.U32 R6, R15, R19, RZ ;  /* 0x000000130f067227 */ /* 0x000fe200078e00ff */
[----:B------:R-:W-:-:S02]  /*0910*/  @!P0 IADD3 R17, R17, -R0, RZ ;  /* 0x8000000011118210 */ /* 0x000fc40007ffe0ff */
[----:B------:R-:W-:Y:S01]  /*0920*/  @!P3 IADD3 R27, R27, 0x1, RZ ;  /* 0x000000011b1bb810 */ /* 0x000fe20007ffe0ff */
[----:B------:R-:W-:Y:S01]  /*0930*/  IMAD.MOV R25, RZ, RZ, -R12 ;  /* 0x000000ffff197224 */ /* 0x000fe200078e0a0c */
[----:B------:R-:W-:Y:S01]  /*0940*/  ISETP.GE.U32.AND P3, PT, R17, R0, PT ;  /* 0x000000001100720c */ /* 0x000fe20003f66070 */
[----:B------:R-:W-:Y:S01]  /*0950*/  IMAD.HI.U32 R4, R15, R23, RZ ;  /* 0x000000170f047227 */ /* 0x000fe200078e00ff */
[----:B------:R-:W-:Y:S02]  /*0960*/  IADD3 R5, -R6, RZ, RZ ;  /* 0x000000ff06057210 */ /* 0x000fe40007ffe1ff */
[----:B------:R-:W-:Y:S01]  /*0970*/  @!P6 IADD3 R14, -R14, RZ, RZ ;  /* 0x000000ff0e0ee210 */ /* 0x000fe20007ffe1ff */
[----:B------:R-:W-:Y:S01]  /*0980*/  IMAD R17, R0, R25, R18 ;  /* 0x0000001900117224 */ /* 0x000fe200078e0212 */
[----:B------:R-:W-:Y:S01]  /*0990*/  @!P1 IADD3 R24, -R24, RZ, RZ ;  /* 0x000000ff18189210 */ /* 0x000fe20007ffe1ff */
[----:B------:R-:W-:Y:S01]  /*09a0*/  IMAD.MOV R25, RZ, RZ, -R4 ;  /* 0x000000ffff197224 */ /* 0x000fe200078e0a04 */
[----:B------:R-:W-:Y:S01]  /*09b0*/  IABS R2, R22 ;  /* 0x0000001600027213 */ /* 0x000fe20000000000 */
[----:B------:R-:W-:Y:S01]  /*09c0*/  @P4 VIADD R27, R27, 0x1 ;  /* 0x000000011b1b4836 */ /* 0x000fe20000000000 */
[C---:B------:R-:W-:Y:S01]  /*09d0*/  ISETP.GT.U32.AND P4, PT, R0.reuse, R17, PT ;  /* 0x000000110000720c */ /* 0x040fe20003f84070 */
[C---:B------:R-:W-:Y:S01]  /*09e0*/  IMAD R5, R0.reuse, R5, R19 ;  /* 0x0000000500057224 */ /* 0x040fe200078e0213 */
[----:B------:R-:W-:Y:S01]  /*09f0*/  ISETP.NE.AND P5, PT, RZ, UR11, PT ;  /* 0x0000000bff007c0c */ /* 0x000fe2000bfa5270 */
[C---:B------:R-:W-:Y:S01]  /*0a00*/  IMAD R25, R0.reuse, R25, R23 ;  /* 0x0000001900197224 */ /* 0x040fe200078e0217 */
[----:B------:R-:W-:Y:S01]  /*0a10*/  LOP3.LUT R15, RZ, UR11, RZ, 0x33, !PT ;  /* 0x0000000bff0f7c12 */ /* 0x000fe2000f8e33ff */
[----:B------:R-:W-:Y:S01]  /*0a20*/  @!P2 IMAD.MOV R27, RZ, RZ, -R27 ;  /* 0x000000ffff1ba224 */ /* 0x000fe200078e0a1b */
[C---:B------:R-:W-:Y:S01]  /*0a30*/  ISETP.GT.U32.AND P6, PT, R0.reuse, R5, PT ;  /* 0x000000050000720c */ /* 0x040fe20003fc4070 */
[----:B------:R-:W-:Y:S01]  /*0a40*/  IMAD.HI.U32 R16, R7, R2, RZ ;  /* 0x0000000207107227 */ /* 0x000fe200078e00ff */
[----:B------:R-:W-:Y:S01]  /*0a50*/  ISETP.GT.U32.AND P1, PT, R0, R25, PT ;  /* 0x000000190000720c */ /* 0x000fe20003f24070 */
[----:B--2---:R-:W0:Y:S01]  /*0a60*/  LDC.64 R18, c[0x0][0x2e8] ;  /* 0x0000ba00ff127b82 */ /* 0x004e220000000a00 */
[----:B------:R-:W-:-:S02]  /*0a70*/  SEL R28, R15, R28, !P5 ;  /* 0x0000001c0f1c7207 */ /* 0x000fc40006800000 */
[----:B------:R-:W-:Y:S01]  /*0a80*/  SEL R7, R15, R14, !P5 ;  /* 0x0000000e0f077207 */ /* 0x000fe20006800000 */
[--C-:B------:R-:W-:Y:S01]  /*0a90*/  @!P4 IMAD.IADD R17, R17, 0x1, -R0.reuse ;  /* 0x000000011111c824 */ /* 0x100fe200078e0a00 */
[----:B------:R-:W-:Y:S01]  /*0aa0*/  @!P0 IADD3 R13, R13, 0x1, RZ ;  /* 0x000000010d0d8810 */ /* 0x000fe20007ffe0ff */
[----:B------:R-:W-:Y:S01]  /*0ab0*/  @!P4 VIADD R12, R12, 0x1 ;  /* 0x000000010c0cc836 */ /* 0x000fe20000000000 */
[----:B------:R-:W-:Y:S02]  /*0ac0*/  LOP3.LUT R14, R9, UR14, RZ, 0x3c, !PT ;  /* 0x0000000e090e7c12 */ /* 0x000fe4000f8e3cff */
[-C--:B------:R-:W-:Y:S02]  /*0ad0*/  ISETP.GE.U32.AND P2, PT, R17, R0.reuse, PT ;  /* 0x000000001100720c */ /* 0x080fe40003f46070 */
[----:B------:R-:W-:Y:S01]  /*0ae0*/  @!P6 IADD3 R5, R5, -R0, RZ ;  /* 0x800000000505e210 */ /* 0x000fe20007ffe0ff */
[----:B------:R-:W-:Y:S01]  /*0af0*/  @!P1 IMAD.IADD R25, R25, 0x1, -R0 ;  /* 0x0000000119199824 */ /* 0x000fe200078e0a00 */
[C---:B------:R-:W-:Y:S01]  /*0b00*/  SEL R17, R15.reuse, R24, !P5 ;  /* 0x000000180f117207 */ /* 0x040fe20006800000 */
[----:B------:R-:W-:Y:S01]  /*0b10*/  IMAD.MOV R24, RZ, RZ, -R16 ;  /* 0x000000ffff187224 */ /* 0x000fe200078e0a10 */
[----:B------:R-:W-:-:S02]  /*0b20*/  SEL R15, R15, R27, !P5 ;  /* 0x0000001b0f0f7207 */ /* 0x000fc40006800000 */
[----:B------:R-:W-:Y:S01]  /*0b30*/  ISETP.GE.U32.AND P5, PT, R5, R0, PT ;  /* 0x000000000500720c */ /* 0x000fe20003fa6070 */
[----:B------:R-:W-:Y:S01]  /*0b40*/  IMAD R24, R11, R24, R2 ;  /* 0x000000180b187224 */ /* 0x000fe200078e0202 */
[----:B------:R-:W-:Y:S01]  /*0b50*/  LOP3.LUT R5, R3, UR14, RZ, 0x3c, !PT ;  /* 0x0000000e03057c12 */ /* 0x000fe2000f8e3cff */
[----:B------:R-:W-:Y:S01]  /*0b60*/  IMAD.MOV R27, RZ, RZ, -R17 ;  /* 0x000000ffff1b7224 */ /* 0x000fe200078e0a11 */
[----:B------:R-:W-:Y:S02]  /*0b70*/  @P3 IADD3 R13, R13, 0x1, RZ ;  /* 0x000000010d0d3810 */ /* 0x000fe40007ffe0ff */
[----:B------:R-:W-:Y:S02]  /*0b80*/  ISETP.GE.U32.AND P3, PT, R25, R0, PT ;  /* 0x000000001900720c */ /* 0x000fe40003f66070 */
[----:B------:R-:W-:Y:S02]  /*0b90*/  ISETP.GE.AND P0, PT, R5, RZ, PT ;  /* 0x000000ff0500720c */ /* 0x000fe40003f06270 */
[----:B------:R-:W-:-:S02]  /*0ba0*/  LOP3.LUT R0, R21, UR14, RZ, 0x3c, !PT ;  /* 0x0000000e15007c12 */ /* 0x000fc4000f8e3cff */
[----:B------:R-:W-:Y:S02]  /*0bb0*/  @!P6 IADD3 R6, R6, 0x1, RZ ;  /* 0x000000010606e810 */ /* 0x000fe40007ffe0ff */
[----:B------:R-:W-:Y:S02]  /*0bc0*/  LOP3.LUT R5, R20, UR14, RZ, 0x3c, !PT ;  /* 0x0000000e14057c12 */ /* 0x000fe4000f8e3cff */
[----:B------:R-:W-:Y:S01]  /*0bd0*/  @P2 IADD3 R12, R12, 0x1, RZ ;  /* 0x000000010c0c2810 */ /* 0x000fe20007ffe0ff */
[----:B------:R-:W-:Y:S01]  /*0be0*/  @P5 VIADD R6, R6, 0x1 ;  /* 0x0000000106065836 */ /* 0x000fe20000000000 */
[----:B------:R-:W-:Y:S02]  /*0bf0*/  ISETP.GE.AND P6, PT, R0, RZ, PT ;  /* 0x000000ff0000720c */ /* 0x000fe40003fc6270 */
[----:B------:R-:W-:Y:S01]  /*0c00*/  ISETP.GE.AND P2, PT, R5, RZ, PT ;  /* 0x000000ff0500720c */ /* 0x000fe20003f46270 */
[----:B------:R-:W-:Y:S01]  /*0c10*/  @!P0 IMAD.MOV R13, RZ, RZ, -R13 ;  /* 0x000000ffff0d8224 */ /* 0x000fe200078e0a0d */
[----:B------:R-:W-:-:S02]  /*0c20*/  @!P1 IADD3 R4, R4, 0x1, RZ ;  /* 0x0000000104049810 */ /* 0x000fc40007ffe0ff */
[----:B------:R-:W-:Y:S02]  /*0c30*/  ISETP.GE.AND P5, PT, R14, RZ, PT ;  /* 0x000000ff0e00720c */ /* 0x000fe40003fa6270 */
[----:B------:R-:W-:Y:S02]  /*0c40*/  @P3 IADD3 R4, R4, 0x1, RZ ;  /* 0x0000000104043810 */ /* 0x000fe40007ffe0ff */
[----:B------:R-:W-:Y:S02]  /*0c50*/  ISETP.GT.U32.AND P4, PT, R11, R24, PT ;  /* 0x000000180b00720c */ /* 0x000fe40003f84070 */
[----:B------:R-:W-:Y:S01]  /*0c60*/  ISETP.NE.AND P1, PT, RZ, UR14, PT ;  /* 0x0000000eff007c0c */ /* 0x000fe2000bf25270 */
[----:B------:R-:W-:Y:S01]  /*0c70*/  IMAD.MOV.U32 R5, RZ, RZ, R4 ;  /* 0x000000ffff057224 */ /* 0x000fe200078e0004 */
[----:B------:R-:W-:Y:S02]  /*0c80*/  LOP3.LUT R14, RZ, UR14, RZ, 0x33, !PT ;  /* 0x0000000eff0e7c12 */ /* 0x000fe4000f8e33ff */
[----:B------:R-:W-:-:S02]  /*0c90*/  IADD3 R0, -R28, RZ, RZ ;  /* 0x000000ff1c007210 */ /* 0x000fc40007ffe1ff */
[----:B------:R-:W-:Y:S02]  /*0ca0*/  SEL R13, R14, R13, !P1 ;  /* 0x0000000d0e0d7207 */ /* 0x000fe40004800000 */
[----:B------:R-:W-:Y:S01]  /*0cb0*/  @!P6 IADD3 R12, -R12, RZ, RZ ;  /* 0x000000ff0c0ce210 */ /* 0x000fe20007ffe1ff */
[----:B------:R-:W-:Y:S01]  /*0cc0*/  IMAD R0, R0, UR11, R3 ;  /* 0x0000000b00007c24 */ /* 0x000fe2000f8e0203 */
[----:B------:R-:W-:Y:S01]  /*0cd0*/  @!P2 IADD3 R6, -R6, RZ, RZ ;  /* 0x000000ff0606a210 */ /* 0x000fe20007ffe1ff */
[----:B------:R-:W-:Y:S01]  /*0ce0*/  IMAD.MOV R25, RZ, RZ, -R13 ;  /* 0x000000ffff197224 */ /* 0x000fe200078e0a0d */
[----:B------:R-:W-:Y:S01]  /*0cf0*/  @!P5 IADD3 R5, -R5, RZ, RZ ;  /* 0x000000ff0505d210 */ /* 0x000fe20007ffe1ff */
[----:B------:R-:W-:Y:S01]  /*0d00*/  @!P4 VIADD R16, R16, 0x1 ;  /* 0x000000011010c836 */ /* 0x000fe20000000000 */
[C---:B------:R-:W-:Y:S02]  /*0d10*/  SEL R4, R14.reuse, R12, !P1 ;  /* 0x0000000c0e047207 */ /* 0x040fe40004800000 */
[C---:B------:R-:W-:Y:S01]  /*0d20*/  SEL R12, R14.reuse, R6, !P1 ;  /* 0x000000060e0c7207 */ /* 0x040fe20004800000 */
[----:B------:R-:W-:Y:S01]  /*0d30*/  IMAD R6, R25, UR14, R3 ;  /* 0x0000000e19067c24 */ /* 0x000fe2000f8e0203 */
[----:B------:R-:W-:Y:S01]  /*0d40*/  SEL R14, R14, R5, !P1 ;  /* 0x000000050e0e7207 */ /* 0x000fe20004800000 */
[----:B------:R-:W-:Y:S01]  /*0d50*/  IMAD R5, R0, UR12, RZ ;  /* 0x0000000c00057c24 */ /* 0x000fe2000f8e02ff */
[-C--:B------:R-:W-:Y:S01]  /*0d60*/  @!P4 IADD3 R24, R24, -R11.reuse, RZ ;  /* 0x8000000b1818c210 */ /* 0x080fe20007ffe0ff */
[----:B------:R-:W-:Y:S01]  /*0d70*/  IMAD R6, R6, UR15, RZ ;  /* 0x0000000f06067c24 */ /* 0x000fe2000f8e02ff */
[----:B------:R-:W-:Y:S01]  /*0d80*/  IADD3 R0, -R7, RZ, RZ ;  /* 0x000000ff07007210 */ /* 0x000fe20007ffe1ff */
[----:B------:R-:W-:Y:S01]  /*0d90*/  IMAD R28, R28, UR13, R5 ;  /* 0x0000000d1c1c7c24 */ /* 0x000fe2000f8e0205 */
[----:B------:R-:W-:Y:S01]  /*0da0*/  ISETP.GE.U32.AND P0, PT, R24, R11, PT ;  /* 0x0000000b1800720c */ /* 0x000fe20003f06070 */
[----:B------:R-:W-:Y:S01]  /*0db0*/  IMAD R13, R13, UR16, R6 ;  /* 0x000000100d0d7c24 */ /* 0x000fe2000f8e0206 */
[----:B------:R-:W1:Y:S01]  /*0dc0*/  LDC.64 R24, c[0x0][0x210] ;  /* 0x00008400ff187b82 */ /* 0x000e620000000a00 */
[----:B------:R-:W-:Y:S01]  /*0dd0*/  IMAD R5, R0, UR11, R21 ;  /* 0x0000000b00057c24 */ /* 0x000fe2000f8e0215 */
[----:B------:R-:W-:-:S02]  /*0de0*/  LOP3.LUT R11, R22, R26, RZ, 0x3c, !PT ;  /* 0x0000001a160b7212 */ /* 0x000fc400078e3cff */
[----:B------:R-:W-:Y:S01]  /*0df0*/  IADD3 R0, -R4, RZ, RZ ;  /* 0x000000ff04007210 */ /* 0x000fe20007ffe1ff */
[----:B------:R-:W-:Y:S01]  /*0e00*/  IMAD R6, R5, UR12, RZ ;  /* 0x0000000c05067c24 */ /* 0x000fe2000f8e02ff */
[----:B------:R-:W-:Y:S02]  /*0e10*/  IADD3 R5, -R12, RZ, RZ ;  /* 0x000000ff0c057210 */ /* 0x000fe40007ffe1ff */
[----:B------:R-:W-:Y:S01]  /*0e20*/  ISETP.GE.AND P2, PT, R11, RZ, PT ;  /* 0x000000ff0b00720c */ /* 0x000fe20003f46270 */
[----:B------:R-:W-:Y:S01]  /*0e30*/  IMAD R11, R0, UR14, R21 ;  /* 0x0000000e000b7c24 */ /* 0x000fe2000f8e0215 */
[----:B------:R-:W-:Y:S01]  /*0e40*/  IADD3 R29, -R15, RZ, RZ ;  /* 0x000000ff0f1d7210 */ /* 0x000fe20007ffe1ff */
[----:B------:R-:W-:Y:S01]  /*0e50*/  IMAD R5, R5, UR14, R20 ;  /* 0x0000000e05057c24 */ /* 0x000fe2000f8e0214 */
[----:B------:R-:W-:Y:S01]  /*0e60*/  ISETP.NE.AND P1, PT, R26, RZ, PT ;  /* 0x000000ff1a00720c */ /* 0x000fe20003f25270 */
[----:B------:R-:W-:Y:S01]  /*0e70*/  IMAD R11, R11, UR15, RZ ;  /* 0x0000000f0b0b7c24 */ /* 0x000fe2000f8e02ff */
[----:B------:R-:W-:Y:S01]  /*0e80*/  @P0 IADD3 R16, R16, 0x1, RZ ;  /* 0x0000000110100810 */ /* 0x000fe20007ffe0ff */
[----:B------:R-:W-:-:S02]  /*0e90*/  IMAD R5, R5, UR15, RZ ;  /* 0x0000000f05057c24 */ /* 0x000fc4000f8e02ff */
[----:B------:R-:W-:Y:S02]  /*0ea0*/  IMAD R4, R4, UR16, R11 ;  /* 0x0000001004047c24 */ /* 0x000fe4000f8e020b */
[----:B------:R-:W-:Y:S02]  /*0eb0*/  IMAD R12, R12, UR16, R5 ;  /* 0x000000100c0c7c24 */ /* 0x000fe4000f8e0205 */
[----:B0-----:R-:W-:Y:S01]  /*0ec0*/  IMAD.WIDE R4, R4, 0x4, R18 ;  /* 0x0000000404047825 */ /* 0x001fe200078e0212 */
[----:B------:R-:W-:Y:S01]  /*0ed0*/  @!P2 IADD3 R16, -R16, RZ, RZ ;  /* 0x000000ff1010a210 */ /* 0x000fe20007ffe1ff */
[----:B------:R-:W2:Y:S02]  /*0ee0*/  LDL.LU.64 R18, [R1+0x18] ;  /* 0x0000180001127983 */ /* 0x000ea40000300a00 */
[----:B------:R-:W-:Y:S01]  /*0ef0*/  IMAD R29, R29, UR11, R9 ;  /* 0x0000000b1d1d7c24 */ /* 0x000fe2000f8e0209 */
[----:B------:R-:W-:Y:S01]  /*0f00*/  @!P1 LOP3.LUT R16, RZ, R26, RZ, 0x33, !PT ;  /* 0x0000001aff109212 */ /* 0x000fe200078e33ff */
[----:B------:R1:W3:Y:S01]  /*0f10*/  LDG.E R11, desc[UR8][R4.64] ;  /* 0x00000008040b7981 */ /* 0x0002e2000c1e1900 */
[----:B------:R-:W-:Y:S01]  /*0f20*/  IMAD R0, R27, UR11, R20 ;  /* 0x0000000b1b007c24 */ /* 0x000fe2000f8e0214 */
[----:B------:R-:W-:Y:S01]  /*0f30*/  IADD3 R27, -R14, RZ, RZ ;  /* 0x000000ff0e1b7210 */ /* 0x000fe20007ffe1ff */
[----:B------:R-:W-:-:S02]  /*0f40*/  IMAD R29, R29, UR12, RZ ;  /* 0x0000000c1d1d7c24 */ /* 0x000fc4000f8e02ff */
[----:B------:R-:W-:Y:S02]  /*0f50*/  IMAD R0, R0, UR12, RZ ;  /* 0x0000000c00007c24 */ /* 0x000fe4000f8e02ff */
[----:B------:R-:W-:Y:S02]  /*0f60*/  IMAD R7, R7, UR13, R6 ;  /* 0x0000000d07077c24 */ /* 0x000fe4000f8e0206 */
[----:B-1----:R-:W-:-:S04]  /*0f70*/  IMAD.WIDE R4, R28, 0x4, R24 ;  /* 0x000000041c047825 */ /* 0x002fc800078e0218 */
[----:B------:R-:W-:Y:S02]  /*0f80*/  IMAD R15, R15, UR13, R29 ;  /* 0x0000000d0f0f7c24 */ /* 0x000fe4000f8e021d */
[----:B------:R-:W4:Y:S01]  /*0f90*/  LDG.E R29, desc[UR8][R4.64] ;  /* 0x00000008041d7981 */ /* 0x000f22000c1e1900 */
[----:B------:R-:W-:Y:S02]  /*0fa0*/  IMAD R17, R17, UR13, R0 ;  /* 0x0000000d11117c24 */ /* 0x000fe4000f8e0200 */
[----:B------:R-:W-:Y:S02]  /*0fb0*/  IMAD.MOV R0, RZ, RZ, -R16 ;  /* 0x000000ffff007224 */ /* 0x000fe400078e0a10 */
[----:B------:R-:W-:-:S04]  /*0fc0*/  IMAD.WIDE R6, R7, 0x4, R24 ;  /* 0x0000000407067825 */ /* 0x000fc800078e0218 */
[----:B------:R-:W-:Y:S02]  /*0fd0*/  IMAD R26, R26, R0, R22 ;  /* 0x000000001a1a7224 */ /* 0x000fe400078e0216 */
[----:B------:R0:W3:Y:S02]  /*0fe0*/  LDG.E R0, desc[UR8][R6.64] ;  /* 0x0000000806007981 */ /* 0x0000e4000c1e1900 */
[----:B0-----:R-:W-:-:S05]  /*0ff0*/  IMAD.WIDE R6, R17, 0x4, R24 ;  /* 0x0000000411067825 */ /* 0x001fca00078e0218 */
[----:B------:R0:W2:Y:S01]  /*1000*/  LDG.E R17, desc[UR8][R6.64] ;  /* 0x0000000806117981 */ /* 0x0000a2000c1e1900 */
[----:B------:R-:W-:Y:S02]  /*1010*/  IMAD R27, R27, UR14, R9 ;  /* 0x0000000e1b1b7c24 */ /* 0x000fe4000f8e0209 */
[----:B------:R-:W-:-:S04]  /*1020*/  IMAD.WIDE R4, R15, 0x4, R24 ;  /* 0x000000040f047825 */ /* 0x000fc800078e0218 */
[----:B------:R-:W-:Y:S02]  /*1030*/  IMAD R26, R26, UR20, RZ ;  /* 0x000000141a1a7c24 */ /* 0x000fe4000f8e02ff */
[----:B------:R-:W-:Y:S01]  /*1040*/  IMAD R27, R27, UR15, RZ ;  /* 0x0000000f1b1b7c24 */ /* 0x000fe2000f8e02ff */
[----:B------:R-:W3:Y:S01]  /*1050*/  LDG.E R5, desc[UR8][R4.64] ;  /* 0x0000000804057981 */ /* 0x000ee2000c1e1900 */
[----:B------:R-:W-:Y:S02]  /*1060*/  IMAD R16, R16, UR21, R26 ;  /* 0x0000001510107c24 */ /* 0x000fe4000f8e021a */
[----:B------:R-:W-:Y:S02]  /*1070*/  IMAD R14, R14, UR16, R27 ;  /* 0x000000100e0e7c24 */ /* 0x000fe4000f8e021b */
[----:B------:R-:W0:Y:S02]  /*1080*/  LDC.64 R26, c[0x0][0x2e8] ;  /* 0x0000ba00ff1a7b82 */ /* 0x000e240000000a00 */
[----:B0-----:R-:W-:-:S04]  /*1090*/  IMAD.WIDE R6, R13, 0x4, R26 ;  /* 0x000000040d067825 */ /* 0x001fc800078e021a */
[----:B------:R-:W-:-:S04]  /*10a0*/  IMAD.WIDE R12, R12, 0x4, R26 ;  /* 0x000000040c0c7825 */ /* 0x000fc800078e021a */
[----:B------:R-:W-:Y:S02]  /*10b0*/  IMAD.WIDE R14, R14, 0x4, R26 ;  /* 0x000000040e0e7825 */ /* 0x000fe400078e021a */
[----:B------:R0:W3:Y:S01]  /*10c0*/  LDG.E R27, desc[UR8][R6.64] ;  /* 0x00000008061b7981 */ /* 0x0000e2000c1e1900 */
[----:B------:R-:W1:Y:S01]  /*10d0*/  LDC R26, c[0x0][0x654] ;  /* 0x00019500ff1a7b82 */ /* 0x000e620000000800 */
[----:B0-----:R-:W-:-:S07]  /*10e0*/  IABS R6, UR17 ;  /* 0x0000001100067c13 */ /* 0x001fce0008000000 */
[----:B------:R-:W0:Y:S01]  /*10f0*/  LDC R7, c[0x0][0x72c] ;  /* 0x0001cb00ff077b82 */ /* 0x000e220000000800 */
[----:B------:R-:W1:Y:S01]  /*1100*/  I2F.RP R24, R6 ;  /* 0x0000000600187306 */ /* 0x000e620000209400 */
[----:B----4-:R4:W-:Y:S06]  /*1110*/  STL [R1+0x10], R29 ;  /* 0x0000101d01007387 */ /* 0x0109ec0000100800 */
[----:B----4-:R-:W4:Y:S01]  /*1120*/  LDC.64 R28, c[0x0][0x570] ;  /* 0x00015c00ff1c7b82 */ /* 0x010f220000000a00 */
[----:B--2---:R4:W-:Y:S02]  /*1130*/  STL [R1+0xc], R17 ;  /* 0x00000c1101007387 */ /* 0x0049e40000100800 */
[----:B----4-:R-:W-:-:S02]  /*1140*/  IMAD.WIDE R16, R16, 0x4, R28 ;  /* 0x0000000410107825 */ /* 0x010fc400078e021c */
[----:B------:R-:W2:Y:S01]  /*1150*/  LDG.E R29, desc[UR8][R12.64] ;  /* 0x000000080c1d7981 */ /* 0x000ea2000c1e1900 */
[----:B-1----:R-:W1:Y:S03]  /*1160*/  MUFU.RCP R24, R24 ;  /* 0x0000001800187308 */ /* 0x002e660000001000 */
[----:B---3--:R1:W-:Y:S04]  /*1170*/  STL [R1+0x8], R5 ;  /* 0x0000080501007387 */ /* 0x0083e80000100800 */
[----:B------:R3:W5:Y:S01]  /*1180*/  LDG.E R25, desc[UR8][R16.64] ;  /* 0x0000000810197981 */ /* 0x000762000c1e1900 */
[----:B0-----:R-:W-:-:S03]  /*1190*/  IABS R7, R7 ;  /* 0x0000000700077213 */ /* 0x001fc60000000000 */
[----:B------:R0:W5:Y:S01]  /*11a0*/  LDG.E R28, desc[UR8][R14.64] ;  /* 0x000000080e1c7981 */ /* 0x000162000c1e1900 */
[----:B-1----:R-:W-:-:S06]  /*11b0*/  VIADD R5, R24, 0xffffffe ;  /* 0x0ffffffe18057836 */ /* 0x002fcc0000000000 */
[----:B------:R-:W1:Y:S01]  /*11c0*/  F2I.FTZ.U32.TRUNC.NTZ R5, R5 ;  /* 0x0000000500057305 */ /* 0x000e62000021f000 */
[----:B---3--:R-:W-:-:S07]  /*11d0*/  IABS R17, R26 ;  /* 0x0000001a00117213 */ /* 0x008fce0000000000 */
[----:B------:R-:W3:Y:S01]  /*11e0*/  I2F.RP R12, R17 ;  /* 0x00000011000c7306 */ /* 0x000ee20000209400 */
[----:B-1----:R-:W-:Y:S01]  /*11f0*/  IADD3 R4, RZ, -R5, RZ ;  /* 0x80000005ff047210 */ /* 0x002fe20007ffe0ff */
[----:B------:R1:W-:Y:S04]  /*1200*/  STL [R1+0x4], R27 ;  /* 0x0000041b01007387 */ /* 0x0003e80000100800 */
[----:B0-----:R-:W-:Y:S02]  /*1210*/  IMAD R14, R4, R6, RZ ;  /* 0x00000006040e7224 */ /* 0x001fe400078e02ff */
[----:B------:R-:W-:Y:S01]  /*1220*/  IMAD.MOV.U32 R4, RZ, RZ, RZ ;  /* 0x000000ffff047224 */ /* 0x000fe200078e00ff */
[----:B-1----:R-:W-:-:S03]  /*1230*/  MOV R27, R7 ;  /* 0x00000007001b7202 */ /* 0x002fc60000000f00 */
[----:B------:R-:W-:Y:S02]  /*1240*/  IMAD.HI.U32 R14, R5, R14, R4 ;  /* 0x0000000e050e7227 */ /* 0x000fe400078e0004 */
[----:B---3--:R0:W1:Y:S08]  /*1250*/  MUFU.RCP R5, R12 ;  /* 0x0000000c00057308 */ /* 0x0080700000001000 */
[----:B------:R-:W3:Y:S01]  /*1260*/  I2F.RP R7, R27 ;  /* 0x0000001b00077306 */ /* 0x000ee20000209400 */
[----:B------:R-:W-:-:S04]  /*1270*/  IMAD.HI.U32 R13, R14, R8, RZ ;  /* 0x000000080e0d7227 */ /* 0x000fc800078e00ff */
[----:B0-----:R-:W-:Y:S01]  /*1280*/  IMAD.HI.U32 R12, R14, R18, RZ ;  /* 0x000000120e0c7227 */ /* 0x001fe200078e00ff */
[----:B------:R-:W-:Y:S02]  /*1290*/  IADD3 R15, -R13, RZ, RZ ;  /* 0x000000ff0d0f7210 */ /* 0x000fe40007ffe1ff */
[----:B-1----:R-:W-:Y:S01]  /*12a0*/  IADD3 R5, R5, 0xffffffe, RZ ;  /* 0x0ffffffe05057810 */ /* 0x002fe20007ffe0ff */
[----:B---3--:R0:W1:Y:S02]  /*12b0*/  MUFU.RCP R4, R7 ;  /* 0x0000000700047308 */ /* 0x0080640000001000 */
[----:B------:R-:W-:Y:S02]  /*12c0*/  IMAD R8, R6, R15, R8 ;  /* 0x0000000f06087224 */ /* 0x000fe400078e0208 */
[----:B0-----:R-:W-:-:S04]  /*12d0*/  IMAD.MOV R7, RZ, RZ, -R12 ;  /* 0x000000ffff077224 */ /* 0x001fc800078e0a0c */
[----:B------:R-:W0:Y:S01]  /*12e0*/  F2I.FTZ.U32.TRUNC.NTZ R5, R5 ;  /* 0x0000000500057305 */ /* 0x000e22000021f000 */
[----:B------:R-:W-:Y:S02]  /*12f0*/  IMAD R18, R6, R7, R18 ;  /* 0x0000000706127224 */ /* 0x000fe400078e0212 */
[----:B------:R-:W-:Y:S01]  /*1300*/  IMAD.HI.U32 R15, R14, R19, RZ ;  /* 0x000000130e0f7227 */ /* 0x000fe200078e00ff */
[C---:B------:R-:W-:Y:S02]  /*1310*/  ISETP.GT.U32.AND P2, PT, R6.reuse, R8, PT ;  /* 0x000000080600720c */ /* 0x040fe40003f44070 */
[----:B------:R-:W-:Y:S01]  /*1320*/  ISETP.GT.U32.AND P4, PT, R6, R18, PT ;  /* 0x000000120600720c */ /* 0x000fe20003f84070 */
[----:B------:R-:W-:Y:S01]  /*1330*/  IMAD.HI.U32 R14, R14, R23, RZ ;  /* 0x000000170e0e7227 */ /* 0x000fe200078e00ff */
[----:B------:R-:W-:Y:S02]  /*1340*/  LOP3.LUT R7, R3, UR17, RZ, 0x3c, !PT ;  /* 0x0000001103077c12 */ /* 0x000fe4000f8e3cff */
[----:B------:R-:W-:-:S02]  /*1350*/  IADD3 R16, -R15, RZ, RZ ;  /* 0x000000ff0f107210 */ /* 0x000fc40007ffe1ff */
[----:B------:R-:W-:Y:S01]  /*1360*/  ISETP.GE.AND P1, PT, R7, RZ, PT ;  /* 0x000000ff0700720c */ /* 0x000fe20003f26270 */
[----:B------:R-:W-:Y:S02]  /*1370*/  IMAD.MOV R7, RZ, RZ, -R14 ;  /* 0x000000ffff077224 */ /* 0x000fe400078e0a0e */
[----:B------:R-:W-:Y:S01]  /*1380*/  IMAD R19, R6, R16, R19 ;  /* 0x0000001006137224 */ /* 0x000fe200078e0213 */
[----:B-1----:R-:W-:Y:S01]  /*1390*/  IADD3 R16, R4, 0xffffffe, RZ ;  /* 0x0ffffffe04107810 */ /* 0x002fe20007ffe0ff */
[----:B------:R-:W-:Y:S01]  /*13a0*/  IMAD R23, R6, R7, R23 ;  /* 0x0000000706177224 */ /* 0x000fe200078e0217 */
[----:B0-----:R-:W-:Y:S01]  /*13b0*/  IADD3 R4, RZ, -R5, RZ ;  /* 0x80000005ff047210 */ /* 0x001fe20007ffe0ff */
[----:B------:R-:W-:Y:S01]  /*13c0*/  @!P4 IMAD.IADD R18, R18, 0x1, -R6 ;  /* 0x000000011212c824 */ /* 0x000fe200078e0a06 */
[----:B------:R-:W-:Y:S01]  /*13d0*/  @!P2 IADD3 R8, R8, -R6, RZ ;  /* 0x800000060808a210 */ /* 0x000fe20007ffe0ff */
[----:B------:R0:W1:Y:S01]  /*13e0*/  F2I.FTZ.U32.TRUNC.NTZ R7, R16 ;  /* 0x0000001000077305 */ /* 0x000062000021f000 */
[----:B------:R-:W-:-:S02]  /*13f0*/  ISETP.GT.U32.AND P6, PT, R6, R19, PT ;  /* 0x000000130600720c */ /* 0x000fc40003fc4070 */
[----:B------:R-:W-:Y:S02]  /*1400*/  ISETP.GT.U32.AND P0, PT, R6, R23, PT ;  /* 0x000000170600720c */ /* 0x000fe40003f04070 */
[-C--:B------:R-:W-:Y:S01]  /*1410*/  ISETP.GE.U32.AND P3, PT, R8, R6.reuse, PT ;  /* 0x000000060800720c */ /* 0x080fe20003f66070 */
[----:B0-----:R-:W-:Y:S01]  /*1420*/  IMAD R16, R4, R17, RZ ;  /* 0x0000001104107224 */ /* 0x001fe200078e02ff */
[----:B------:R-:W-:Y:S01]  /*1430*/  HFMA2.MMA R4, -RZ, RZ, 0, 0 ;  /* 0x00000000ff047435 */ /* 0x000fe200000001ff */
[----:B------:R-:W-:Y:S02]  /*1440*/  ISETP.GE.U32.AND P5, PT, R18, R6, PT ;  /* 0x000000061200720c */ /* 0x000fe40003fa6070 */
[----:B------:R-:W-:Y:S01]  /*1450*/  LOP3.LUT R8, R21, UR17, RZ, 0x3c, !PT ;  /* 0x0000001115087c12 */ /* 0x000fe2000f8e3cff */
[----:B------:R-:W-:Y:S01]  /*1460*/  @!P4 VIADD R12, R12, 0x1 ;  /* 0x000000010c0cc836 */ /* 0x000fe20000000000 */
[----:B------:R-:W-:Y:S02]  /*1470*/  @!P2 IADD3 R13, R13, 0x1, RZ ;  /* 0x000000010d0da810 */ /* 0x000fe40007ffe0ff */
[----:B------:R-:W-:-:S02]  /*1480*/  ISETP.GE.AND P2, PT, R8, RZ, PT ;  /* 0x000000ff0800720c */ /* 0x000fc40003f46270 */
[----:B------:R-:W-:Y:S01]  /*1490*/  LOP3.LUT R8, R20, UR17, RZ, 0x3c, !PT ;  /* 0x0000001114087c12 */ /* 0x000fe2000f8e3cff */
[----:B------:R-:W-:Y:S01]  /*14a0*/  IMAD.HI.U32 R16, R5, R16, R4 ;  /* 0x0000001005107227 */ /* 0x000fe200078e0004 */
[----:B-1----:R-:W-:Y:S02]  /*14b0*/  IADD3 R4, RZ, -R7, RZ ;  /* 0x80000007ff047210 */ /* 0x002fe40007ffe0ff */
[-C--:B------:R-:W-:Y:S02]  /*14c0*/  @!P6 IADD3 R19, R19, -R6.reuse, RZ ;  /* 0x800000061313e210 */ /* 0x080fe40007ffe0ff */
[----:B------:R-:W-:Y:S01]  /*14d0*/  @!P0 IADD3 R23, R23, -R6, RZ ;  /* 0x8000000617178210 */ /* 0x000fe20007ffe0ff */
[----:B------:R-:W-:Y:S01]  /*14e0*/  @P3 VIADD R13, R13, 0x1 ;  /* 0x000000010d0d3836 */ /* 0x000fe20000000000 */
[----:B------:R-:W-:Y:S01]  /*14f0*/  ISETP.GE.AND P3, PT, R8, RZ, PT ;  /* 0x000000ff0800720c */ /* 0x000fe20003f66270 */
[----:B------:R-:W-:Y:S01]  /*1500*/  IMAD.HI.U32 R8, R16, R2, RZ ;  /* 0x0000000210087227 */ /* 0x000fe200078e00ff */
[----:B------:R-:W-:-:S02]  /*1510*/  @P5 IADD3 R12, R12, 0x1, RZ ;  /* 0x000000010c0c5810 */ /* 0x000fc40007ffe0ff */
[-C--:B------:R-:W-:Y:S02]  /*1520*/  ISETP.GE.U32.AND P4, PT, R19, R6.reuse, PT ;  /* 0x000000061300720c */ /* 0x080fe40003f86070 */
[----:B------:R-:W-:Y:S01]  /*1530*/  ISETP.GE.U32.AND P5, PT, R23, R6, PT ;  /* 0x000000061700720c */ /* 0x000fe20003fa6070 */
[----:B------:R-:W-:Y:S02]  /*1540*/  IMAD.MOV.U32 R6, RZ, RZ, R4 ;  /* 0x000000ffff067224 */ /* 0x000fe400078e0004 */
[----:B------:R-:W-:Y:S01]  /*1550*/  IMAD.MOV.U32 R16, RZ, RZ, R13 ;  /* 0x000000ffff107224 */ /* 0x000fe200078e000d */
[----:B------:R-:W-:Y:S01]  /*1560*/  IADD3 R5, -R8, RZ, RZ ;  /* 0x000000ff08057210 */ /* 0x000fe20007ffe1ff */
[----:B------:R-:W-:Y:S01]  /*1570*/  IMAD R18, R6, R27, RZ ;  /* 0x0000001b06127224 */ /* 0x000fe200078e02ff */
[----:B------:R-:W-:Y:S02]  /*1580*/  MOV R6, RZ ;  /* 0x000000ff00067202 */ /* 0x000fe40000000f00 */
[----:B------:R-:W-:-:S02]  /*1590*/  @!P6 IADD3 R15, R15, 0x1, RZ ;  /* 0x000000010f0fe810 */ /* 0x000fc40007ffe0ff */
[----:B------:R-:W-:Y:S02]  /*15a0*/  ISETP.NE.AND P6, PT, RZ, UR17, PT ;  /* 0x00000011ff007c0c */ /* 0x000fe4000bfc5270 */
[----:B------:R-:W-:Y:S02]  /*15b0*/  LOP3.LUT R4, RZ, UR17, RZ, 0x33, !PT ;  /* 0x00000011ff047c12 */ /* 0x000fe4000f8e33ff */
[----:B------:R-:W-:Y:S01]  /*15c0*/  @!P1 IADD3 R16, -R16, RZ, RZ ;  /* 0x000000ff10109210 */ /* 0x000fe20007ffe1ff */
[----:B------:R-:W-:Y:S01]  /*15d0*/  IMAD R13, R17, R5, R2 ;  /* 0x00000005110d7224 */ /* 0x000fe200078e0202 */
[----:B------:R-:W-:Y:S01]  /*15e0*/  LOP3.LUT R5, R9, UR17, RZ, 0x3c, !PT ;  /* 0x0000001109057c12 */ /* 0x000fe2000f8e3cff */
[----:B------:R-:W-:Y:S01]  /*15f0*/  IMAD.HI.U32 R7, R7, R18, R6 ;  /* 0x0000001207077227 */ /* 0x000fe200078e0006 */
[----:B------:R-:W-:Y:S02]  /*1600*/  SEL R16, R4, R16, !P6 ;  /* 0x0000001004107207 */ /* 0x000fe40007000000 */
[----:B------:R-:W-:Y:S01]  /*1610*/  @!P0 IADD3 R14, R14, 0x1, RZ ;  /* 0x000000010e0e8810 */ /* 0x000fe20007ffe0ff */
[----:B------:R-:W-:Y:S01]  /*1620*/  @P4 VIADD R15, R15, 0x1 ;  /* 0x000000010f0f4836 */ /* 0x000fe20000000000 */
[----:B------:R-:W-:-:S02]  /*1630*/  ISETP.NE.U32.AND P0, PT, RZ, UR26, PT ;  /* 0x0000001aff007c0c */ /* 0x000fc4000bf05070 */
[----:B------:R-:W-:Y:S01]  /*1640*/  ISETP.GE.AND P4, PT, R5, RZ, PT ;  /* 0x000000ff0500720c */ /* 0x000fe20003f86270 */
[----:B------:R-:W-:Y:S01]  /*1650*/  IMAD.HI.U32 R7, R7, R2, RZ ;  /* 0x0000000207077227 */ /* 0x000fe200078e00ff */
[----:B------:R-:W-:Y:S02]  /*1660*/  ISETP.GT.U32.AND P1, PT, R17, R13, PT ;  /* 0x0000000d1100720c */ /* 0x000fe40003f24070 */
[----:B------:R-:W-:Y:S02]  /*1670*/  IADD3 R5, -R16, RZ, RZ ;  /* 0x000000ff10057210 */ /* 0x000fe40007ffe1ff */
[----:B------:R-:W-:Y:S02]  /*1680*/  ISETP.NE.AND.EX P0, PT, RZ, UR27, PT, P0 ;  /* 0x0000001bff007c0c */ /* 0x000fe4000bf05300 */
[----:B------:R-:W-:Y:S01]  /*1690*/  MOV R6, R12 ;  /* 0x0000000c00067202 */ /* 0x000fe20000000f00 */
[----:B------:R-:W-:Y:S01]  /*16a0*/  IMAD R3, R5, UR17, R3 ;  /* 0x0000001105037c24 */ /* 0x000fe2000f8e0203 */
[----:B------:R-:W-:Y:S01]  /*16b0*/  IADD3 R18, -R7, RZ, RZ ;  /* 0x000000ff07127210 */ /* 0x000fe20007ffe1ff */
[----:B------:R-:W-:-:S02]  /*16c0*/  IMAD.MOV.U32 R5, RZ, RZ, R15 ;  /* 0x000000ffff057224 */ /* 0x000fc400078e000f */
[----:B------:R-:W-:Y:S01]  /*16d0*/  @P5 VIADD R14, R14, 0x1 ;  /* 0x000000010e0e5836 */ /* 0x000fe20000000000 */
[----:B------:R-:W-:Y:S01]  /*16e0*/  @!P2 IADD3 R6, -R6, RZ, RZ ;  /* 0x000000ff0606a210 */ /* 0x000fe20007ffe1ff */
[----:B------:R-:W-:Y:S02]  /*16f0*/  @!P3 IMAD.MOV R5, RZ, RZ, -R5 ;  /* 0x000000ffff05b224 */ /* 0x000fe400078e0a05 */
[----:B------:R-:W-:Y:S01]  /*1700*/  IMAD R2, R27, R18, R2 ;  /* 0x000000121b027224 */ /* 0x000fe200078e0202 */
[----:B------:R-:W-:Y:S01]  /*1710*/  @!P4 IADD3 R14, -R14, RZ, RZ ;  /* 0x000000ff0e0ec210 */ /* 0x000fe20007ffe1ff */
[----:B------:R-:W-:Y:S01]  /*1720*/  IMAD R3, R3, UR18, RZ ;  /* 0x0000001203037c24 */ /* 0x000fe2000f8e02ff */
[----:B------:R-:W-:Y:S02]  /*1730*/  @!P1 IADD3 R13, R13, -R17, RZ ;  /* 0x800000110d0d9210 */ /* 0x000fe40007ffe0ff */
[C---:B------:R-:W-:Y:S01]  /*1740*/  SEL R6, R4.reuse, R6, !P6 ;  /* 0x0000000604067207 */ /* 0x040fe20007000000 */
[----:B------:R-:W-:Y:S01]  /*1750*/  HFMA2.MMA R24, -RZ, RZ, 0, 0 ;  /* 0x00000000ff187435 */ /* 0x000fe200000001ff */
[C---:B------:R-:W-:Y:S01]  /*1760*/  SEL R5, R4.reuse, R5, !P6 ;  /* 0x0000000504057207 */ /* 0x040fe20007000000 */
[----:B------:R-:W-:Y:S01]  /*1770*/  HFMA2.MMA R12, -RZ, RZ, 0, 0 ;  /* 0x00000000ff0c7435 */ /* 0x000fe200000001ff */
[----:B------:R-:W-:Y:S01]  /*1780*/  SEL R4, R4, R14, !P6 ;  /* 0x0000000e04047207 */ /* 0x000fe20007000000 */
[----:B------:R-:W-:-:S02]  /*1790*/  IMAD R3, R16, UR19, R3 ;  /* 0x0000001310037c24 */ /* 0x000fc4000f8e0203 */
[----:B------:R-:W-:Y:S01]  /*17a0*/  FADD.FTZ R0, R0, R11 ;  /* 0x0000000b00007221 */ /* 0x000fe20000010000 */
[----:B------:R-:W-:Y:S02]  /*17b0*/  ISETP.GT.U32.AND P5, PT, R27, R2, PT ;  /* 0x000000021b00720c */ /* 0x000fe40003fa4070 */
[----:B------:R-:W-:Y:S02]  /*17c0*/  CS2R R26, SRZ ;  /* 0x00000000001a7805 */ /* 0x000fe4000001ff00 */
[----:B------:R-:W-:Y:S01]  /*17d0*/  ISETP.GE.U32.AND P2, PT, R13, R17, PT ;  /* 0x000000110d00720c */ /* 0x000fe20003f46070 */
[----:B------:R-:W-:Y:S01]  /*17e0*/  IMAD.MOV.U32 R18, RZ, RZ, RZ ;  /* 0x000000ffff127224 */ /* 0x000fe200078e00ff */
[----:B------:R-:W-:Y:S01]  /*17f0*/  MOV R14, RZ ;  /* 0x000000ff000e7202 */ /* 0x000fe20000000f00 */
[----:B------:R-:W-:Y:S01]  /*1800*/  IMAD.MOV.U32 R16, RZ, RZ, RZ ;  /* 0x000000ffff107224 */ /* 0x000fe200078e00ff */
[----:B------:R-:W-:Y:S02]  /*1810*/  IADD3 R23, -R6, RZ, RZ ;  /* 0x000000ff06177210 */ /* 0x000fe40007ffe1ff */
[----:B------:R-:W-:Y:S01]  /*1820*/  MOV R11, RZ ;  /* 0x000000ff000b7202 */ /* 0x000fe20000000f00 */
[----:B--2---:R0:W-:Y:S01]  /*1830*/  STL [R1], R29 ;  /* 0x0000001d01007387 */ /* 0x0041e20000100800 */
[----:B------:R-:W-:Y:S05]  /*1840*/  @!P0 BRA `(.L_x_1080) ;  /* 0x00000000006c8947 */ /* 0x000fea0003800000 */
[----:B------:R-:W1:Y:S01]  /*1850*/  LDC.64 R16, c[0x0][0x3c0] ;  /* 0x0000f000ff107b82 */ /* 0x000e620000000a00 */
[----:B------:R-:W-:Y:S01]  /*1860*/  IMAD R11, R10, UR28, RZ ;  /* 0x0000001c0a0b7c24 */ /* 0x000fe2000f8e02ff */
[----:B------:R-:W-:Y:S02]  /*1870*/  UIMAD UR4, UR30, UR28, URZ ;  /* 0x0000001c1e0472a4 */ /* 0x000fe4000f8e023f */
[----:B------:R-:W-:-:S04]  /*1880*/  UIMAD UR7, UR30, UR29, URZ ;  /* 0x0000001d1e0772a4 */ /* 0x000fc8000f8e023f */
[----:B------:R-:W2:Y:S01]  /*1890*/  LDC.64 R14, c[0x0][0x498] ;  /* 0x00012600ff0e7b82 */ /* 0x000ea20000000a00 */
[----:B------:R-:W-:Y:S01]  /*18a0*/  IMAD.U32 R18, RZ, RZ, UR4 ;  /* 0x00000004ff127e24 */ /* 0x000fe2000f8e00ff */
[----:B------:R-:W-:Y:S01]  /*18b0*/  MOV R12, UR7 ;  /* 0x00000007000c7c02 */ /* 0x000fe20008000f00 */
[----:B0-----:R-:W-:Y:S01]  /*18c0*/  IMAD.U32 R29, RZ, RZ, UR7 ;  /* 0x00000007ff1d7e24 */ /* 0x001fe2000f8e00ff */
[----:B------:R-:W-:Y:S01]  /*18d0*/  MOV R27, UR4 ;  /* 0x00000004001b7c02 */ /* 0x000fe20008000f00 */
[----:B-1----:R-:W-:-:S04]  /*18e0*/  IMAD.WIDE R16, R11, 0x4, R16 ;  /* 0x000000040b107825 */ /* 0x002fc800078e0210 */
[----:B------:R-:W-:Y:S01]  /*18f0*/  IMAD R11, R10, UR29, RZ ;  /* 0x0000001d0a0b7c24 */ /* 0x000fe2000f8e02ff */
[----:B------:R-:W-:Y:S01]  /*1900*/  MOV R10, UR4 ;  /* 0x00000004000a7c02 */ /* 0x000fe20008000f00 */
[----:B------:R-:W-:Y:S01]  /*1910*/  IMAD.WIDE R18, R18, 0x4, R16 ;  /* 0x0000000412127825 */ /* 0x000fe200078e0210 */
[----:B------:R0:W5:Y:S03]  /*1920*/  LDG.E R24, desc[UR8][R16.64] ;  /* 0x0000000810187981 */ /* 0x000166000c1e1900 */
[----:B--2---:R-:W-:Y:S01]  /*1930*/  IMAD.WIDE R14, R11, 0x4, R14 ;  /* 0x000000040b0e7825 */ /* 0x004fe200078e020e */
[----:B------:R1:W5:Y:S03]  /*1940*/  LDG.E R26, desc[UR8][R18.64] ;  /* 0x00000008121a7981 */ /* 0x000366000c1e1900 */
[----:B------:R-:W-:-:S04]  /*1950*/  IMAD.WIDE R10, R10, 0x4, R18 ;  /* 0x000000040a0a7825 */ /* 0x000fc800078e0212 */
[----:B------:R-:W-:Y:S02]  /*1960*/  IMAD.WIDE R12, R12, 0x4, R14 ;  /* 0x000000040c0c7825 */ /* 0x000fe400078e020e */
[----:B------:R-:W5:Y:S02]  /*1970*/  LDG.E R14, desc[UR8][R14.64] ;  /* 0x000000080e0e7981 */ /* 0x000f64000c1e1900 */
[----:B0-----:R-:W-:Y:S02]  /*1980*/  IMAD.WIDE R16, R29, 0x4, R12 ;  /* 0x000000041d107825 */ /* 0x001fe400078e020c */
[----:B------:R-:W5:Y:S02]  /*1990*/  LDG.E R12, desc[UR8][R12.64] ;  /* 0x000000080c0c7981 */ /* 0x000f64000c1e1900 */
[----:B-1----:R-:W-:Y:S02]  /*19a0*/  IMAD.WIDE R18, R27, 0x4, R10 ;  /* 0x000000041b127825 */ /* 0x002fe400078e020a */
[----:B------:R0:W5:Y:S04]  /*19b0*/  LDG.E R27, desc[UR8][R10.64] ;  /* 0x000000080a1b7981 */ /* 0x000168000c1e1900 */
[----:B------:R1:W5:Y:S01]  /*19c0*/  LDG.E R18, desc[UR8][R18.64] ;  /* 0x0000000812127981 */ /* 0x000362000c1e1900 */
[----:B0-----:R-:W-:-:S03]  /*19d0*/  IMAD.WIDE R10, R29, 0x4, R16 ;  /* 0x000000041d0a7825 */ /* 0x001fc600078e0210 */
[----:B------:R1:W5:Y:S04]  /*19e0*/  LDG.E R16, desc[UR8][R16.64] ;  /* 0x0000000810107981 */ /* 0x000368000c1e1900 */
[----:B------:R1:W5:Y:S02]  /*19f0*/  LDG.E R11, desc[UR8][R10.64] ;  /* 0x000000080a0b7981 */ /* 0x000364000c1e1900 */
.L_x_1080:
[----:B0-----:R-:W2:Y:S01]  /*1a00*/  LDL.LU R29, [R1+0x4] ;  /* 0x00000400011d7983 */ /* 0x001ea20000300800 */
[----:B-1----:R-:W0:Y:S03]  /*1a10*/  LDC R19, c[0x0][0x72c] ;  /* 0x0001cb00ff137b82 */ /* 0x002e260000000800 */
[----:B------:R-:W2:Y:S04]  /*1a20*/  LDL.LU R15, [R1+0x10] ;  /* 0x00001000010f7983 */ /* 0x000ea80000300800 */
[----:B------:R-:W3:Y:S04]  /*1a30*/  LDL.LU R10, [R1+0xc] ;  /* 0x00000c00010a7983 */ /* 0x000ee80000300800 */
[----:B------:R-:W4:Y:S01]  /*1a40*/  LDL.LU R17, [R1+0x8] ;  /* 0x0000080001117983 */ /* 0x000f220000300800 */
[----:B------:R-:W-:-:S03]  /*1a50*/  IMAD R23, R23, UR17, R21 ;  /* 0x0000001117177c24 */ /* 0x000fc6000f8e0215 */
[----:B------:R-:W3:Y:S01]  /*1a60*/  LDL.LU R21, [R1] ;  /* 0x0000000001157983 */ /* 0x000ee20000300800 */
[----:B-----5:R-:W-:Y:S01]  /*1a70*/  FADD.FTZ R13, R0, R26 ;  /* 0x0000001a000d7221 */ /* 0x020fe20000010000 */
[----:B------:R-:W-:Y:S01]  /*1a80*/  IMAD R23, R23, UR18, RZ ;  /* 0x0000001217177c24 */ /* 0x000fe2000f8e02ff */
[----:B------:R-:W-:Y:S01]  /*1a90*/  @!P5 IADD3 R7, R7, 0x1, RZ ;  /* 0x000000010707d810 */ /* 0x000fe20007ffe0ff */
[----:B------:R-:W-:Y:S02]  /*1aa0*/  @!P1 VIADD R8, R8, 0x1 ;  /* 0x0000000108089836 */ /* 0x000fe40000000000 */
[----:B------:R-:W-:Y:S01]  /*1ab0*/  FADD.FTZ R12, R13, R12 ;  /* 0x0000000c0d0c7221 */ /* 0x000fe20000010000 */
[----:B------:R-:W-:Y:S01]  /*1ac0*/  IMAD R13, R6, UR19, R23 ;  /* 0x00000013060d7c24 */ /* 0x000fe2000f8e0217 */
[----:B------:R-:W-:Y:S01]  /*1ad0*/  ULDC UR4, c[0x0][0x0] ;  /* 0x0000000000047ab9 */ /* 0x000fe20000000800 */
[----:B0-----:R-:W-:Y:S01]  /*1ae0*/  IABS R19, R19 ;  /* 0x0000001300137213 */ /* 0x001fe20000000000 */
[----:B------:R-:W-:Y:S01]  /*1af0*/  FMUL.FTZ R12, R12, -1.4426950216293334961 ;  /* 0xbfb8aa3b0c0c7820 */ /* 0x000fe20000410000 */
[----:B------:R-:W-:-:S02]  /*1b00*/  @P2 IADD3 R8, R8, 0x1, RZ ;  /* 0x0000000108082810 */ /* 0x000fc40007ffe0ff */
[----:B------:R-:W-:-:S04]  /*1b10*/  @!P5 IADD3 R2, R2, -R19, RZ ;  /* 0x800000130202d210 */ /* 0x000fc80007ffe0ff */
[----:B------:R-:W-:Y:S02]  /*1b20*/  ISETP.GE.U32.AND P0, PT, R2, R19, PT ;  /* 0x000000130200720c */ /* 0x000fe40003f06070 */
[----:B------:R-:W0:Y:S01]  /*1b30*/  LDC R19, c[0x0][0x72c] ;  /* 0x0001cb00ff137b82 */ /* 0x000e220000000800 */
[----:B------:R1:W1:Y:S02]  /*1b40*/  MUFU.EX2 R2, R12 ;  /* 0x0000000c00027308 */ /* 0x0002640000000800 */
[----:B-1----:R-:W-:-:S08]  /*1b50*/  MOV R12, R8 ;  /* 0x00000008000c7202 */ /* 0x002fd00000000f00 */
[----:B------:R-:W-:Y:S02]  /*1b60*/  @P0 VIADD R7, R7, 0x1 ;  /* 0x0000000107070836 */ /* 0x000fe40000000000 */
[----:B------:R-:W-:Y:S01]  /*1b70*/  FADD.FTZ R2, R2, 1 ;  /* 0x3f80000002027421 */ /* 0x000fe20000010000 */
[----:B0-----:R-:W-:-:S05]  /*1b80*/  LOP3.LUT R6, R22, R19, RZ, 0x3c, !PT ;  /* 0x0000001316067212 */ /* 0x001fca00078e3cff */
[----:B------:R-:W0:Y:S01]  /*1b90*/  MUFU.RCP R2, R2 ;  /* 0x0000000200027308 */ /* 0x000e220000001000 */
[----:B------:R-:W-:Y:S02]  /*1ba0*/  ISETP.NE.AND P5, PT, R19, RZ, PT ;  /* 0x000000ff1300720c */ /* 0x000fe40003fa5270 */
[----:B------:R-:W-:Y:S01]  /*1bb0*/  ISETP.GE.AND P4, PT, R6, RZ, PT ;  /* 0x000000ff0600720c */ /* 0x000fe20003f86270 */
[----:B0-----:R-:W-:Y:S01]  /*1bc0*/  FMUL.FTZ R25, R25, R2 ;  /* 0x0000000219197220 */ /* 0x001fe20000410000 */
[----:B--2---:R-:W-:Y:S02]  /*1bd0*/  FADD.FTZ R15, R15, R29 ;  /* 0x0000001d0f0f7221 */ /* 0x004fe40000010000 */
[----:B------:R-:W0:Y:S02]  /*1be0*/  LDC R29, c[0x0][0x654] ;  /* 0x00019500ff1d7b82 */ /* 0x000e240000000800 */
[----:B------:R-:W-:-:S04]  /*1bf0*/  FADD.FTZ R15, R15, R24 ;  /* 0x000000180f0f7221 */ /* 0x000fc80000010000 */
[----:B------:R-:W-:Y:S01]  /*1c00*/  FADD.FTZ R14, R15, R14 ;  /* 0x0000000e0f0e7221 */ /* 0x000fe20000010000 */
[----:B----4-:R-:W-:-:S03]  /*1c10*/  FADD.FTZ R15, R17, R28 ;  /* 0x0000001c110f7221 */ /* 0x010fc60000010000 */
[----:B------:R-:W-:Y:S01]  /*1c20*/  FMUL.FTZ R14, R14, -1.4426950216293334961 ;  /* 0xbfb8aa3b0e0e7820 */ /* 0x000fe20000410000 */
[----:B------:R-:W-:Y:S01]  /*1c30*/  FADD.FTZ R18, R15, R18 ;  /* 0x000000120f127221 */ /* 0x000fe20000010000 */
[----:B---3--:R-:W-:-:S03]  /*1c40*/  FADD.FTZ R10, R10, R21 ;  /* 0x000000150a0a7221 */ /* 0x008fc60000010000 */
[----:B------:R-:W-:Y:S01]  /*1c50*/  FADD.FTZ R11, R18, R11 ;  /* 0x0000000b120b7221 */ /* 0x000fe20000010000 */
[----:B------:R-:W1:Y:S01]  /*1c60*/  MUFU.EX2 R14, R14 ;  /* 0x0000000e000e7308 */ /* 0x000e620000000800 */
[----:B------:R-:W-:Y:S01]  /*1c70*/  FADD.FTZ R27, R10, R27 ;  /* 0x0000001b0a1b7221 */ /* 0x000fe20000010000 */
[----:B------:R-:W-:Y:S01]  /*1c80*/  MOV R10, R7 ;  /* 0x00000007000a7202 */ /* 0x000fe20000000f00 */
[----:B------:R-:W-:Y:S01]  /*1c90*/  FMUL.FTZ R8, R11, -1.4426950216293334961 ;  /* 0xbfb8aa3b0b087820 */ /* 0x000fe20000410000 */
[----:B------:R-:W-:Y:S01]  /*1ca0*/  IADD3 R11, -R5, RZ, RZ ;  /* 0x000000ff050b7210 */ /* 0x000fe20007ffe1ff */
[----:B------:R-:W2:Y:S01]  /*1cb0*/  LDC.64 R6, c[0x0][0x7f8] ;  /* 0x0001fe00ff067b82 */ /* 0x000ea20000000a00 */
[----:B------:R-:W-:Y:S02]  /*1cc0*/  @!P4 IADD3 R10, -R10, RZ, RZ ;  /* 0x000000ff0a0ac210 */ /* 0x000fe40007ffe1ff */
[----:B0-----:R-:W-:Y:S01]  /*1cd0*/  LOP3.LUT R0, R22, R29, RZ, 0x3c, !PT ;  /* 0x0000001d16007212 */ /* 0x001fe200078e3cff */
[----:B------:R-:W-:Y:S01]  /*1ce0*/  IMAD R20, R11, UR17, R20 ;  /* 0x000000110b147c24 */ /* 0x000fe2000f8e0214 */
[----:B------:R-:W-:Y:S01]  /*1cf0*/  ISETP.NE.AND P1, PT, R29, RZ, PT ;  /* 0x000000ff1d00720c */ /* 0x000fe20003f25270 */
[----:B------:R-:W-:Y:S01]  /*1d00*/  MUFU.EX2 R8, R8 ;  /* 0x0000000800087308 */ /* 0x000fe20000000800 */
[----:B------:R-:W-:Y:S01]  /*1d10*/  ISETP.GE.AND P3, PT, R0, RZ, PT ;  /* 0x000000ff0000720c */ /* 0x000fe20003f66270 */
[----:B------:R-:W-:Y:S01]  /*1d20*/  FADD.FTZ R0, R27, R16 ;  /* 0x000000101b007221 */ /* 0x000fe20000010000 */
[----:B------:R-:W-:Y:S01]  /*1d30*/  @!P5 LOP3.LUT R10, RZ, R19, RZ, 0x33, !PT ;  /* 0x00000013ff0ad212 */ /* 0x000fe200078e33ff */
[----:B------:R-:W-:-:S02]  /*1d40*/  IMAD.MOV R16, RZ, RZ, -R4 ;  /* 0x000000ffff107224 */ /* 0x000fc400078e0a04 */
[----:B-1----:R-:W-:Y:S01]  /*1d50*/  FADD.FTZ R11, R14, 1 ;  /* 0x3f8000000e0b7421 */ /* 0x002fe20000010000 */
[----:B------:R-:W-:Y:S01]  /*1d60*/  IADD3 R17, -R10, RZ, RZ ;  /* 0x000000ff0a117210 */ /* 0x000fe20007ffe1ff */
[----:B------:R-:W-:Y:S01]  /*1d70*/  MUFU.TANH R0, R0 ;  /* 0x0000000000007308 */ /* 0x000fe20000002400 */
[----:B------:R-:W-:Y:S02]  /*1d80*/  IMAD R9, R16, UR17, R9 ;  /* 0x0000001110097c24 */ /* 0x000fe4000f8e0209 */
[----:B------:R-:W-:Y:S02]  /*1d90*/  IMAD R20, R20, UR18, RZ ;  /* 0x0000001214147c24 */ /* 0x000fe4000f8e02ff */
[----:B------:R-:W-:Y:S02]  /*1da0*/  IMAD R9, R9, UR18, RZ ;  /* 0x0000001209097c24 */ /* 0x000fe4000f8e02ff */
[----:B------:R-:W-:Y:S01]  /*1db0*/  @!P3 IMAD.MOV R12, RZ, RZ, -R12 ;  /* 0x000000ffff0cb224 */ /* 0x000fe200078e0a0c */
[----:B------:R-:W-:Y:S01]  /*1dc0*/  @!P1 LOP3.LUT R12, RZ, R29, RZ, 0x33, !PT ;  /* 0x0000001dff0c9212 */ /* 0x000fe200078e33ff */
[----:B------:R-:W0:Y:S01]  /*1dd0*/  MUFU.RCP R11, R11 ;  /* 0x0000000b000b7308 */ /* 0x000e220000001000 */
[----:B------:R-:W-:-:S02]  /*1de0*/  IMAD R23, R4, UR19, R9 ;  /* 0x0000001304177c24 */ /* 0x000fc4000f8e0209 */
[----:B------:R-:W-:-:S05]  /*1df0*/  IADD3 R15, -R12, RZ, RZ ;  /* 0x000000ff0c0f7210 */ /* 0x000fca0007ffe1ff */
[--C-:B------:R-:W-:Y:S02]  /*1e00*/  IMAD R14, R29, R15, R22.reuse ;  /* 0x0000000f1d0e7224 */ /* 0x100fe400078e0216 */
[----:B------:R-:W-:Y:S02]  /*1e10*/  IMAD R15, R19, R17, R22 ;  /* 0x00000011130f7224 */ /* 0x000fe400078e0216 */
[----:B------:R-:W-:Y:S02]  /*1e20*/  IMAD R17, R5, UR19, R20 ;  /* 0x0000001305117c24 */ /* 0x000fe4000f8e0214 */
[----:B------:R-:W-:Y:S01]  /*1e30*/  IMAD R15, R15, UR24, RZ ;  /* 0x000000180f0f7c24 */ /* 0x000fe2000f8e02ff */
[----:B------:R-:W1:Y:S01]  /*1e40*/  LDC.64 R4, c[0x0][0x648] ;  /* 0x00019200ff047b82 */ /* 0x000e620000000a00 */
[----:B------:R-:W-:Y:S02]  /*1e50*/  IMAD R19, R14, UR22, RZ ;  /* 0x000000160e137c24 */ /* 0x000fe4000f8e02ff */
[----:B0-----:R-:W-:Y:S01]  /*1e60*/  FFMA.FTZ R25, R0, R11, R25 ;  /* 0x0000000b00197223 */ /* 0x001fe20000010019 */
[----:B------:R-:W-:-:S02]  /*1e70*/  IMAD R21, R10, UR25, R15 ;  /* 0x000000190a157c24 */ /* 0x000fc4000f8e020f */
[----:B------:R-:W-:Y:S01]  /*1e80*/  FADD.FTZ R10, R8, 1 ;  /* 0x3f800000080a7421 */ /* 0x000fe20000010000 */
[--C-:B--2---:R-:W-:Y:S01]  /*1e90*/  IMAD.WIDE R14, R17, 0x4, R6.reuse ;  /* 0x00000004110e7825 */ /* 0x104fe200078e0206 */
[----:B------:R-:W-:Y:S03]  /*1ea0*/  MUFU.TANH R18, R25 ;  /* 0x0000001900127308 */ /* 0x000fe60000002400 */
[----:B------:R-:W-:Y:S01]  /*1eb0*/  FADD.FTZ R11, R11, -RZ ;  /* 0x800000ff0b0b7221 */ /* 0x000fe20000010000 */
[----:B------:R-:W0:Y:S01]  /*1ec0*/  LDC.64 R16, c[0x0][0x720] ;  /* 0x0001c800ff107b82 */ /* 0x000e220000000a00 */
[----:B------:R-:W-:-:S04]  /*1ed0*/  IMAD.WIDE R8, R3, 0x4, R6 ;  /* 0x0000000403087825 */ /* 0x000fc800078e0206 */
[----:B------:R-:W-:Y:S01]  /*1ee0*/  IMAD R19, R12, UR23, R19 ;  /* 0x000000170c137c24 */ /* 0x000fe2000f8e0213 */
[----:B------:R-:W2:Y:S01]  /*1ef0*/  MUFU.RCP R3, R10 ;  /* 0x0000000a00037308 */ /* 0x000ea20000001000 */
[----:B------:R-:W-:-:S04]  /*1f00*/  IMAD.WIDE R12, R13, 0x4, R6 ;  /* 0x000000040d0c7825 */ /* 0x000fc800078e0206 */
[----:B------:R-:W-:Y:S02]  /*1f10*/  IMAD.WIDE R6, R23, 0x4, R6 ;  /* 0x0000000417067825 */ /* 0x000fe400078e0206 */
[----:B------:R-:W3:Y:S02]  /*1f20*/  LDC R23, c[0x0][0xc] ;  /* 0x00000300ff177b82 */ /* 0x000ee40000000800 */
[----:B-1----:R-:W-:-:S04]  /*1f30*/  IMAD.WIDE R4, R19, 0x4, R4 ;  /* 0x0000000413047825 */ /* 0x002fc800078e0204 */
[----:B------:R-:W-:Y:S01]  /*1f40*/  FADD.FTZ R19, R2, -RZ ;  /* 0x800000ff02137221 */ /* 0x000fe20000010000 */
[----:B--2---:R-:W-:Y:S01]  /*1f50*/  FMUL.FTZ R27, R18, R3 ;  /* 0x00000003121b7220 */ /* 0x004fe20000410000 */
[----:B0-----:R-:W-:-:S04]  /*1f60*/  IMAD.WIDE R16, R21, 0x4, R16 ;  /* 0x0000000415107825 */ /* 0x001fc800078e0210 */
[----:B------:R-:W-:Y:S01]  /*1f70*/  FADD.FTZ R3, R3, -RZ ;  /* 0x800000ff03037221 */ /* 0x000fe20000010000 */
[----:B------:R0:W-:Y:S04]  /*1f80*/  STG.E desc[UR8][R4.64], R27 ;  /* 0x0000001b04007986 */ /* 0x0001e8000c101908 */
[----:B------:R0:W-:Y:S04]  /*1f90*/  STG.E desc[UR8][R16.64], R25 ;  /* 0x0000001910007986 */ /* 0x0001e8000c101908 */
[----:B------:R0:W-:Y:S01]  /*1fa0*/  STG.E desc[UR8][R8.64], R11 ;  /* 0x0000000b08007986 */ /* 0x0001e2000c101908 */
[----:B---3--:R-:W-:-:S03]  /*1fb0*/  IMAD R22, R23, UR4, R22 ;  /* 0x0000000417167c24 */ /* 0x008fc6000f8e0216 */
[----:B------:R0:W-:Y:S02]  /*1fc0*/  STG.E desc[UR8][R12.64], R19 ;  /* 0x000000130c007986 */ /* 0x0001e4000c101908 */
[----:B------:R-:W-:Y:S02]  /*1fd0*/  ISETP.GE.AND P0, PT, R22, UR31, PT ;  /* 0x0000001f16007c0c */ /* 0x000fe4000bf06270 */
[----:B------:R0:W-:Y:S04]  /*1fe0*/  STG.E desc[UR8][R14.64], R0 ;  /* 0x000000000e007986 */ /* 0x0001e8000c101908 */
[----:B------:R0:W-:Y:S07]  /*1ff0*/  STG.E desc[UR8][R6.64], R3 ;  /* 0x0000000306007986 */ /* 0x0001ee000c101908 */
[----:B------:R-:W-:Y:S05]  /*2000*/  @!P0 BRA `(.L_x_1081) ;  /* 0xffffffe000b08947 */ /* 0x000fea000383ffff */
[----:B------:R-:W-:Y:S05]  /*2010*/  BSYNC B0 ;  /* 0x0000000000007941 */ /* 0x000fea0003800000 */
.L_x_1079:
[----:B------:R-:W-:Y:S05]  /*2020*/  EXIT ;  /* 0x000000000000794d */ /* 0x000fea0003800000 */
.L_x_1082:
        /* <DEDUP_REMOVED lines=13> */
.L_x_1341:


//--------------------- .text._ZN2at6native38_GLOBAL__N__9a469cfd_6_RNN_cu_eca79a6d6kernel17lstm_cell_forwardIffiLi1EEEvNS_4cuda6detail10TensorInfoIT_T1_EES9_S9_S9_S9_S9_S9_S9_S8_S8_ --------------------------
	.section	.text._ZN2at6native38_GLOBAL__N__9a469cfd_6_RNN_cu_eca79a6d6kernel17lstm_cell_forwardIffiLi1EEEvNS_4cuda6detail10TensorInfoIT_T1_EES9_S9_S9_S9_S9_S9_S9_S8_S8_,"ax",@progbits
	.align	128
.text._ZN2at6native38_GLOBAL__N__9a469cfd_6_RNN_cu_eca79a6d6kernel17lstm_cell_forwardIffiLi1EEEvNS_4cuda6detail10TensorInfoIT_T1_EES9_S9_S9_S9_S9_S9_S9_S8_S8_:
        .type           _ZN2at6native38_GLOBAL__N__9a469cfd_6_RNN_cu_eca79a6d6kernel17lstm_cell_forwardIffiLi1EEEvNS_4cuda6detail10TensorInfoIT_T1_EES9_S9_S9_S9_S9_S9_S9_S8_S8_,@function
        .size           _ZN2at6native38_GLOBAL__N__9a469cfd_6_RNN_cu_eca79a6d6kernel17lstm_cell_forwardIffiLi1EEEvNS_4cuda6detail10TensorInfoIT_T1_EES9_S9_S9_S9_S9_S9_S9_S8_S8_,(.L_x_1342 - _ZN2at6native38_GLOBAL__N__9a469cfd_6_RNN_cu_eca79a6d6kernel17lstm_cell_forwardIffiLi1EEEvNS_4cuda6detail10TensorInfoIT_T1_EES9_S9_S9_S9_S9_S9_S9_S8_S8_)
        .other          _ZN2at6native38_GLOBAL__N__9a469cfd_6_RNN_cu_eca79a6d6kernel17lstm_cell_forwardIffiLi1EEEvNS_4cuda6detail10TensorInfoIT_T1_EES9_S9_S9_S9_S9_S9_S9_S8_S8_,@"STO_CUDA_ENTRY STV_DEFAULT"
_ZN2at6native38_GLOBAL__N__9a469cfd_6_RNN_cu_eca79a6d6kernel17lstm_cell_forwardIffiLi1EEEvNS_4cuda6detail10TensorInfoIT_T1_EES9_S9_S9_S9_S9_S9_S9_S8_S8_:
        /* <DEDUP_REMOVED lines=12> */
[----:B------:R-:W-:Y:S02]  /*00c0*/  USHF.L.U32 UR12, UR13, 0x2, URZ ;  /* 0x000000020d0c7899 */ /* 0x000fe4000800063f */
        /* <DEDUP_REMOVED lines=13> */
[----:B------:R-:W-:Y:S02]  /*01a0*/  UIMAD UR5, UR13, UR5, URZ ;  /* 0x000000050d0572a4 */ /* 0x000fe4000f8e023f */
[----:B------:R-:W-:Y:S01]  /*01b0*/  ISETP.NE.AND P0, PT, RZ, UR13, PT ;  /* 0x0000000dff007c0c */ /* 0x000fe2000bf05270 */
[----:B------:R-:W-:-:S02]  /*01c0*/  UIMAD UR6, UR13, UR6, URZ ;  /* 0x000000060d0672a4 */ /* 0x000fc4000f8e023f */
[----:B------:R-:W-:Y:S01]  /*01d0*/  LOP3.LUT R0, RZ, UR13, RZ, 0x33, !PT ;  /* 0x0000000dff007c12 */ /* 0x000fe2000f8e33ff */
[----:B------:R-:W-:Y:S02]  /*01e0*/  UIMAD UR7, UR13, UR7, URZ ;  /* 0x000000070d0772a4 */ /* 0x000fe4000f8e023f */
[----:B------:R-:W-:Y:S02]  /*01f0*/  UIMAD UR8, UR13, UR8, URZ ;  /* 0x000000080d0872a4 */ /* 0x000fe4000f8e023f */
[----:B------:R-:W-:Y:S01]  /*0200*/  UIMAD UR9, UR13, UR9, URZ ;  /* 0x000000090d0972a4 */ /* 0x000fe2000f8e023f */
        /* <DEDUP_REMOVED lines=8> */
[----:B------:R-:W-:-:S05]  /*0290*/  ULDC UR21, c[0x0][0x504] ;  /* 0x0001410000157ab9 */ /* 0x000fca0000000800 */
.L_x_1085:
[----:B------:R-:W0:Y:S01]  /*02a0*/  I2F.RP R3, UR14 ;  /* 0x0000000e00037d06 */ /* 0x000e220008209400 */
[----:B------:R-:W1:Y:S01]  /*02b0*/  LDC R7, c[0x0][0x8d0] ;  /* 0x00023400ff077b82 */ /* 0x000e620000000800 */
[----:B------:R-:W-:Y:S01]  /*02c0*/  HFMA2.MMA R4, -RZ, RZ, 0, 0 ;  /* 0x00000000ff047435 */ /* 0x000fe200000001ff */
[----:B------:R-:W-:Y:S02]  /*02d0*/  IABS R6, R2 ;  /* 0x0000000200067213 */ /* 0x000fe40000000000 */
[----:B------:R-:W-:Y:S02]  /*02e0*/  MOV R27, UR7 ;  /* 0x00000007001b7c02 */ /* 0x000fe40008000f00 */
[----:B------:R-:W-:Y:S02]  /*02f0*/  MOV R13, UR8 ;  /* 0x00000008000d7c02 */ /* 0x000fe40008000f00 */
[----:B------:R-:W2:Y:S01]  /*0300*/  LDC.64 R22, c[0x0][0x210] ;  /* 0x00008400ff167b82 */ /* 0x000ea20000000a00 */
[----:B0-----:R-:W0:Y:S07]  /*0310*/  MUFU.RCP R3, R3 ;  /* 0x0000000300037308 */ /* 0x001e2e0000001000 */
[----:B------:R-:W3:Y:S08]  /*0320*/  LDC.64 R24, c[0x0][0x2e8] ;  /* 0x0000ba00ff187b82 */ /* 0x000ef00000000a00 */
[----:B------:R-:W4:Y:S01]  /*0330*/  LDC.64 R10, c[0x0][0x498] ;  /* 0x00012600ff0a7b82 */ /* 0x000f220000000a00 */
[----:B0-----:R-:W-:-:S06]  /*0340*/  IADD3 R5, R3, 0xffffffe, RZ ;  /* 0x0ffffffe03057810 */ /* 0x001fcc0007ffe0ff */
[----:B------:R-:W0:Y:S02]  /*0350*/  F2I.FTZ.U32.TRUNC.NTZ R5, R5 ;  /* 0x0000000500057305 */ /* 0x000e24000021f000 */
[----:B0-----:R-:W-:-:S05]  /*0360*/  IADD3 R9, RZ, -R5, RZ ;  /* 0x80000005ff097210 */ /* 0x001fca0007ffe0ff */
[----:B------:R-:W-:-:S04]  /*0370*/  IMAD R9, R9, UR14, RZ ;  /* 0x0000000e09097c24 */ /* 0x000fc8000f8e02ff */
[----:B------:R-:W-:Y:S01]  /*0380*/  IMAD.HI.U32 R9, R5, R9, R4 ;  /* 0x0000000905097227 */ /* 0x000fe200078e0004 */
[----:B------:R-:W-:Y:S02]  /*0390*/  MOV R4, R6 ;  /* 0x0000000600047202 */ /* 0x000fe40000000f00 */
[----:B-1----:R-:W-:-:S03]  /*03a0*/  IABS R6, R7 ;  /* 0x0000000700067213 */ /* 0x002fc60000000000 */
[----:B------:R-:W-:Y:S01]  /*03b0*/  IMAD.HI.U32 R3, R9, R4, RZ ;  /* 0x0000000409037227 */ /* 0x000fe200078e00ff */
[----:B------:R-:W-:-:S04]  /*03c0*/  MOV R9, R6 ;  /* 0x0000000600097202 */ /* 0x000fc80000000f00 */
[----:B------:R-:W-:-:S05]  /*03d0*/  IADD3 R5, -R3, RZ, RZ ;  /* 0x000000ff03057210 */ /* 0x000fca0007ffe1ff */
[----:B------:R-:W-:-:S05]  /*03e0*/  IMAD R4, R9, R5, R4 ;  /* 0x0000000509047224 */ /* 0x000fca00078e0204 */
[----:B------:R-:W-:-:S13]  /*03f0*/  ISETP.LT.U32.AND P2, PT, R4, UR14, PT ;  /* 0x0000000e04007c0c */ /* 0x000fda000bf41070 */
[----:B------:R-:W-:Y:S02]  /*0400*/  @!P2 IADD3 R4, R4, -R9, RZ ;  /* 0x800000090404a210 */ /* 0x000fe40007ffe0ff */
[----:B------:R-:W-:Y:S01]  /*0410*/  @!P2 IADD3 R3, R3, 0x1, RZ ;  /* 0x000000010303a810 */ /* 0x000fe20007ffe0ff */
[----:B------:R-:W0:Y:S01]  /*0420*/  LDC.64 R8, c[0x0][0x3c0] ;  /* 0x0000f000ff087b82 */ /* 0x000e220000000a00 */
[----:B------:R-:W-:Y:S02]  /*0430*/  ISETP.GE.U32.AND P1, PT, R4, UR14, PT ;  /* 0x0000000e04007c0c */ /* 0x000fe4000bf26070 */
        /* <DEDUP_REMOVED lines=10> */
[----:B--2---:R-:W-:-:S04]  /*04e0*/  IMAD.WIDE R22, R3, 0x4, R22 ;  /* 0x0000000403167825 */ /* 0x004fc800078e0216 */
[----:B---3--:R-:W-:-:S04]  /*04f0*/  IMAD.WIDE R24, R5, 0x4, R24 ;  /* 0x0000000405187825 */ /* 0x008fc800078e0218 */
[C---:B------:R-:W-:Y:S01]  /*0500*/  IMAD R3, R4.reuse, UR13, RZ ;  /* 0x0000000d04037c24 */ /* 0x040fe2000f8e02ff */
[----:B------:R-:W-:Y:S01]  /*0510*/  MOV R15, UR5 ;  /* 0x00000005000f7c02 */ /* 0x000fe20008000f00 */
[----:B------:R-:W-:Y:S02]  /*0520*/  IMAD R5, R4, UR21, RZ ;  /* 0x0000001504057c24 */ /* 0x000fe4000f8e02ff */
[----:B0-----:R-:W-:Y:S01]  /*0530*/  IMAD.WIDE R8, R3, 0x4, R8 ;  /* 0x0000000403087825 */ /* 0x001fe200078e0208 */
[----:B------:R-:W-:-:S03]  /*0540*/  MOV R19, UR6 ;  /* 0x0000000600137c02 */ /* 0x000fc60008000f00 */
[----:B------:R-:W-:Y:S02]  /*0550*/  IMAD.WIDE R26, R27, 0x4, R22 ;  /* 0x000000041b1a7825 */ /* 0x000fe400078e0216 */
[----:B------:R-:W2:Y:S01]  /*0560*/  LDG.E R22, desc[UR10][R22.64] ;  /* 0x0000000a16167981 */ /* 0x000ea2000c1e1900 */
[----:B------:R-:W-:Y:S01]  /*0570*/  MOV R17, UR7 ;  /* 0x0000000700117c02 */ /* 0x000fe20008000f00 */
[----:B------:R-:W-:Y:S02]  /*0580*/  IMAD.WIDE R12, R13, 0x4, R24 ;  /* 0x000000040d0c7825 */ /* 0x000fe400078e0218 */
[----:B------:R0:W3:Y:S02]  /*0590*/  LDG.E R3, desc[UR10][R26.64] ;  /* 0x0000000a1a037981 */ /* 0x0000e4000c1e1900 */
[----:B----4-:R-:W-:Y:S02]  /*05a0*/  IMAD.WIDE R10, R5, 0x4, R10 ;  /* 0x00000004050a7825 */ /* 0x010fe400078e020a */
[----:B------:R1:W3:Y:S02]  /*05b0*/  LDG.E R4, desc[UR10][R12.64] ;  /* 0x0000000a0c047981 */ /* 0x0002e4000c1e1900 */
[----:B------:R-:W-:-:S02]  /*05c0*/  IMAD.WIDE R14, R15, 0x4, R8 ;  /* 0x000000040f0e7825 */ /* 0x000fc400078e0208 */
[----:B------:R-:W2:Y:S02]  /*05d0*/  LDG.E R23, desc[UR10][R24.64] ;  /* 0x0000000a18177981 */ /* 0x000ea4000c1e1900 */
[----:B------:R-:W-:Y:S02]  /*05e0*/  IMAD.WIDE R18, R19, 0x4, R10 ;  /* 0x0000000413127825 */ /* 0x000fe400078e020a */
[----:B------:R4:W5:Y:S01]  /*05f0*/  LDG.E R5, desc[UR10][R14.64] ;  /* 0x0000000a0e057981 */ /* 0x000962000c1e1900 */
[----:B------:R-:W-:-:S03]  /*0600*/  MOV R29, UR8 ;  /* 0x00000008001d7c02 */ /* 0x000fc60008000f00 */
[----:B------:R-:W5:Y:S04]  /*0610*/  LDG.E R7, desc[UR10][R18.64] ;  /* 0x0000000a12077981 */ /* 0x000f68000c1e1900 */
[----:B------:R-:W5:Y:S01]  /*0620*/  LDG.E R8, desc[UR10][R8.64] ;  /* 0x0000000a08087981 */ /* 0x000f62000c1e1900 */
[----:B------:R-:W-:Y:S01]  /*0630*/  IMAD.WIDE R16, R17, 0x4, R26 ;  /* 0x0000000411107825 */ /* 0x000fe200078e021a */
[----:B0-----:R-:W-:Y:S02]  /*0640*/  MOV R27, UR5 ;  /* 0x00000005001b7c02 */ /* 0x001fe40008000f00 */
[----:B------:R-:W5:Y:S01]  /*0650*/  LDG.E R10, desc[UR10][R10.64] ;  /* 0x0000000a0a0a7981 */ /* 0x000f62000c1e1900 */
[----:B-1----:R-:W-:Y:S01]  /*0660*/  IMAD.WIDE R12, R29, 0x4, R12 ;  /* 0x000000041d0c7825 */ /* 0x002fe200078e020c */
[----:B------:R-:W-:-:S02]  /*0670*/  MOV R21, UR7 ;  /* 0x0000000700157c02 */ /* 0x000fc40008000f00 */
[----:B------:R-:W-:Y:S01]  /*0680*/  MOV R26, UR6 ;  /* 0x00000006001a7c02 */ /* 0x000fe20008000f00 */
[----:B----4-:R-:W-:Y:S01]  /*0690*/  IMAD.WIDE R14, R27, 0x4, R14 ;  /* 0x000000041b0e7825 */ /* 0x010fe200078e020e */
[----:B------:R0:W4:Y:S03]  /*06a0*/  LDG.E R9, desc[UR10][R12.64] ;  /* 0x0000000a0c097981 */ /* 0x000126000c1e1900 */
[----:B------:R-:W-:Y:S02]  /*06b0*/  IMAD.WIDE R20, R21, 0x4, R16 ;  /* 0x0000000415147825 */ /* 0x000fe400078e0210 */
[----:B------:R-:W4:Y:S02]  /*06c0*/  LDG.E R16, desc[UR10][R16.64] ;  /* 0x0000000a10107981 */ /* 0x000f24000c1e1900 */
[----:B------:R-:W-:Y:S01]  /*06d0*/  IMAD.WIDE R24, R29, 0x4, R12 ;  /* 0x000000041d187825 */ /* 0x000fe200078e020c */
[----:B------:R-:W-:Y:S01]  /*06e0*/  MOV R29, UR6 ;  /* 0x00000006001d7c02 */ /* 0x000fe20008000f00 */
[----:B------:R-:W4:Y:S01]  /*06f0*/  LDG.E R20, desc[UR10][R20.64] ;  /* 0x0000000a14147981 */ /* 0x000f22000c1e1900 */
[----:B0-----:R-:W0:Y:S01]  /*0700*/  LDC.64 R12, c[0x0][0x570] ;  /* 0x00015c00ff0c7b82 */ /* 0x001e220000000a00 */
[----:B------:R-:W-:-:S02]  /*0710*/  IMAD.WIDE R18, R26, 0x4, R18 ;  /* 0x000000041a127825 */ /* 0x000fc400078e0212 */
[----:B------:R-:W4:Y:S02]  /*0720*/  LDG.E R25, desc[UR10][R24.64] ;  /* 0x0000000a18197981 */ /* 0x000f24000c1e1900 */
[----:B------:R-:W-:Y:S02]  /*0730*/  IMAD.WIDE R26, R27, 0x4, R14 ;  /* 0x000000041b1a7825 */ /* 0x000fe400078e020e */
[----:B------:R1:W4:Y:S02]  /*0740*/  LDG.E R17, desc[UR10][R14.64] ;  /* 0x0000000a0e117981 */ /* 0x000324000c1e1900 */
[----:B------:R-:W-:Y:S02]  /*0750*/  IMAD.WIDE R28, R29, 0x4, R18 ;  /* 0x000000041d1c7825 */ /* 0x000fe400078e0212 */
[----:B------:R-:W4:Y:S04]  /*0760*/  LDG.E R26, desc[UR10][R26.64] ;  /* 0x0000000a1a1a7981 */ /* 0x000f28000c1e1900 */
[----:B------:R-:W4:Y:S04]  /*0770*/  LDG.E R28, desc[UR10][R28.64] ;  /* 0x0000000a1c1c7981 */ /* 0x000f28000c1e1900 */
[----:B------:R0:W4:Y:S01]  /*0780*/  LDG.E R11, desc[UR10][R18.64] ;  /* 0x0000000a120b7981 */ /* 0x000122000c1e1900 */
[----:B-1----:R-:W-:-:S04]  /*0790*/  IMAD R15, R2, UR15, RZ ;  /* 0x0000000f020f7c24 */ /* 0x002fc8000f8e02ff */
[----:B0-----:R-:W-:-:S06]  /*07a0*/  IMAD.WIDE R12, R15, 0x4, R12 ;  /* 0x000000040f0c7825 */ /* 0x001fcc00078e020c */
[----:B------:R0:W4:Y:S01]  /*07b0*/  LDG.E R12, desc[UR10][R12.64] ;  /* 0x0000000a0c0c7981 */ /* 0x000122000c1e1900 */
[----:B------:R-:W-:Y:S01]  /*07c0*/  IMAD R19, R2, UR16, RZ ;  /* 0x0000001002137c24 */ /* 0x000fe2000f8e02ff */
[----:B------:R-:W-:Y:S01]  /*07d0*/  MOV R21, UR9 ;  /* 0x0000000900157c02 */ /* 0x000fe20008000f00 */
[----:B---3--:R-:W-:Y:S01]  /*07e0*/  FADD.FTZ R4, R4, R3 ;  /* 0x0000000304047221 */ /* 0x008fe20000010000 */
[----:B--2---:R-:W-:-:S03]  /*07f0*/  FADD.FTZ R23, R23, R22 ;  /* 0x0000001617177221 */ /* 0x004fc60000010000 */
[----:B-----5:R-:W-:-:S04]  /*0800*/  FADD.FTZ R4, R4, R5 ;  /* 0x0000000504047221 */ /* 0x020fc80000010000 */
[----:B------:R-:W-:Y:S01]  /*0810*/  FADD.FTZ R4, R4, R7 ;  /* 0x0000000704047221 */ /* 0x000fe20000010000 */
[----:B------:R-:W-:-:S03]  /*0820*/  FADD.FTZ R23, R23, R8 ;  /* 0x0000000817177221 */ /* 0x000fc60000010000 */
[----:B------:R-:W-:Y:S01]  /*0830*/  FMUL.FTZ R4, R4, -1.4426950216293334961 ;  /* 0xbfb8aa3b04047820 */ /* 0x000fe20000410000 */
[----:B------:R-:W-:-:S04]  /*0840*/  FADD.FTZ R10, R23, R10 ;  /* 0x0000000a170a7221 */ /* 0x000fc80000010000 */
[----:B------:R-:W-:Y:S01]  /*0850*/  FMUL.FTZ R10, R10, -1.4426950216293334961 ;  /* 0xbfb8aa3b0a0a7820 */ /* 0x000fe20000410000 */
[----:B------:R-:W0:Y:S08]  /*0860*/  MUFU.EX2 R4, R4 ;  /* 0x0000000400047308 */ /* 0x000e300000000800 */
[----:B------:R-:W1:Y:S01]  /*0870*/  MUFU.EX2 R10, R10 ;  /* 0x0000000a000a7308 */ /* 0x000e620000000800 */
[----:B----4-:R-:W-:-:S02]  /*0880*/  FADD.FTZ R16, R9, R16 ;  /* 0x0000001009107221 */ /* 0x010fc40000010000 */
[----:B------:R-:W2:Y:S01]  /*0890*/  LDC.64 R8, c[0x0][0x7f8] ;  /* 0x0001fe00ff087b82 */ /* 0x000ea20000000a00 */
[----:B------:R-:W-:Y:S01]  /*08a0*/  FADD.FTZ R25, R25, R20 ;  /* 0x0000001419197221 */ /* 0x000fe20000010000 */
[----:B0-----:R-:W-:Y:S01]  /*08b0*/  FADD.FTZ R13, R4, 1 ;  /* 0x3f800000040d7421 */ /* 0x001fe20000010000 */
[----:B------:R-:W-:-:S05]  /*08c0*/  FADD.FTZ R16, R16, R17 ;  /* 0x0000001110107221 */ /* 0x000fca0000010000 */
[----:B------:R-:W0:Y:S01]  /*08d0*/  LDC.64 R4, c[0x0][0x720] ;  /* 0x0001c800ff047b82 */ /* 0x000e220000000a00 */
[----:B------:R-:W-:-:S04]  /*08e0*/  FADD.FTZ R25, R25, R26 ;  /* 0x0000001a19197221 */ /* 0x000fc80000010000 */
[----:B------:R-:W-:Y:S01]  /*08f0*/  FADD.FTZ R25, R25, R28 ;  /* 0x0000001c19197221 */ /* 0x000fe20000010000 */
[----:B------:R-:W3:Y:S01]  /*0900*/  MUFU.RCP R13, R13 ;  /* 0x0000000d000d7308 */ /* 0x000ee20000001000 */
[----:B------:R-:W-:Y:S02]  /*0910*/  FADD.FTZ R3, R16, R11 ;  /* 0x0000000b10037221 */ /* 0x000fe40000010000 */
[----:B------:R-:W-:Y:S01]  /*0920*/  FMUL.FTZ R25, R25, -1.4426950216293334961 ;  /* 0xbfb8aa3b19197820 */ /* 0x000fe20000410000 */
[----:B-1----:R-:W-:Y:S02]  /*0930*/  FADD.FTZ R16, R10, 1 ;  /* 0x3f8000000a107421 */ /* 0x002fe40000010000 */
[----:B------:R-:W1:Y:S02]  /*0940*/  LDC.64 R10, c[0x0][0x648] ;  /* 0x00019200ff0a7b82 */ /* 0x000e640000000a00 */
[----:B------:R-:W-:Y:S08]  /*0950*/  MUFU.TANH R3, R3 ;  /* 0x0000000300037308 */ /* 0x000ff00000002400 */
[----:B------:R-:W4:Y:S08]  /*0960*/  MUFU.EX2 R25, R25 ;  /* 0x0000001900197308 */ /* 0x000f300000000800 */
[----:B------:R-:W5:Y:S01]  /*0970*/  MUFU.RCP R16, R16 ;  /* 0x0000001000107308 */ /* 0x000f620000001000 */
[----:B---3--:R-:W-:Y:S01]  /*0980*/  FMUL.FTZ R14, R12, R13 ;  /* 0x0000000d0c0e7220 */ /* 0x008fe20000410000 */
[----:B------:R-:W-:-:S02]  /*0990*/  IMAD R7, R6, UR20, RZ ;  /* 0x0000001406077c24 */ /* 0x000fc4000f8e02ff */
[----:B----4-:R-:W-:-:S04]  /*09a0*/  FADD.FTZ R15, R25, 1 ;  /* 0x3f800000190f7421 */ /* 0x010fc80000010000 */
[----:B------:R3:W-:Y:S01]  /*09b0*/  MUFU.RCP R12, R15 ;  /* 0x0000000f000c7308 */ /* 0x0007e20000001000 */
[----:B-----5:R-:W-:-:S07]  /*09c0*/  FFMA.FTZ R14, R3, R16, R14 ;  /* 0x00000010030e7223 */ /* 0x020fce000001000e */
[----:B------:R-:W4:Y:S01]  /*09d0*/  MUFU.TANH R17, R14 ;  /* 0x0000000e00117308 */ /* 0x000f220000002400 */
[----:B--2---:R-:W-:Y:S01]  /*09e0*/  IMAD.WIDE R8, R7, 0x4, R8 ;  /* 0x0000000407087825 */ /* 0x004fe200078e0208 */
[----:B------:R-:W-:-:S05]  /*09f0*/  MOV R7, UR9 ;  /* 0x0000000900077c02 */ /* 0x000fca0008000f00 */
[----:B------:R-:W-:-:S04]  /*0a00*/  IMAD.WIDE R6, R7, 0x4, R8 ;  /* 0x0000000407067825 */ /* 0x000fc800078e0208 */
[----:B---3--:R-:W-:Y:S02]  /*0a10*/  IMAD R15, R2, UR17, RZ ;  /* 0x00000011020f7c24 */ /* 0x008fe4000f8e02ff */
[----:B-1----:R-:W-:-:S04]  /*0a20*/  IMAD.WIDE R18, R19, 0x4, R10 ;  /* 0x0000000413127825 */ /* 0x002fc800078e020a */
[----:B----4-:R-:W-:Y:S01]  /*0a30*/  FMUL.FTZ R23, R17, R12 ;  /* 0x0000000c11177220 */ /* 0x010fe20000410000 */
[----:B------:R-:W-:Y:S01]  /*0a40*/  IMAD.WIDE R10, R21, 0x4, R6 ;  /* 0x00000004150a7825 */ /* 0x000fe200078e0206 */
[----:B------:R-:W-:-:S03]  /*0a50*/  MOV R17, UR9 ;  /* 0x0000000900117c02 */ /* 0x000fc60008000f00 */
[----:B------:R-:W-:Y:S01]  /*0a60*/  FADD.FTZ R13, R13, -RZ ;  /* 0x800000ff0d0d7221 */ /* 0x000fe20000010000 */
[----:B0-----:R-:W-:-:S04]  /*0a70*/  IMAD.WIDE R4, R15, 0x4, R4 ;  /* 0x000000040f047825 */ /* 0x001fc800078e0204 */
[----:B------:R-:W-:Y:S01]  /*0a80*/  FADD.FTZ R15, R16, -RZ ;  /* 0x800000ff100f7221 */ /* 0x000fe20000010000 */
[----:B------:R0:W-:Y:S01]  /*0a90*/  STG.E desc[UR10][R18.64], R23 ;  /* 0x0000001712007986 */ /* 0x0001e2000c10190a */
[----:B------:R-:W-:Y:S01]  /*0aa0*/  FADD.FTZ R21, R12, -RZ ;  /* 0x800000ff0c157221 */ /* 0x000fe20000010000 */
[----:B------:R-:W-:Y:S02]  /*0ab0*/  IMAD.WIDE R16, R17, 0x4, R10 ;  /* 0x0000000411107825 */ /* 0x000fe400078e020a */
[----:B------:R0:W-:Y:S04]  /*0ac0*/  STG.E desc[UR10][R4.64], R14 ;  /* 0x0000000e04007986 */ /* 0x0001e8000c10190a */
[----:B------:R0:W-:Y:S01]  /*0ad0*/  STG.E desc[UR10][R8.64], R15 ;  /* 0x0000000f08007986 */ /* 0x0001e2000c10190a */
[----:B------:R-:W-:-:S03]  /*0ae0*/  IADD3 R2, R2, UR4, RZ ;  /* 0x0000000402027c10 */ /* 0x000fc6000fffe0ff */
[----:B------:R0:W-:Y:S04]  /*0af0*/  STG.E desc[UR10][R6.64], R13 ;  /* 0x0000000d06007986 */ /* 0x0001e8000c10190a */
[----:B------:R0:W-:Y:S04]  /*0b00*/  STG.E desc[UR10][R10.64], R3 ;  /* 0x000000030a007986 */ /* 0x0001e8000c10190a */
[----:B------:R0:W-:Y:S01]  /*0b10*/  STG.E desc[UR10][R16.64], R21 ;  /* 0x0000001510007986 */ /* 0x0001e2000c10190a */
[----:B------:R-:W-:-:S13]  /*0b20*/  ISETP.GE.AND P1, PT, R2, UR22, PT ;  /* 0x0000001602007c0c */ /* 0x000fda000bf26270 */
[----:B0-----:R-:W-:Y:S05]  /*0b30*/  @!P1 BRA `(.L_x_1085) ;  /* 0xfffffff400d89947 */ /* 0x001fea000383ffff */
[----:B------:R-:W-:Y:S05]  /*0b40*/  BSYNC B0 ;  /* 0x0000000000007941 */ /* 0x000fea0003800000 */
.L_x_1084:
[----:B------:R-:W-:Y:S05]  /*0b50*/  EXIT ;  /* 0x000000000000794d */ /* 0x000fea0003800000 */
.L_x_1083:
[----:B------:R-:W-:Y:S01]  /*0b60*/  MOV R0, UR13 ;  /* 0x0000000d00007c02 */ /* 0x000fe20008000f00 */
[----:B------:R-:W-:Y:S01]  /*0b70*/  HFMA2.MMA R6, -RZ, RZ, 0, 0 ;  /* 0x00000000ff067435 */ /* 0x000fe200000001ff */
[----:B------:R-:W-:Y:S01]  /*0b80*/  BSSY B0, `(.L_x_1086) ;  /* 0x0000077000007945 */ /* 0x000fe20003800000 */
[----:B------:R-:W-:Y:S01]  /*0b90*/  ULDC UR5, c[0x0][0x27c] ;  /* 0x00009f0000057ab9 */ /* 0x000fe20000000800 */
[----:B------:R-:W-:Y:S01]  /*0ba0*/  IABS R3, R0 ;  /* 0x0000000000037213 */ /* 0x000fe20000000000 */
[----:B------:R-:W-:Y:S01]  /*0bb0*/  ULDC UR6, c[0x0][0x354] ;  /* 0x0000d50000067ab9 */ /* 0x000fe20000000800 */
[----:B------:R-:W-:Y:S01]  /*0bc0*/  ULDC UR7, c[0x0][0x864] ;  /* 0x0002190000077ab9 */ /* 0x000fe20000000800 */
[----:B------:R-:W-:Y:S01]  /*0bd0*/  UIMAD UR5, UR13, UR5, URZ ;  /* 0x000000050d0572a4 */ /* 0x000fe2000f8e023f */
[----:B------:R-:W0:Y:S01]  /*0be0*/  I2F.RP R0, R3 ;  /* 0x0000000300007306 */ /* 0x000e220000209400 */
[----:B------:R-:W-:Y:S02]  /*0bf0*/  UIMAD UR6, UR13, UR6, URZ ;  /* 0x000000060d0672a4 */ /* 0x000fe4000f8e023f */
[----:B------:R-:W-:Y:S01]  /*0c00*/  ISETP.NE.AND P0, PT, RZ, UR13, PT ;  /* 0x0000000dff007c0c */ /* 0x000fe2000bf05270 */
        /* <DEDUP_REMOVED lines=8> */
[----:B0-----:R-:W-:-:S02]  /*0c90*/  IADD3 R7, R0, 0xffffffe, RZ ;  /* 0x0ffffffe00077810 */ /* 0x001fc40007ffe0ff */
[----:B------:R-:W-:Y:S01]  /*0ca0*/  LOP3.LUT R0, RZ, UR13, RZ, 0x33, !PT ;  /* 0x0000000dff007c12 */ /* 0x000fe2000f8e33ff */
[----:B------:R-:W-:-:S03]  /*0cb0*/  ULDC UR13, c[0x0][0x6b4] ;  /* 0x0001ad00000d7ab9 */ /* 0x000fc60000000800 */
[----:B------:R-:W0:Y:S02]  /*0cc0*/  F2I.FTZ.U32.TRUNC.NTZ R7, R7 ;  /* 0x0000000700077305 */ /* 0x000e24000021f000 */
[----:B0-----:R-:W-:-:S05]  /*0cd0*/  IADD3 R4, RZ, -R7, RZ ;  /* 0x80000007ff047210 */ /* 0x001fca0007ffe0ff */
[----:B------:R-:W-:-:S04]  /*0ce0*/  IMAD R5, R4, R3, RZ ;  /* 0x0000000304057224 */ /* 0x000fc800078e02ff */
[----:B------:R-:W-:-:S07]  /*0cf0*/  IMAD.HI.U32 R6, R7, R5, R6 ;  /* 0x0000000507067227 */ /* 0x000fce00078e0006 */
.L_x_1087:
[----:B------:R-:W0:Y:S01]  /*0d00*/  LDC R11, c[0x0][0x8d0] ;  /* 0x00023400ff0b7b82 */ /* 0x000e220000000800 */
[----:B------:R-:W-:Y:S02]  /*0d10*/  IABS R5, R2 ;  /* 0x0000000200057213 */ /* 0x000fe40000000000 */
[----:B------:R-:W-:Y:S02]  /*0d20*/  MOV R25, UR5 ;  /* 0x0000000500197c02 */ /* 0x000fe40008000f00 */
[----:B------:R-:W-:Y:S01]  /*0d30*/  MOV R29, UR6 ;  /* 0x00000006001d7c02 */ /* 0x000fe20008000f00 */
[----:B------:R-:W-:Y:S02]  /*0d40*/  IMAD.HI.U32 R4, R6, R5, RZ ;  /* 0x0000000506047227 */ /* 0x000fe400078e00ff */
[----:B------:R-:W1:Y:S03]  /*0d50*/  LDC.64 R22, c[0x0][0x210] ;  /* 0x00008400ff167b82 */ /* 0x000e660000000a00 */
[----:B------:R-:W-:-:S02]  /*0d60*/  IADD3 R8, -R4, RZ, RZ ;  /* 0x000000ff04087210 */ /* 0x000fc40007ffe1ff */
[----:B0-----:R-:W-:-:S05]  /*0d70*/  IABS R7, R11 ;  /* 0x0000000b00077213 */ /* 0x001fca0000000000 */
[----:B------:R-:W-:Y:S01]  /*0d80*/  IMAD R8, R7, R8, R5 ;  /* 0x0000000807087224 */ /* 0x000fe200078e0205 */
[----:B------:R-:W-:-:S04]  /*0d90*/  LOP3.LUT R5, R2, R11, RZ, 0x3c, !PT ;  /* 0x0000000b02057212 */ /* 0x000fc800078e3cff */
[----:B------:R-:W-:Y:S02]  /*0da0*/  ISETP.GT.U32.AND P2, PT, R3, R8, PT ;  /* 0x000000080300720c */ /* 0x000fe40003f44070 */
[----:B------:R-:W-:-:S11]  /*0db0*/  ISETP.GE.AND P3, PT, R5, RZ, PT ;  /* 0x000000ff0500720c */ /* 0x000fd60003f66270 */
[----:B------:R-:W-:Y:S02]  /*0dc0*/  @!P2 IADD3 R8, R8, -R7, RZ ;  /* 0x800000070808a210 */ /* 0x000fe40007ffe0ff */
[----:B------:R-:W-:Y:S02]  /*0dd0*/  @!P2 IADD3 R4, R4, 0x1, RZ ;  /* 0x000000010404a810 */ /* 0x000fe40007ffe0ff */
[----:B------:R-:W-:-:S13]  /*0de0*/  ISETP.GE.U32.AND P1, PT, R8, R3, PT ;  /* 0x000000030800720c */ /* 0x000fda0003f26070 */
[----:B------:R-:W-:-:S04]  /*0df0*/  @P1 IADD3 R4, R4, 0x1, RZ ;  /* 0x0000000104041810 */ /* 0x000fc80007ffe0ff */
[----:B------:R-:W-:Y:S02]  /*0e00*/  MOV R7, R4 ;  /* 0x0000000400077202 */ /* 0x000fe40000000f00 */
[----:B------:R-:W0:Y:S02]  /*0e10*/  LDC.64 R4, c[0x0][0x2e8] ;  /* 0x0000ba00ff047b82 */ /* 0x000e240000000a00 */
        /* <DEDUP_REMOVED lines=9> */
[----:B------:R-:W2:Y:S03]  /*0eb0*/  LDG.E R7, desc[UR10][R22.64] ;  /* 0x0000000a16077981 */ /* 0x000ea6000c1e1900 */
[----:B------:R-:W-:Y:S01]  /*0ec0*/  IMAD.WIDE R16, R25, 0x4, R22 ;  /* 0x0000000419107825 */ /* 0x000fe200078e0216 */
[----:B------:R-:W2:Y:S03]  /*0ed0*/  LDG.E R10, desc[UR10][R26.64] ;  /* 0x0000000a1a0a7981 */ /* 0x000ea6000c1e1900 */
[----:B------:R-:W-:Y:S01]  /*0ee0*/  IMAD.WIDE R12, R29, 0x4, R26 ;  /* 0x000000041d0c7825 */ /* 0x000fe200078e021a */
[----:B------:R-:W3:Y:S04]  /*0ef0*/  LDG.E R4, desc[UR10][R16.64] ;  /* 0x0000000a10047981 */ /* 0x000ee8000c1e1900 */
[----:B------:R0:W3:Y:S01]  /*0f00*/  LDG.E R5, desc[UR10][R12.64] ;  /* 0x0000000a0c057981 */ /* 0x0000e2000c1e1900 */
[----:B------:R-:W-:-:S04]  /*0f10*/  IMAD.WIDE R18, R25, 0x4, R16 ;  /* 0x0000000419127825 */ /* 0x000fc800078e0210 */
[----:B------:R-:W-:Y:S01]  /*0f20*/  IMAD.WIDE R20, R29, 0x4, R12 ;  /* 0x000000041d147825 */ /* 0x000fe200078e020c */
[----:B------:R-:W4:Y:S03]  /*0f30*/  LDG.E R14, desc[UR10][R18.64] ;  /* 0x0000000a120e7981 */ /* 0x000f26000c1e1900 */
[----:B------:R-:W-:Y:S01]  /*0f40*/  IMAD.WIDE R24, R25, 0x4, R18 ;  /* 0x0000000419187825 */ /* 0x000fe200078e0212 */
[----:B0-----:R-:W0:Y:S01]  /*0f50*/  LDC.64 R12, c[0x0][0x570] ;  /* 0x00015c00ff0c7b82 */ /* 0x001e220000000a00 */
[----:B------:R-:W4:Y:S02]  /*0f60*/  LDG.E R9, desc[UR10][R20.64] ;  /* 0x0000000a14097981 */ /* 0x000f24000c1e1900 */
[----:B------:R-:W-:Y:S02]  /*0f70*/  IMAD.WIDE R28, R29, 0x4, R20 ;  /* 0x000000041d1c7825 */ /* 0x000fe400078e0214 */
[----:B------:R-:W5:Y:S04]  /*0f80*/  LDG.E R11, desc[UR10][R24.64] ;  /* 0x0000000a180b7981 */ /* 0x000f68000c1e1900 */
[----:B------:R-:W5:Y:S01]  /*0f90*/  LDG.E R16, desc[UR10][R28.64] ;  /* 0x0000000a1c107981 */ /* 0x000f62000c1e1900 */
[----:B------:R-:W-:-:S04]  /*0fa0*/  IMAD R15, R2, UR15, RZ ;  /* 0x0000000f020f7c24 */ /* 0x000fc8000f8e02ff */
[----:B0-----:R-:W-:-:S05]  /*0fb0*/  IMAD.WIDE R12, R15, 0x4, R12 ;  /* 0x000000040f0c7825 */ /* 0x001fca00078e020c */
[----:B------:R0:W4:Y:S02]  /*0fc0*/  LDG.E R15, desc[UR10][R12.64] ;  /* 0x0000000a0c0f7981 */ /* 0x000124000c1e1900 */
[----:B0-----:R-:W0:Y:S01]  /*0fd0*/  LDC.64 R12, c[0x0][0x648] ;  /* 0x00019200ff0c7b82 */ /* 0x001e220000000a00 */
[----:B------:R-:W-:Y:S01]  /*0fe0*/  MOV R19, UR7 ;  /* 0x0000000700137c02 */ /* 0x000fe20008000f00 */
[----:B------:R-:W-:Y:S02]  /*0ff0*/  IMAD R21, R2, UR16, RZ ;  /* 0x0000001002157c24 */ /* 0x000fe4000f8e02ff */
[----:B--2---:R-:W-:Y:S01]  /*1000*/  FADD.FTZ R7, R10, R7 ;  /* 0x000000070a077221 */ /* 0x004fe20000010000 */
[----:B---3--:R-:W-:-:S04]  /*1010*/  FADD.FTZ R4, R5, R4 ;  /* 0x0000000405047221 */ /* 0x008fc80000010000 */
[----:B------:R-:W-:Y:S01]  /*1020*/  FADD.FTZ R4, RZ, R4 ;  /* 0x00000004ff047221 */ /* 0x000fe20000010000 */
[----:B------:R-:W-:-:S03]  /*1030*/  FADD.FTZ R7, RZ, R7 ;  /* 0x00000007ff077221 */ /* 0x000fc60000010000 */
[----:B------:R-:W-:Y:S01]  /*1040*/  FMUL.FTZ R5, R4, -1.4426950216293334961 ;  /* 0xbfb8aa3b04057820 */ /* 0x000fe20000410000 */
[----:B------:R-:W-:-:S05]  /*1050*/  FMUL.FTZ R4, R7, -1.4426950216293334961 ;  /* 0xbfb8aa3b07047820 */ /* 0x000fca0000410000 */
[----:B------:R-:W1:Y:S08]  /*1060*/  MUFU.EX2 R5, R5 ;  /* 0x0000000500057308 */ /* 0x000e700000000800 */
[----:B------:R-:W2:Y:S01]  /*1070*/  MUFU.EX2 R4, R4 ;  /* 0x0000000400047308 */ /* 0x000ea20000000800 */
[----:B-----5:R-:W-:Y:S01]  /*1080*/  FADD.FTZ R11, R16, R11 ;  /* 0x0000000b100b7221 */ /* 0x020fe20000010000 */
[----:B----4-:R-:W-:-:S03]  /*1090*/  FADD.FTZ R9, R9, R14 ;  /* 0x0000000e09097221 */ /* 0x010fc60000010000 */
[----:B------:R-:W-:Y:S01]  /*10a0*/  FADD.FTZ R11, RZ, R11 ;  /* 0x0000000bff0b7221 */ /* 0x000fe20000010000 */
[----:B-1----:R-:W-:Y:S01]  /*10b0*/  FADD.FTZ R18, R5, 1 ;  /* 0x3f80000005127421 */ /* 0x002fe20000010000 */
[----:B------:R-:W-:Y:S02]  /*10c0*/  FADD.FTZ R7, RZ, R9 ;  /* 0x00000009ff077221 */ /* 0x000fe40000010000 */
[----:B------:R-:W-:Y:S02]  /*10d0*/  FMUL.FTZ R9, R11, -1.4426950216293334961 ;  /* 0xbfb8aa3b0b097820 */ /* 0x000fe40000410000 */
[----:B------:R-:W1:Y:S01]  /*10e0*/  LDC.64 R10, c[0x0][0x7f8] ;  /* 0x0001fe00ff0a7b82 */ /* 0x000e620000000a00 */
[----:B------:R-:W3:Y:S01]  /*10f0*/  MUFU.RCP R18, R18 ;  /* 0x0000001200127308 */ /* 0x000ee20000001000 */
[----:B--2---:R-:W-:-:S07]  /*1100*/  FADD.FTZ R20, R4, 1 ;  /* 0x3f80000004147421 */ /* 0x004fce0000010000 */
[----:B------:R-:W-:Y:S08]  /*1110*/  MUFU.TANH R7, R7 ;  /* 0x0000000700077308 */ /* 0x000ff00000002400 */
[----:B------:R-:W2:Y:S08]  /*1120*/  MUFU.RCP R20, R20 ;  /* 0x0000001400147308 */ /* 0x000eb00000001000 */
[----:B------:R-:W4:Y:S01]  /*1130*/  MUFU.EX2 R9, R9 ;  /* 0x0000000900097308 */ /* 0x000f220000000800 */
[----:B---3--:R-:W-:-:S04]  /*1140*/  FMUL.FTZ R4, R15, R18 ;  /* 0x000000120f047220 */ /* 0x008fc80000410000 */
[----:B--2---:R-:W-:Y:S02]  /*1150*/  FFMA.FTZ R17, R7, R20, R4 ;  /* 0x0000001407117223 */ /* 0x004fe40000010004 */
[----:B------:R-:W2:Y:S01]  /*1160*/  LDC.64 R4, c[0x0][0x720] ;  /* 0x0001c800ff047b82 */ /* 0x000ea20000000a00 */
[----:B----4-:R-:W-:Y:S01]  /*1170*/  FADD.FTZ R16, R9, 1 ;  /* 0x3f80000009107421 */ /* 0x010fe20000010000 */
[----:B------:R-:W-:Y:S01]  /*1180*/  MUFU.TANH R23, R17 ;  /* 0x0000001100177308 */ /* 0x000fe20000002400 */
[----:B------:R-:W-:-:S07]  /*1190*/  IMAD R9, R8, UR14, RZ ;  /* 0x0000000e08097c24 */ /* 0x000fce000f8e02ff */
[----:B------:R-:W3:Y:S01]  /*11a0*/  MUFU.RCP R16, R16 ;  /* 0x0000001000107308 */ /* 0x000ee20000001000 */
[----:B-1----:R-:W-:-:S04]  /*11b0*/  IMAD.WIDE R8, R9, 0x4, R10 ;  /* 0x0000000409087825 */ /* 0x002fc800078e020a */
[----:B------:R-:W-:Y:S02]  /*11c0*/  IMAD R15, R2, UR13, RZ ;  /* 0x0000000d020f7c24 */ /* 0x000fe4000f8e02ff */
[----:B------:R-:W-:-:S04]  /*11d0*/  IMAD.WIDE R10, R19, 0x4, R8 ;  /* 0x00000004130a7825 */ /* 0x000fc800078e0208 */
[----:B0-----:R-:W-:-:S04]  /*11e0*/  IMAD.WIDE R12, R15, 0x4, R12 ;  /* 0x000000040f0c7825 */ /* 0x001fc800078e020c */
[----:B------:R-:W-:-:S04]  /*11f0*/  IMAD.WIDE R14, R19, 0x4, R10 ;  /* 0x00000004130e7825 */ /* 0x000fc800078e020a */
[----:B---3--:R-:W-:Y:S01]  /*1200*/  FMUL.FTZ R27, R23, R16 ;  /* 0x00000010171b7220 */ /* 0x008fe20000410000 */
[----:B--2---:R-:W-:-:S04]  /*1210*/  IMAD.WIDE R4, R21, 0x4, R4 ;  /* 0x0000000415047825 */ /* 0x004fc800078e0204 */
[----:B------:R-:W-:Y:S01]  /*1220*/  FADD.FTZ R21, R20, -RZ ;  /* 0x800000ff14157221 */ /* 0x000fe20000010000 */
[----:B------:R-:W-:Y:S01]  /*1230*/  FADD.FTZ R23, R18, -RZ ;  /* 0x800000ff12177221 */ /* 0x000fe20000010000 */
[----:B------:R0:W-:Y:S01]  /*1240*/  STG.E desc[UR10][R12.64], R27 ;  /* 0x0000001b0c007986 */ /* 0x0001e2000c10190a */
[----:B------:R-:W-:-:S04]  /*1250*/  IMAD.WIDE R18, R19, 0x4, R14 ;  /* 0x0000000413127825 */ /* 0x000fc800078e020e */
[----:B------:R-:W-:Y:S01]  /*1260*/  FADD.FTZ R25, R16, -RZ ;  /* 0x800000ff10197221 */ /* 0x000fe20000010000 */
        /* <DEDUP_REMOVED lines=9> */
.L_x_1086:
[----:B------:R-:W-:Y:S05]  /*1300*/  EXIT ;  /* 0x000000000000794d */ /* 0x000fea0003800000 */
.L_x_1088:
        /* <DEDUP_REMOVED lines=15> */
.L_x_1342:


//--------------------- .text._ZN2at6native38_GLOBAL__N__9a469cfd_6_RNN_cu_eca79a6d6kernel17lstm_cell_forwardIddlLi2EEEvNS_4cuda6detail10TensorInfoIT_T1_EES9_S9_S9_S9_S9_S9_S9_S8_S8_ --------------------------
	.section	.text._ZN2at6native38_GLOBAL__N__9a469cfd_6_RNN_cu_eca79a6d6kernel17lstm_cell_forwardIddlLi2EEEvNS_4cuda6detail10TensorInfoIT_T1_EES9_S9_S9_S9_S9_S9_S9_S8_S8_,"ax",@progbits
	.align	128
.text._ZN2at6native38_GLOBAL__N__9a469cfd_6_RNN_cu_eca79a6d6kernel17lstm_cell_forwardIddlLi2EEEvNS_4cuda6detail10TensorInfoIT_T1_EES9_S9_S9_S9_S9_S9_S9_S8_S8_:
        .type           _ZN2at6native38_GLOBAL__N__9a469cfd_6_RNN_cu_eca79a6d6kernel17lstm_cell_forwardIddlLi2EEEvNS_4cuda6detail10TensorInfoIT_T1_EES9_S9_S9_S9_S9_S9_S9_S8_S8_,@function
        .size           _ZN2at6native38_GLOBAL__N__9a469cfd_6_RNN_cu_eca79a6d6kernel17lstm_cell_forwardIddlLi2EEEvNS_4cuda6detail10TensorInfoIT_T1_EES9_S9_S9_S9_S9_S9_S9_S8_S8_,(.L_x_1343 - _ZN2at6native38_GLOBAL__N__9a469cfd_6_RNN_cu_eca79a6d6kernel17lstm_cell_forwardIddlLi2EEEvNS_4cuda6detail10TensorInfoIT_T1_EES9_S9_S9_S9_S9_S9_S9_S8_S8_)
        .other          _ZN2at6native38_GLOBAL__N__9a469cfd_6_RNN_cu_eca79a6d6kernel17lstm_cell_forwardIddlLi2EEEvNS_4cuda6detail10TensorInfoIT_T1_EES9_S9_S9_S9_S9_S9_S9_S8_S8_,@"STO_CUDA_ENTRY STV_DEFAULT"
_ZN2at6native38_GLOBAL__N__9a469cfd_6_RNN_cu_eca79a6d6kernel17lstm_cell_forwardIddlLi2EEEvNS_4cuda6detail10TensorInfoIT_T1_EES9_S9_S9_S9_S9_S9_S9_S8_S8_:
        /* <DEDUP_REMOVED lines=43> */
.L_x_1157:
        /* <DEDUP_REMOVED lines=11> */
[----:B------:R-:W-:Y:S05]  /*0360*/  CALL.REL.NOINC `($__internal_40_$__cuda_sm20_div_s64) ;  /* 0x0000005c00807944 */ /* 0x000fea0003c00000 */
[----:B------:R-:W-:Y:S01]  /*0370*/  IADD3 R9, P0, RZ, -R12, RZ ;  /* 0x8000000cff097210 */ /* 0x000fe20007f1e0ff */
[----:B------:R-:W-:Y:S02]  /*0380*/  IMAD.U32 R2, RZ, RZ, UR12 ;  /* 0x0000000cff027e24 */ /* 0x000fe4000f8e00ff */
[----:B------:R-:W-:Y:S01]  /*0390*/  IMAD.MOV.U32 R6, RZ, RZ, R5 ;  /* 0x000000ffff067224 */ /* 0x000fe200078e0005 */
[----:B------:R-:W-:Y:S01]  /*03a0*/  IADD3.X R7, RZ, ~R0, RZ, P0, !PT ;  /* 0x80000000ff077210 */ /* 0x000fe200007fe4ff */
[----:B------:R-:W-:Y:S02]  /*03b0*/  IMAD.U32 R3, RZ, RZ, UR13 ;  /* 0x0000000dff037e24 */ /* 0x000fe4000f8e00ff */
[----:B------:R-:W-:Y:S02]  /*03c0*/  IMAD.MOV.U32 R13, RZ, RZ, R0 ;  /* 0x000000ffff0d7224 */ /* 0x000fe400078e0000 */
[----:B------:R-:W-:Y:S01]  /*03d0*/  IMAD R8, R7, R2, RZ ;  /* 0x0000000207087224 */ /* 0x000fe200078e02ff */
[----:B------:R-:W-:-:S03]  /*03e0*/  MOV R7, R4 ;  /* 0x0000000400077202 */ /* 0x000fc60000000f00 */
[----:B------:R-:W-:-:S04]  /*03f0*/  IMAD.WIDE.U32 R26, R9, R2, R6 ;  /* 0x00000002091a7225 */ /* 0x000fc800078e0006 */
[----:B------:R-:W-:-:S04]  /*0400*/  IMAD R7, R9, R3, R8 ;  /* 0x0000000309077224 */ /* 0x000fc800078e0208 */
[----:B------:R-:W-:Y:S01]  /*0410*/  IMAD.IADD R27, R27, 0x1, R7 ;  /* 0x000000011b1b7824 */ /* 0x000fe200078e0207 */
[----:B------:R-:W-:Y:S06]  /*0420*/  BRA `(.L_x_1092) ;  /* 0x00000000005c7947 */ /* 0x000fec0003800000 */
.L_x_1091:
[----:B------:R-:W-:Y:S01]  /*0430*/  MOV R2, UR59 ;  /* 0x0000003b00027c02 */ /* 0x000fe20008000f00 */
[----:B------:R-:W-:Y:S01]  /*0440*/  IMAD.MOV.U32 R13, RZ, RZ, RZ ;  /* 0x000000ffff0d7224 */ /* 0x000fe200078e00ff */
        /* <DEDUP_REMOVED lines=21> */
.L_x_1092:
[----:B------:R-:W-:Y:S05]  /*05a0*/  BSYNC B1 ;  /* 0x0000000000017941 */ /* 0x000fea0003800000 */
.L_x_1090:
        /* <DEDUP_REMOVED lines=20> */
[----:B------:R-:W-:Y:S01]  /*06f0*/  IMAD.U32 R7, RZ, RZ, UR15 ;  /* 0x0000000fff077e24 */ /* 0x000fe2000f8e00ff */
[----:B------:R-:W-:Y:S01]  /*0700*/  IADD3.X R2, RZ, ~R0, RZ, P0, !PT ;  /* 0x80000000ff027210 */ /* 0x000fe200007fe4ff */
[----:B------:R-:W-:-:S04]  /*0710*/  IMAD.WIDE.U32 R8, R11, R3, R16 ;  /* 0x000000030b087225 */ /* 0x000fc800078e0010 */
[----:B------:R-:W-:Y:S02]  /*0720*/  IMAD R2, R2, R3, RZ ;  /* 0x0000000302027224 */ /* 0x000fe400078e02ff */
[----:B------:R-:W-:Y:S02]  /*0730*/  IMAD.MOV.U32 R13, RZ, RZ, R0 ;  /* 0x000000ffff0d7224 */ /* 0x000fe400078e0000 */
[----:B------:R-:W-:Y:S02]  /*0740*/  IMAD R11, R11, R7, R2 ;  /* 0x000000070b0b7224 */ /* 0x000fe400078e0202 */
[----:B------:R-:W-:-:S03]  /*0750*/  IMAD.MOV.U32 R2, RZ, RZ, R8 ;  /* 0x000000ffff027224 */ /* 0x000fc600078e0008 */
[----:B------:R-:W-:Y:S01]  /*0760*/  IADD3 R6, R9, R11, RZ ;  /* 0x0000000b09067210 */ /* 0x000fe20007ffe0ff */
[----:B------:R-:W-:Y:S06]  /*0770*/  BRA `(.L_x_1095) ;  /* 0x00000000005c7947 */ /* 0x000fec0003800000 */
.L_x_1094:
[----:B------:R-:W-:Y:S01]  /*0780*/  IMAD.U32 R3, RZ, RZ, UR57 ;  /* 0x00000039ff037e24 */ /* 0x000fe2000f8e00ff */
[----:B------:R-:W-:Y:S01]  /*0790*/  HFMA2.MMA R13, -RZ, RZ, 0, 0 ;  /* 0x00000000ff0d7435 */ /* 0x000fe200000001ff */
        /* <DEDUP_REMOVED lines=21> */
.L_x_1095:
[----:B------:R-:W-:Y:S05]  /*08f0*/  BSYNC B1 ;  /* 0x0000000000017941 */ /* 0x000fea0003800000 */
.L_x_1093:
[----:B------:R-:W-:Y:S02]  /*0900*/  IMAD R11, R6, UR16, RZ ;  /* 0x00000010060b7c24 */ /* 0x000fe4000f8e02ff */
[----:B------:R-:W-:-:S04]  /*0910*/  IMAD.WIDE.U32 R8, R2, UR16, RZ ;  /* 0x0000001002087c25 */ /* 0x000fc8000f8e00ff */
[----:B------:R-:W-:Y:S02]  /*0920*/  IMAD R11, R2, UR17, R11 ;  /* 0x00000011020b7c24 */ /* 0x000fe4000f8e020b */
[----:B------:R-:W-:Y:S02]  /*0930*/  IMAD R13, R13, UR18, RZ ;  /* 0x000000120d0d7c24 */ /* 0x000fe4000f8e02ff */
[----:B------:R-:W-:Y:S02]  /*0940*/  IMAD.IADD R9, R9, 0x1, R11 ;  /* 0x0000000109097824 */ /* 0x000fe400078e020b */
[C---:B------:R-:W-:Y:S02]  /*0950*/  IMAD R11, R12.reuse, UR19, R13 ;  /* 0x000000130c0b7c24 */ /* 0x040fe4000f8e020d */
[----:B------:R-:W-:-:S04]  /*0960*/  IMAD.WIDE.U32 R12, R12, UR18, R8 ;  /* 0x000000120c0c7c25 */ /* 0x000fc8000f8e0008 */
[----:B------:R-:W-:Y:S01]  /*0970*/  IMAD.IADD R9, R13, 0x1, R11 ;  /* 0x000000010d097824 */ /* 0x000fe200078e020b */
        /* <DEDUP_REMOVED lines=13> */
[----:B------:R-:W-:Y:S01]  /*0a50*/  MOV R2, UR49 ;  /* 0x0000003100027c02 */ /* 0x000fe20008000f00 */
[----:B------:R-:W-:Y:S01]  /*0a60*/  IMAD.MOV.U32 R0, RZ, RZ, R19 ;  /* 0x000000ffff007224 */ /* 0x000fe200078e0013 */
[----:B------:R-:W-:-:S07]  /*0a70*/  MOV R6, 0xa90 ;  /* 0x00000a9000067802 */ /* 0x000fce0000000f00 */
[----:B0-----:R-:W-:Y:S05]  /*0a80*/  CALL.REL.NOINC `($__internal_40_$__cuda_sm20_div_s64) ;  /* 0x0000005400b87944 */ /* 0x001fea0003c00000 */
        /* <DEDUP_REMOVED lines=11> */
.L_x_1097:
[----:B------:R-:W1:Y:S01]  /*0b40*/  I2F.U32.RP R2, R3 ;  /* 0x0000000300027306 */ /* 0x000e620000209000 */
[----:B------:R-:W-:Y:S01]  /*0b50*/  ISETP.NE.U32.AND P2, PT, R3, RZ, PT ;  /* 0x000000ff0300720c */ /* 0x000fe20003f45070 */
[----:B------:R-:W-:Y:S01]  /*0b60*/  IMAD.MOV.U32 R13, RZ, RZ, RZ ;  /* 0x000000ffff0d7224 */ /* 0x000fe200078e00ff */
[----:B------:R-:W-:-:S05]  /*0b70*/  MOV R6, RZ ;  /* 0x000000ff00067202 */ /* 0x000fca0000000f00 */
        /* <DEDUP_REMOVED lines=18> */
.L_x_1098:
[----:B------:R-:W-:Y:S05]  /*0ca0*/  BSYNC B1 ;  /* 0x0000000000017941 */ /* 0x000fea0003800000 */
.L_x_1096:
        /* <DEDUP_REMOVED lines=36> */
.L_x_1100:
[----:B------:R-:W1:Y:S01]  /*0ef0*/  I2F.U32.RP R2, R3 ;  /* 0x0000000300027306 */ /* 0x000e620000209000 */
[----:B------:R-:W-:Y:S02]  /*0f00*/  ISETP.NE.U32.AND P2, PT, R3, RZ, PT ;  /* 0x000000ff0300720c */ /* 0x000fe40003f45070 */
        /* <DEDUP_REMOVED lines=20> */
.L_x_1101:
[----:B------:R-:W-:Y:S05]  /*1050*/  BSYNC B1 ;  /* 0x0000000000017941 */ /* 0x000fea0003800000 */
.L_x_1099:
        /* <DEDUP_REMOVED lines=26> */
[-C--:B------:R-:W-:Y:S02]  /*1200*/  MOV R13, R0.reuse ;  /* 0x00000000000d7202 */ /* 0x080fe40000000f00 */
[----:B------:R-:W-:-:S05]  /*1210*/  IADD3.X R2, RZ, ~R0, RZ, P0, !PT ;  /* 0x80000000ff027210 */ /* 0x000fca00007fe4ff */
[----:B------:R-:W-:Y:S02]  /*1220*/  IMAD R6, R2, UR14, RZ ;  /* 0x0000000e02067c24 */ /* 0x000fe4000f8e02ff */
[----:B------:R-:W-:-:S04]  /*1230*/  IMAD.WIDE.U32 R2, R7, UR14, R10 ;  /* 0x0000000e07027c25 */ /* 0x000fc8000f8e000a */
[----:B------:R-:W-:-:S04]  /*1240*/  IMAD R7, R7, UR15, R6 ;  /* 0x0000000f07077c24 */ /* 0x000fc8000f8e0206 */
[----:B------:R-:W-:Y:S01]  /*1250*/  IMAD.IADD R6, R7, 0x1, R3 ;  /* 0x0000000107067824 */ /* 0x000fe200078e0203 */
[----:B------:R-:W-:Y:S06]  /*1260*/  BRA `(.L_x_1104) ;  /* 0x0000000000547947 */ /* 0x000fec0003800000 */
.L_x_1103:
[----:B------:R-:W1:Y:S01]  /*1270*/  I2F.U32.RP R2, R3 ;  /* 0x0000000300027306 */ /* 0x000e620000209000 */
[----:B------:R-:W-:-:S07]  /*1280*/  ISETP.NE.U32.AND P2, PT, R3, RZ, PT ;  /* 0x000000ff0300720c */ /* 0x000fce0003f45070 */
[----:B-1----:R-:W1:Y:S02]  /*1290*/  MUFU.RCP R2, R2 ;  /* 0x0000000200027308 */ /* 0x002e640000001000 */
[----:B-1----:R-:W-:-:S06]  /*12a0*/  VIADD R6, R2, 0xffffffe ;  /* 0x0ffffffe02067836 */ /* 0x002fcc0000000000 */
[----:B------:R1:W2:Y:S02]  /*12b0*/  F2I.FTZ.U32.TRUNC.NTZ R7, R6 ;  /* 0x0000000600077305 */ /* 0x0002a4000021f000 */
[----:B-1----:R-:W-:Y:S01]  /*12c0*/  IMAD.MOV.U32 R6, RZ, RZ, RZ ;  /* 0x000000ffff067224 */ /* 0x002fe200078e00ff */
[----:B--2---:R-:W-:-:S05]  /*12d0*/  IADD3 R0, RZ, -R7, RZ ;  /* 0x80000007ff007210 */ /* 0x004fca0007ffe0ff */
        /* <DEDUP_REMOVED lines=14> */
.L_x_1104:
[----:B------:R-:W-:Y:S05]  /*13c0*/  BSYNC B1 ;  /* 0x0000000000017941 */ /* 0x000fea0003800000 */
.L_x_1102:
        /* <DEDUP_REMOVED lines=18> */
[----:B-1----:R-:W-:Y:S01]  /*14f0*/  IMAD.MOV.U32 R7, RZ, RZ, R16 ;  /* 0x000000ffff077224 */ /* 0x002fe200078e0010 */
[----:B------:R-:W-:Y:S01]  /*1500*/  MOV R3, UR48 ;  /* 0x0000003000037c02 */ /* 0x000fe20008000f00 */
[----:B------:R-:W-:Y:S01]  /*1510*/  IMAD.U32 R2, RZ, RZ, UR49 ;  /* 0x00000031ff027e24 */ /* 0x000fe2000f8e00ff */
[----:B------:R-:W-:Y:S02]  /*1520*/  MOV R0, R17 ;  /* 0x0000001100007202 */ /* 0x000fe40000000f00 */
[----:B------:R-:W-:-:S07]  /*1530*/  MOV R6, 0x1550 ;  /* 0x0000155000067802 */ /* 0x000fce0000000f00 */
[----:B0-----:R-:W-:Y:S05]  /*1540*/  CALL.REL.NOINC `($__internal_40_$__cuda_sm20_div_s64) ;  /* 0x0000004c00087944 */ /* 0x001fea0003c00000 */
[----:B------:R-:W-:Y:S01]  /*1550*/  IADD3 R15, P0, RZ, -R12, RZ ;  /* 0x8000000cff0f7210 */ /* 0x000fe20007f1e0ff */
[----:B------:R-:W-:Y:S01]  /*1560*/  IMAD.U32 R3, RZ, RZ, UR22 ;  /* 0x00000016ff037e24 */ /* 0x000fe2000f8e00ff */
[----:B------:R-:W-:Y:S01]  /*1570*/  MOV R6, R16 ;  /* 0x0000001000067202 */ /* 0x000fe20000000f00 */
[----:B------:R-:W-:Y:S01]  /*1580*/  IMAD.MOV.U32 R7, RZ, RZ, R17 ;  /* 0x000000ffff077224 */ /* 0x000fe200078e0011 */
[----:B------:R-:W-:-:S03]  /*1590*/  IADD3.X R2, RZ, ~R0, RZ, P0, !PT ;  /* 0x80000000ff027210 */ /* 0x000fc600007fe4ff */
[----:B------:R-:W-:-:S04]  /*15a0*/  IMAD.WIDE.U32 R6, R15, R3, R6 ;  /* 0x000000030f067225 */ /* 0x000fc800078e0006 */
[----:B------:R-:W-:Y:S02]  /*15b0*/  IMAD R13, R2, R3, RZ ;  /* 0x00000003020d7224 */ /* 0x000fe400078e02ff */
[----:B------:R-:W-:-:S04]  /*15c0*/  IMAD.U32 R2, RZ, RZ, UR23 ;  /* 0x00000017ff027e24 */ /* 0x000fc8000f8e00ff */
[----:B------:R-:W-:-:S05]  /*15d0*/  IMAD R13, R15, R2, R13 ;  /* 0x000000020f0d7224 */ /* 0x000fca00078e020d */
[----:B------:R-:W-:Y:S01]  /*15e0*/  IADD3 R7, R7, R13, RZ ;  /* 0x0000000d07077210 */ /* 0x000fe20007ffe0ff */
[----:B------:R-:W-:Y:S01]  /*15f0*/  IMAD.MOV.U32 R13, RZ, RZ, R0 ;  /* 0x000000ffff0d7224 */ /* 0x000fe200078e0000 */
[----:B------:R-:W-:Y:S06]  /*1600*/  BRA `(.L_x_1107) ;  /* 0x00000000005c7947 */ /* 0x000fec0003800000 */
.L_x_1106:
[----:B------:R-:W-:-:S04]  /*1610*/  MOV R3, UR5 ;  /* 0x0000000500037c02 */ /* 0x000fc80008000f00 */
[----:B------:R-:W2:Y:S01]  /*1620*/  I2F.U32.RP R0, R3 ;  /* 0x0000000300007306 */ /* 0x000ea20000209000 */
[----:B------:R-:W-:-:S07]  /*1630*/  ISETP.NE.U32.AND P2, PT, R3, RZ, PT ;  /* 0x000000ff0300720c */ /* 0x000fce0003f45070 */
[----:B--2---:R-:W1:Y:S02]  /*1640*/  MUFU.RCP R0, R0 ;  /* 0x0000000000007308 */ /* 0x004e640000001000 */
[----:B-1----:R-:W-:-:S06]  /*1650*/  VIADD R6, R0, 0xffffffe ;  /* 0x0ffffffe00067836 */ /* 0x002fcc0000000000 */
[----:B------:R1:W2:Y:S02]  /*1660*/  F2I.FTZ.U32.TRUNC.NTZ R7, R6 ;  /* 0x0000000600077305 */ /* 0x0002a4000021f000 */
[----:B-1----:R-:W-:Y:S02]  /*1670*/  IMAD.MOV.U32 R6, RZ, RZ, RZ ;  /* 0x000000ffff067224 */ /* 0x002fe400078e00ff */
[----:B--2---:R-:W-:-:S05]  /*1680*/  IMAD R12, R7, R3, RZ ;  /* 0x00000003070c7224 */ /* 0x004fca00078e02ff */
[----:B------:R-:W-:-:S05]  /*1690*/  IADD3 R13, -R12, RZ, RZ ;  /* 0x000000ff0c0d7210 */ /* 0x000fca0007ffe1ff */
[----:B------:R-:W-:Y:S01]  /*16a0*/  IMAD.HI.U32 R7, R7, R13, R6 ;  /* 0x0000000d07077227 */ /* 0x000fe200078e0006 */
[----:B------:R-:W-:-:S05]  /*16b0*/  HFMA2.MMA R13, -RZ, RZ, 0, 0 ;  /* 0x00000000ff0d7435 */ /* 0x000fca00000001ff */
[----:B------:R-:W-:-:S04]  /*16c0*/  IMAD.HI.U32 R12, R7, R16, RZ ;  /* 0x00000010070c7227 */ /* 0x000fc800078e00ff */
[----:B------:R-:W-:Y:S01]  /*16d0*/  IMAD.MOV.U32 R7, RZ, RZ, RZ ;  /* 0x000000ffff077224 */ /* 0x000fe200078e00ff */
[----:B0-----:R-:W-:-:S05]  /*16e0*/  IADD3 R14, -R12, RZ, RZ ;  /* 0x000000ff0c0e7210 */ /* 0x001fca0007ffe1ff */
        /* <DEDUP_REMOVED lines=9> */
.L_x_1107:
[----:B------:R-:W-:Y:S05]  /*1780*/  BSYNC B1 ;  /* 0x0000000000017941 */ /* 0x000fea0003800000 */
.L_x_1105:
        /* <DEDUP_REMOVED lines=17> */
[----:B0-----:R-:W-:Y:S01]  /*18a0*/  IMAD.MOV.U32 R7, RZ, RZ, R18 ;  /* 0x000000ffff077224 */ /* 0x001fe200078e0012 */
[----:B------:R-:W-:Y:S01]  /*18b0*/  MOV R3, UR48 ;  /* 0x0000003000037c02 */ /* 0x000fe20008000f00 */
[----:B------:R-:W-:Y:S01]  /*18c0*/  IMAD.U32 R2, RZ, RZ, UR49 ;  /* 0x00000031ff027e24 */ /* 0x000fe2000f8e00ff */
[----:B------:R-:W-:Y:S02]  /*18d0*/  MOV R0, R19 ;  /* 0x0000001300007202 */ /* 0x000fe40000000f00 */
[----:B------:R-:W-:-:S07]  /*18e0*/  MOV R6, 0x1900 ;  /* 0x0000190000067802 */ /* 0x000fce0000000f00 */
[----:B------:R-:W-:Y:S05]  /*18f0*/  CALL.REL.NOINC `($__internal_40_$__cuda_sm20_div_s64) ;  /* 0x00000048001c7944 */ /* 0x000fea0003c00000 */
        /* <DEDUP_REMOVED lines=12> */
.L_x_1109:
[----:B------:R-:W1:Y:S01]  /*19c0*/  I2F.U32.RP R13, R3 ;  /* 0x00000003000d7306 */ /* 0x000e620000209000 */
[----:B------:R-:W-:-:S07]  /*19d0*/  ISETP.NE.U32.AND P2, PT, R3, RZ, PT ;  /* 0x000000ff0300720c */ /* 0x000fce0003f45070 */
[----:B-1----:R-:W0:Y:S02]  /*19e0*/  MUFU.RCP R13, R13 ;  /* 0x0000000d000d7308 */ /* 0x002e240000001000 */
[----:B0-----:R-:W-:Y:S01]  /*19f0*/  IADD3 R6, R13, 0xffffffe, RZ ;  /* 0x0ffffffe0d067810 */ /* 0x001fe20007ffe0ff */
[----:B------:R-:W-:-:S05]  /*1a00*/  IMAD.MOV.U32 R13, RZ, RZ, RZ ;  /* 0x000000ffff0d7224 */ /* 0x000fca00078e00ff */
[----:B------:R0:W1:Y:S02]  /*1a10*/  F2I.FTZ.U32.TRUNC.NTZ R7, R6 ;  /* 0x0000000600077305 */ /* 0x000064000021f000 */
[----:B0-----:R-:W-:Y:S01]  /*1a20*/  HFMA2.MMA R6, -RZ, RZ, 0, 0 ;  /* 0x00000000ff067435 */ /* 0x001fe200000001ff */
[----:B-1----:R-:W-:-:S04]  /*1a30*/  IMAD.MOV R0, RZ, RZ, -R7 ;  /* 0x000000ffff007224 */ /* 0x002fc800078e0a07 */
[----:B------:R-:W-:-:S05]  /*1a40*/  IMAD R15, R0, R3, RZ ;  /* 0x00000003000f7224 */ /* 0x000fca00078e02ff */
        /* <DEDUP_REMOVED lines=13> */
.L_x_1110:
[----:B------:R-:W-:Y:S05]  /*1b20*/  BSYNC B1 ;  /* 0x0000000000017941 */ /* 0x000fea0003800000 */
.L_x_1108:
        /* <DEDUP_REMOVED lines=17> */
[----:B0-----:R-:W-:Y:S01]  /*1c40*/  MOV R7, R8 ;  /* 0x0000000800077202 */ /* 0x001fe20000000f00 */
[----:B------:R-:W-:Y:S01]  /*1c50*/  IMAD.U32 R3, RZ, RZ, UR48 ;  /* 0x00000030ff037e24 */ /* 0x000fe2000f8e00ff */
[----:B------:R-:W-:Y:S01]  /*1c60*/  MOV R2, UR49 ;  /* 0x0000003100027c02 */ /* 0x000fe20008000f00 */
[----:B------:R-:W-:Y:S01]  /*1c70*/  IMAD.MOV.U32 R0, RZ, RZ, R9 ;  /* 0x000000ffff007224 */ /* 0x000fe200078e0009 */
[----:B------:R-:W-:-:S07]  /*1c80*/  MOV R6, 0x1ca0 ;  /* 0x00001ca000067802 */ /* 0x000fce0000000f00 */
[----:B------:R-:W-:Y:S05]  /*1c90*/  CALL.REL.NOINC `($__internal_40_$__cuda_sm20_div_s64) ;  /* 0x0000004400347944 */ /* 0x000fea0003c00000 */
[----:B------:R-:W-:Y:S01]  /*1ca0*/  IADD3 R14, P0, RZ, -R12, RZ ;  /* 0x8000000cff0e7210 */ /* 0x000fe20007f1e0ff */
[----:B------:R-:W-:Y:S01]  /*1cb0*/  IMAD.MOV.U32 R6, RZ, RZ, R8 ;  /* 0x000000ffff067224 */ /* 0x000fe200078e0008 */
[----:B------:R-:W-:Y:S02]  /*1cc0*/  MOV R3, UR22 ;  /* 0x0000001600037c02 */ /* 0x000fe40008000f00 */
[----:B------:R-:W-:Y:S01]  /*1cd0*/  MOV R7, R9 ;  /* 0x0000000900077202 */ /* 0x000fe20000000f00 */
[----:B------:R-:W-:-:S04]  /*1ce0*/  IMAD.X R2, RZ, RZ, ~R0, P0 ;  /* 0x000000ffff027224 */ /* 0x000fc800000e0e00 */
[-C--:B------:R-:W-:Y:S01]  /*1cf0*/  IMAD R13, R2, R3.reuse, RZ ;  /* 0x00000003020d7224 */ /* 0x080fe200078e02ff */
[----:B------:R-:W-:Y:S01]  /*1d00*/  MOV R2, UR23 ;  /* 0x0000001700027c02 */ /* 0x000fe20008000f00 */
[----:B------:R-:W-:-:S04]  /*1d10*/  IMAD.WIDE.U32 R6, R14, R3, R6 ;  /* 0x000000030e067225 */ /* 0x000fc800078e0006 */
[----:B------:R-:W-:-:S04]  /*1d20*/  IMAD R13, R14, R2, R13 ;  /* 0x000000020e0d7224 */ /* 0x000fc800078e020d */
[----:B------:R-:W-:Y:S01]  /*1d30*/  IMAD.IADD R7, R13, 0x1, R7 ;  /* 0x000000010d077824 */ /* 0x000fe200078e0207 */
[----:B------:R-:W-:Y:S01]  /*1d40*/  MOV R13, R0 ;  /* 0x00000000000d7202 */ /* 0x000fe20000000f00 */
[----:B------:R-:W-:Y:S06]  /*1d50*/  BRA `(.L_x_1113) ;  /* 0x0000000000587947 */ /* 0x000fec0003800000 */
.L_x_1112:
        /* <DEDUP_REMOVED lines=22> */
.L_x_1113:
[----:B------:R-:W-:Y:S05]  /*1ec0*/  BSYNC B1 ;  /* 0x0000000000017941 */ /* 0x000fea0003800000 */
.L_x_1111:
        /* <DEDUP_REMOVED lines=24> */
[----:B------:R-:W-:Y:S02]  /*2050*/  IMAD.MOV.U32 R3, RZ, RZ, R11 ;  /* 0x000000ffff037224 */ /* 0x000fe400078e000b */
[--C-:B------:R-:W-:Y:S02]  /*2060*/  IMAD.MOV.U32 R13, RZ, RZ, R0.reuse ;  /* 0x000000ffff0d7224 */ /* 0x100fe400078e0000 */
[----:B------:R-:W-:-:S04]  /*2070*/  IMAD.X R2, RZ, RZ, ~R0, P0 ;  /* 0x000000ffff027224 */ /* 0x000fc800000e0e00 */
[----:B------:R-:W-:-:S04]  /*2080*/  IMAD R2, R2, UR22, RZ ;  /* 0x0000001602027c24 */ /* 0x000fc8000f8e02ff */
[----:B------:R-:W-:Y:S01]  /*2090*/  IMAD R6, R7, UR23, R2 ;  /* 0x0000001707067c24 */ /* 0x000fe2000f8e0202 */
[----:B------:R-:W-:-:S05]  /*20a0*/  MOV R2, R10 ;  /* 0x0000000a00027202 */ /* 0x000fca0000000f00 */
[----:B------:R-:W-:-:S05]  /*20b0*/  IMAD.WIDE.U32 R2, R7, UR22, R2 ;  /* 0x0000001607027c25 */ /* 0x000fca000f8e0002 */
[----:B------:R-:W-:Y:S01]  /*20c0*/  IADD3 R3, R6, R3, RZ ;  /* 0x0000000306037210 */ /* 0x000fe20007ffe0ff */
[----:B------:R-:W-:Y:S06]  /*20d0*/  BRA `(.L_x_1116) ;  /* 0x0000000000587947 */ /* 0x000fec0003800000 */
.L_x_1115:
[----:B------:R-:W1:Y:S01]  /*20e0*/  I2F.U32.RP R2, R3 ;  /* 0x0000000300027306 */ /* 0x000e620000209000 */
[----:B------:R-:W-:Y:S01]  /*20f0*/  ISETP.NE.U32.AND P2, PT, R3, RZ, PT ;  /* 0x000000ff0300720c */ /* 0x000fe20003f45070 */
[----:B------:R-:W-:-:S06]  /*2100*/  IMAD.MOV.U32 R13, RZ, RZ, RZ ;  /* 0x000000ffff0d7224 */ /* 0x000fcc00078e00ff */
        /* <DEDUP_REMOVED lines=19> */
.L_x_1116:
[----:B------:R-:W-:Y:S05]  /*2240*/  BSYNC B1 ;  /* 0x0000000000017941 */ /* 0x000fea0003800000 */
.L_x_1114:
        /* <DEDUP_REMOVED lines=34> */
.L_x_1118:
[----:B------:R-:W-:Y:S01]  /*2470*/  MOV R2, UR7 ;  /* 0x0000000700027c02 */ /* 0x000fe20008000f00 */
[----:B0-----:R-:W-:Y:S02]  /*2480*/  IMAD.MOV.U32 R6, RZ, RZ, RZ ;  /* 0x000000ffff067224 */ /* 0x001fe400078e00ff */
[----:B------:R-:W-:Y:S01]  /*2490*/  IMAD.MOV.U32 R13, RZ, RZ, RZ ;  /* 0x000000ffff0d7224 */ /* 0x000fe200078e00ff */
[----:B------:R-:W0:Y:S01]  /*24a0*/  I2F.U32.RP R0, R2 ;  /* 0x0000000200007306 */ /* 0x000e220000209000 */
[----:B------:R-:W-:-:S07]  /*24b0*/  ISETP.NE.U32.AND P2, PT, R2, RZ, PT ;  /* 0x000000ff0200720c */ /* 0x000fce0003f45070 */
[----:B0-----:R-:W0:Y:S02]  /*24c0*/  MUFU.RCP R0, R0 ;  /* 0x0000000000007308 */ /* 0x001e240000001000 */
[----:B0-----:R-:W-:-:S06]  /*24d0*/  VIADD R0, R0, 0xffffffe ;  /* 0x0ffffffe00007836 */ /* 0x001fcc0000000000 */
[----:B------:R-:W0:Y:S02]  /*24e0*/  F2I.FTZ.U32.TRUNC.NTZ R7, R0 ;  /* 0x0000000000077305 */ /* 0x000e24000021f000 */
[----:B0-----:R-:W-:-:S05]  /*24f0*/  IMAD R0, R7, R2, RZ ;  /* 0x0000000207007224 */ /* 0x001fca00078e02ff */
        /* <DEDUP_REMOVED lines=13> */
.L_x_1119:
[----:B------:R-:W-:Y:S05]  /*25d0*/  BSYNC B1 ;  /* 0x0000000000017941 */ /* 0x000fea0003800000 */
.L_x_1117:
[----:B------:R-:W-:Y:S01]  /*25e0*/  IMAD R0, R6, UR32, RZ ;  /* 0x0000002006007c24 */ /* 0x000fe2000f8e02ff */
[----:B------:R-:W-:Y:S01]  /*25f0*/  BSSY B1, `(.L_x_1120) ;  /* 0x0000032000017945 */ /* 0x000fe20003800000 */
[----:B------:R-:W-:-:S04]  /*2600*/  IMAD.WIDE.U32 R6, R16, UR32, RZ ;  /* 0x0000002010067c25 */ /* 0x000fc8000f8e00ff */
[----:B------:R-:W-:-:S05]  /*2610*/  IMAD R0, R16, UR33, R0 ;  /* 0x0000002110007c24 */ /* 0x000fca000f8e0200 */
[----:B------:R-:W-:Y:S01]  /*2620*/  IADD3 R7, R7, R0, RZ ;  /* 0x0000000007077210 */ /* 0x000fe20007ffe0ff */
[----:B------:R-:W-:Y:S02]  /*2630*/  IMAD R0, R13, UR34, RZ ;  /* 0x000000220d007c24 */ /* 0x000fe4000f8e02ff */
[----:B------:R-:W-:Y:S01]  /*2640*/  IMAD.WIDE.U32 R22, R12, UR34, R6 ;  /* 0x000000220c167c25 */ /* 0x000fe2000f8e0006 */
[----:B------:R-:W-:-:S03]  /*2650*/  LOP3.LUT R6, R19, R3, RZ, 0xfc, !PT ;  /* 0x0000000313067212 */ /* 0x000fc600078efcff */
[----:B------:R-:W-:Y:S01]  /*2660*/  IMAD R0, R12, UR35, R0 ;  /* 0x000000230c007c24 */ /* 0x000fe2000f8e0200 */
[----:B------:R-:W-:-:S03]  /*2670*/  ISETP.NE.U32.AND P0, PT, R6, RZ, PT ;  /* 0x000000ff0600720c */ /* 0x000fc60003f05070 */
[----:B------:R-:W-:-:S05]  /*2680*/  IMAD.IADD R0, R23, 0x1, R0 ;  /* 0x0000000117007824 */ /* 0x000fca00078e0200 */
[----:B------:R0:W-:Y:S05]  /*2690*/  STL [R1+0x8], R0 ;  /* 0x0000080001007387 */ /* 0x0001ea0000100800 */
[----:B------:R-:W-:Y:S05]  /*26a0*/  @!P0 BRA `(.L_x_1121) ;  /* 0x0000000000448947 */ /* 0x000fea0003800000 */
[----:B------:R-:W-:Y:S01]  /*26b0*/  ULDC.64 UR48, c[0x0][0xd80] ;  /* 0x0003600000307ab9 */ /* 0x000fe20000000a00 */
[----:B------:R-:W-:Y:S01]  /*26c0*/  MOV R7, R18 ;  /* 0x0000001200077202 */ /* 0x000fe20000000f00 */
[----:B------:R-:W-:Y:S01]  /*26d0*/  IMAD.U32 R3, RZ, RZ, UR48 ;  /* 0x00000030ff037e24 */ /* 0x000fe2000f8e00ff */
[----:B------:R-:W-:Y:S01]  /*26e0*/  MOV R2, UR49 ;  /* 0x0000003100027c02 */ /* 0x000fe20008000f00 */
[----:B0-----:R-:W-:Y:S01]  /*26f0*/  IMAD.MOV.U32 R0, RZ, RZ, R19 ;  /* 0x000000ffff007224 */ /* 0x001fe200078e0013 */
[----:B------:R-:W-:-:S07]  /*2700*/  MOV R6, 0x2720 ;  /* 0x0000272000067802 */ /* 0x000fce0000000f00 */
[----:B------:R-:W-:Y:S05]  /*2710*/  CALL.REL.NOINC `($__internal_40_$__cuda_sm20_div_s64) ;  /* 0x0000003800947944 */ /* 0x000fea0003c00000 */
        /* <DEDUP_REMOVED lines=10> */
.L_x_1121:
        /* <DEDUP_REMOVED lines=21> */
.L_x_1122:
[----:B------:R-:W-:Y:S05]  /*2910*/  BSYNC B1 ;  /* 0x0000000000017941 */ /* 0x000fea0003800000 */
.L_x_1120:
        /* <DEDUP_REMOVED lines=11> */
[----:B------:R0:W-:Y:S05]  /*29d0*/  STL [R1], R0 ;  /* 0x0000000001007387 */ /* 0x0001ea0000100800 */
        /* <DEDUP_REMOVED lines=18> */
.L_x_1124:
        /* <DEDUP_REMOVED lines=21> */
.L_x_1125:
[----:B------:R-:W-:Y:S05]  /*2c50*/  BSYNC B1 ;  /* 0x0000000000017941 */ /* 0x000fea0003800000 */
.L_x_1123:
[----:B------:R-:W-:Y:S01]  /*2c60*/  LOP3.LUT R3, R11, R3, RZ, 0xfc, !PT ;  /* 0x000000030b037212 */ /* 0x000fe200078efcff */
[----:B------:R-:W-:Y:S01]  /*2c70*/  IMAD R0, R6, UR32, RZ ;  /* 0x0000002006007c24 */ /* 0x000fe2000f8e02ff */
[----:B------:R-:W-:Y:S01]  /*2c80*/  BSSY B1, `(.L_x_1126) ;  /* 0x000002f000017945 */ /* 0x000fe20003800000 */
[----:B------:R-:W-:Y:S01]  /*2c90*/  IMAD.WIDE.U32 R6, R8, UR32, RZ ;  /* 0x0000002008067c25 */ /* 0x000fe2000f8e00ff */
[----:B------:R-:W-:-:S03]  /*2ca0*/  ISETP.NE.U32.AND P0, PT, R3, RZ, PT ;  /* 0x000000ff0300720c */ /* 0x000fc60003f05070 */
[----:B------:R-:W-:-:S05]  /*2cb0*/  IMAD R0, R8, UR33, R0 ;  /* 0x0000002108007c24 */ /* 0x000fca000f8e0200 */
[----:B------:R-:W-:Y:S01]  /*2cc0*/  IADD3 R7, R7, R0, RZ ;  /* 0x0000000007077210 */ /* 0x000fe20007ffe0ff */
[----:B------:R-:W-:Y:S02]  /*2cd0*/  IMAD R0, R13, UR34, RZ ;  /* 0x000000220d007c24 */ /* 0x000fe4000f8e02ff */
[----:B------:R-:W-:-:S04]  /*2ce0*/  IMAD.WIDE.U32 R8, R12, UR34, R6 ;  /* 0x000000220c087c25 */ /* 0x000fc8000f8e0006 */
[----:B------:R-:W-:-:S04]  /*2cf0*/  IMAD R0, R12, UR35, R0 ;  /* 0x000000230c007c24 */ /* 0x000fc8000f8e0200 */
[----:B------:R-:W-:Y:S01]  /*2d00*/  IMAD.IADD R28, R9, 0x1, R0 ;  /* 0x00000001091c7824 */ /* 0x000fe200078e0200 */
[----:B------:R-:W-:Y:S06]  /*2d10*/  @!P0 BRA `(.L_x_1127) ;  /* 0x00000000003c8947 */ /* 0x000fec0003800000 */
[----:B------:R-:W-:Y:S01]  /*2d20*/  ULDC.64 UR48, c[0x0][0xd80] ;  /* 0x0003600000307ab9 */ /* 0x000fe20000000a00 */
[----:B------:R-:W-:Y:S01]  /*2d30*/  MOV R7, R10 ;  /* 0x0000000a00077202 */ /* 0x000fe20000000f00 */
[----:B------:R-:W-:Y:S01]  /*2d40*/  IMAD.U32 R3, RZ, RZ, UR48 ;  /* 0x00000030ff037e24 */ /* 0x000fe2000f8e00ff */
[----:B------:R-:W-:Y:S01]  /*2d50*/  MOV R2, UR49 ;  /* 0x0000003100027c02 */ /* 0x000fe20008000f00 */
[----:B------:R-:W-:Y:S01]  /*2d60*/  IMAD.MOV.U32 R0, RZ, RZ, R11 ;  /* 0x000000ffff007224 */ /* 0x000fe200078e000b */
[----:B------:R-:W-:-:S07]  /*2d70*/  MOV R6, 0x2d90 ;  /* 0x00002d9000067802 */ /* 0x000fce0000000f00 */
[----:B------:R-:W-:Y:S05]  /*2d80*/  CALL.REL.NOINC `($__internal_40_$__cuda_sm20_div_s64) ;  /* 0x0000003000f87944 */ /* 0x000fea0003c00000 */
        /* <DEDUP_REMOVED lines=8> */
.L_x_1127:
[----:B------:R-:W0:Y:S01]  /*2e10*/  I2F.U32.RP R0, R2 ;  /* 0x0000000200007306 */ /* 0x000e220000209000 */
[----:B------:R-:W-:Y:S01]  /*2e20*/  IMAD.MOV.U32 R6, RZ, RZ, RZ ;  /* 0x000000ffff067224 */ /* 0x000fe200078e00ff */
[----:B------:R-:W-:Y:S01]  /*2e30*/  ISETP.NE.U32.AND P2, PT, R2, RZ, PT ;  /* 0x000000ff0200720c */ /* 0x000fe20003f45070 */
[----:B------:R-:W-:-:S05]  /*2e40*/  HFMA2.MMA R13, -RZ, RZ, 0, 0 ;  /* 0x00000000ff0d7435 */ /* 0x000fca00000001ff */
        /* <DEDUP_REMOVED lines=16> */
[----:B------:R-:W-:Y:S02]  /*2f50*/  IMAD R10, R2, R0, R10 ;  /* 0x00000000020a7224 */ /* 0x000fe400078e020a */
[----:B------:R-:W-:-:S07]  /*2f60*/  IMAD.MOV.U32 R2, RZ, RZ, RZ ;  /* 0x000000ffff027224 */ /* 0x000fce00078e00ff */
.L_x_1128:
[----:B------:R-:W-:Y:S05]  /*2f70*/  BSYNC B1 ;  /* 0x0000000000017941 */ /* 0x000fea0003800000 */
.L_x_1126:
[----:B------:R-:W-:Y:S01]  /*2f80*/  IMAD R0, R2, UR32, RZ ;  /* 0x0000002002007c24 */ /* 0x000fe2000f8e02ff */
[----:B------:R-:W-:Y:S01]  /*2f90*/  ULDC UR48, c[0x0][0x8a4] ;  /* 0x0002290000307ab9 */ /* 0x000fe20000000800 */
[C---:B------:R-:W-:Y:S01]  /*2fa0*/  IMAD.WIDE.U32 R2, R10.reuse, UR32, RZ ;  /* 0x000000200a027c25 */ /* 0x040fe2000f8e00ff */
[----:B------:R-:W-:Y:S03]  /*2fb0*/  BSSY B1, `(.L_x_1129) ;  /* 0x0000032000017945 */ /* 0x000fe60003800000 */
[----:B------:R-:W-:-:S04]  /*2fc0*/  IMAD R0, R10, UR33, R0 ;  /* 0x000000210a007c24 */ /* 0x000fc8000f8e0200 */
[----:B------:R-:W-:Y:S02]  /*2fd0*/  IMAD.IADD R3, R3, 0x1, R0 ;  /* 0x0000000103037824 */ /* 0x000fe400078e0200 */
[----:B------:R-:W-:Y:S02]  /*2fe0*/  IMAD R0, R13, UR34, RZ ;  /* 0x000000220d007c24 */ /* 0x000fe4000f8e02ff */
[----:B------:R-:W-:Y:S01]  /*2ff0*/  IMAD.WIDE.U32 R10, R12, UR34, R2 ;  /* 0x000000220c0a7c25 */ /* 0x000fe2000f8e0002 */
[----:B------:R-:W-:-:S03]  /*3000*/  LOP3.LUT R2, R4, UR48, RZ, 0xfc, !PT ;  /* 0x0000003004027c12 */ /* 0x000fc6000f8efcff */
[----:B------:R-:W-:Y:S01]  /*3010*/  IMAD R0, R12, UR35, R0 ;  /* 0x000000230c007c24 */ /* 0x000fe2000f8e0200 */
[----:B------:R-:W-:-:S04]  /*3020*/  ISETP.NE.U32.AND P0, PT, R2, RZ, PT ;  /* 0x000000ff0200720c */ /* 0x000fc80003f05070 */
[----:B------:R-:W-:-:S05]  /*3030*/  IADD3 R0, R11, R0, RZ ;  /* 0x000000000b007210 */ /* 0x000fca0007ffe0ff */
[----:B------:R0:W-:Y:S04]  /*3040*/  STL [R1+0x4], R0 ;  /* 0x0000040001007387 */ /* 0x0001e80000100800 */
[----:B------:R-:W-:Y:S05]  /*3050*/  @!P0 BRA `(.L_x_1130) ;  /* 0x0000000000448947 */ /* 0x000fea0003800000 */
[----:B------:R-:W-:Y:S01]  /*3060*/  ULDC.64 UR48, c[0x0][0x8a0] ;  /* 0x0002280000307ab9 */ /* 0x000fe20000000a00 */
[----:B------:R-:W-:Y:S01]  /*3070*/  IMAD.MOV.U32 R7, RZ, RZ, R5 ;  /* 0x000000ffff077224 */ /* 0x000fe200078e0005 */
[----:B------:R-:W-:Y:S01]  /*3080*/  MOV R3, UR48 ;  /* 0x0000003000037c02 */ /* 0x000fe20008000f00 */
[----:B------:R-:W-:Y:S01]  /*3090*/  IMAD.U32 R2, RZ, RZ, UR49 ;  /* 0x00000031ff027e24 */ /* 0x000fe2000f8e00ff */
[----:B0-----:R-:W-:Y:S02]  /*30a0*/  MOV R0, R4 ;  /* 0x0000000400007202 */ /* 0x001fe40000000f00 */
        /* <DEDUP_REMOVED lines=12> */
.L_x_1130:
[----:B0-----:R-:W0:Y:S01]  /*3170*/  I2F.U32.RP R0, UR8 ;  /* 0x0000000800007d06 */ /* 0x001e220008209000 */
[----:B------:R-:W-:Y:S01]  /*3180*/  HFMA2.MMA R2, -RZ, RZ, 0, 0 ;  /* 0x00000000ff027435 */ /* 0x000fe200000001ff */
[----:B------:R-:W-:Y:S01]  /*3190*/  ISETP.NE.U32.AND P2, PT, RZ, UR8, PT ;  /* 0x00000008ff007c0c */ /* 0x000fe2000bf45070 */
[----:B------:R-:W-:-:S05]  /*31a0*/  IMAD.MOV.U32 R13, RZ, RZ, RZ ;  /* 0x000000ffff0d7224 */ /* 0x000fca00078e00ff */
[----:B0-----:R-:W0:Y:S02]  /*31b0*/  MUFU.RCP R0, R0 ;  /* 0x0000000000007308 */ /* 0x001e240000001000 */
[----:B0-----:R-:W-:-:S06]  /*31c0*/  IADD3 R0, R0, 0xffffffe, RZ ;  /* 0x0ffffffe00007810 */ /* 0x001fcc0007ffe0ff */
[----:B------:R-:W0:Y:S02]  /*31d0*/  F2I.FTZ.U32.TRUNC.NTZ R3, R0 ;  /* 0x0000000000037305 */ /* 0x000e24000021f000 */
[----:B0-----:R-:W-:-:S04]  /*31e0*/  IMAD.MOV R0, RZ, RZ, -R3 ;  /* 0x000000ffff007224 */ /* 0x001fc800078e0a03 */
[----:B------:R-:W-:-:S04]  /*31f0*/  IMAD R0, R0, UR8, RZ ;  /* 0x0000000800007c24 */ /* 0x000fc8000f8e02ff */
[----:B------:R-:W-:Y:S01]  /*3200*/  IMAD.HI.U32 R0, R3, R0, R2 ;  /* 0x0000000003007227 */ /* 0x000fe200078e0002 */
[----:B------:R-:W-:-:S05]  /*3210*/  MOV R3, RZ ;  /* 0x000000ff00037202 */ /* 0x000fca0000000f00 */
        /* <DEDUP_REMOVED lines=11> */
.L_x_1131:
[----:B------:R-:W-:Y:S05]  /*32d0*/  BSYNC B1 ;  /* 0x0000000000017941 */ /* 0x000fea0003800000 */
.L_x_1129:
[----:B------:R-:W-:Y:S01]  /*32e0*/  IMAD R0, R3, UR40, RZ ;  /* 0x0000002803007c24 */ /* 0x000fe2000f8e02ff */
[----:B------:R-:W-:-:S03]  /*32f0*/  ULDC UR48, c[0x0][0xa44] ;  /* 0x0002910000307ab9 */ /* 0x000fc60000000800 */
        /* <DEDUP_REMOVED lines=21> */
[----:B------:R-:W-:Y:S05]  /*3450*/  CALL.REL.NOINC `($__internal_40_$__cuda_sm20_div_s64) ;  /* 0x0000002c00447944 */ /* 0x000fea0003c00000 */
        /* <DEDUP_REMOVED lines=8> */
[----:B------:R-:W-:Y:S01]  /*34e0*/  IMAD.IADD R3, R3, 0x1, R6 ;  /* 0x0000000103037824 */ /* 0x000fe200078e0206 */
[----:B------:R-:W-:Y:S06]  /*34f0*/  BRA `(.L_x_1134) ;  /* 0x0000000000587947 */ /* 0x000fec0003800000 */
.L_x_1133:
[----:B------:R-:W1:Y:S01]  /*3500*/  I2F.U32.RP R0, UR9 ;  /* 0x0000000900007d06 */ /* 0x000e620008209000 */
[----:B0-----:R-:W-:Y:S01]  /*3510*/  IMAD.MOV.U32 R2, RZ, RZ, RZ ;  /* 0x000000ffff027224 */ /* 0x001fe200078e00ff */
[----:B------:R-:W-:Y:S01]  /*3520*/  ISETP.NE.U32.AND P2, PT, RZ, UR9, PT ;  /* 0x00000009ff007c0c */ /* 0x000fe2000bf45070 */
[----:B------:R-:W-:-:S05]  /*3530*/  HFMA2.MMA R13, -RZ, RZ, 0, 0 ;  /* 0x00000000ff0d7435 */ /* 0x000fca00000001ff */
[----:B-1----:R-:W0:Y:S02]  /*3540*/  MUFU.RCP R0, R0 ;  /* 0x0000000000007308 */ /* 0x002e240000001000 */
[----:B0-----:R-:W-:-:S06]  /*3550*/  VIADD R0, R0, 0xffffffe ;  /* 0x0ffffffe00007836 */ /* 0x001fcc0000000000 */
        /* <DEDUP_REMOVED lines=16> */
.L_x_1134:
[----:B------:R-:W-:Y:S05]  /*3660*/  BSYNC B1 ;  /* 0x0000000000017941 */ /* 0x000fea0003800000 */
.L_x_1132:
[----:B------:R-:W-:Y:S01]  /*3670*/  ULDC.64 UR48, c[0x0][0xb08] ;  /* 0x0002c20000307ab9 */ /* 0x000fe20000000a00 */
[----:B------:R-:W-:Y:S01]  /*3680*/  BSSY B1, `(.L_x_1135) ;  /* 0x0000036000017945 */ /* 0x000fe20003800000 */
[----:B------:R-:W-:-:S04]  /*3690*/  IMAD R0, R3, UR48, RZ ;  /* 0x0000003003007c24 */ /* 0x000fc8000f8e02ff */
[C---:B------:R-:W-:Y:S02]  /*36a0*/  IMAD R0, R2.reuse, UR49, R0 ;  /* 0x0000003102007c24 */ /* 0x040fe4000f8e0200 */
[----:B------:R-:W-:Y:S01]  /*36b0*/  IMAD.WIDE.U32 R2, R2, UR48, RZ ;  /* 0x0000003002027c25 */ /* 0x000fe2000f8e00ff */
[----:B------:R-:W-:-:S03]  /*36c0*/  ULDC.64 UR48, c[0x0][0xb00] ;  /* 0x0002c00000307ab9 */ /* 0x000fc60000000a00 */
[----:B------:R-:W-:Y:S02]  /*36d0*/  IMAD.IADD R3, R3, 0x1, R0 ;  /* 0x0000000103037824 */ /* 0x000fe400078e0200 */
[----:B------:R-:W-:Y:S02]  /*36e0*/  IMAD R0, R13, UR48, RZ ;  /* 0x000000300d007c24 */ /* 0x000fe4000f8e02ff */
[----:B------:R-:W-:Y:S01]  /*36f0*/  IMAD.WIDE.U32 R18, R12, UR48, R2 ;  /* 0x000000300c127c25 */ /* 0x000fe2000f8e0002 */
[----:B------:R-:W-:-:S03]  /*3700*/  LOP3.LUT R2, R4, UR61, RZ, 0xfc, !PT ;  /* 0x0000003d04027c12 */ /* 0x000fc6000f8efcff */
[----:B------:R-:W-:Y:S01]  /*3710*/  IMAD R0, R12, UR49, R0 ;  /* 0x000000310c007c24 */ /* 0x000fe2000f8e0200 */
[----:B------:R-:W-:-:S04]  /*3720*/  ISETP.NE.U32.AND P0, PT, R2, RZ, PT ;  /* 0x000000ff0200720c */ /* 0x000fc80003f05070 */
[----:B------:R-:W-:-:S09]  /*3730*/  IADD3 R29, R19, R0, RZ ;  /* 0x00000000131d7210 */ /* 0x000fd20007ffe0ff */
[----:B------:R-:W-:Y:S05]  /*3740*/  @!P0 BRA `(.L_x_1136) ;  /* 0x00000000004c8947 */ /* 0x000fea0003800000 */
[----:B------:R-:W-:Y:S01]  /*3750*/  ULDC.64 UR48, c[0x0][0xbe0] ;  /* 0x0002f80000307ab9 */ /* 0x000fe20000000a00 */
[----:B------:R-:W-:Y:S01]  /*3760*/  IMAD.MOV.U32 R7, RZ, RZ, R5 ;  /* 0x000000ffff077224 */ /* 0x000fe200078e0005 */
[----:B------:R-:W-:Y:S01]  /*3770*/  MOV R3, UR48 ;  /* 0x0000003000037c02 */ /* 0x000fe20008000f00 */
[----:B------:R-:W-:Y:S01]  /*3780*/  IMAD.U32 R2, RZ, RZ, UR49 ;  /* 0x00000031ff027e24 */ /* 0x000fe2000f8e00ff */
[----:B------:R-:W-:Y:S02]  /*3790*/  MOV R0, R4 ;  /* 0x0000000400007202 */ /* 0x000fe40000000f00 */
[----:B------:R-:W-:-:S07]  /*37a0*/  MOV R6, 0x37c0 ;  /* 0x000037c000067802 */ /* 0x000fce0000000f00 */
[----:B------:R-:W-:Y:S05]  /*37b0*/  CALL.REL.NOINC `($__internal_40_$__cuda_sm20_div_s64) ;  /* 0x00000028006c7944 */ /* 0x000fea0003c00000 */
[----:B------:R-:W-:Y:S01]  /*37c0*/  IADD3 R7, P0, RZ, -R12, RZ ;  /* 0x8000000cff077210 */ /* 0x000fe20007f1e0ff */
[----:B------:R-:W-:Y:S01]  /*37d0*/  ULDC.64 UR48, c[0x0][0xbe0] ;  /* 0x0002f80000307ab9 */ /* 0x000fe20000000a00 */
[----:B------:R-:W-:Y:S01]  /*37e0*/  IMAD.MOV.U32 R3, RZ, RZ, R4 ;  /* 0x000000ffff037224 */ /* 0x000fe200078e0004 */
[----:B------:R-:W-:Y:S02]  /*37f0*/  MOV R13, R0 ;  /* 0x00000000000d7202 */ /* 0x000fe40000000f00 */
        /* <DEDUP_REMOVED lines=8> */
.L_x_1136:
[----:B------:R-:W0:Y:S01]  /*3880*/  I2F.U32.RP R0, UR56 ;  /* 0x0000003800007d06 */ /* 0x000e220008209000 */
[----:B------:R-:W-:Y:S01]  /*3890*/  IMAD.MOV.U32 R2, RZ, RZ, RZ ;  /* 0x000000ffff027224 */ /* 0x000fe200078e00ff */
[----:B------:R-:W-:Y:S01]  /*38a0*/  ISETP.NE.U32.AND P2, PT, RZ, UR56, PT ;  /* 0x00000038ff007c0c */ /* 0x000fe2000bf45070 */
[----:B------:R-:W-:-:S05]  /*38b0*/  HFMA2.MMA R13, -RZ, RZ, 0, 0 ;  /* 0x00000000ff0d7435 */ /* 0x000fca00000001ff */
[----:B0-----:R-:W0:Y:S02]  /*38c0*/  MUFU.RCP R0, R0 ;  /* 0x0000000000007308 */ /* 0x001e240000001000 */
        /* <DEDUP_REMOVED lines=17> */
.L_x_1137:
[----:B------:R-:W-:Y:S05]  /*39e0*/  BSYNC B1 ;  /* 0x0000000000017941 */ /* 0x000fea0003800000 */
.L_x_1135:
[----:B------:R-:W2:Y:S01]  /*39f0*/  LDL.LU R24, [R1+0x8] ;  /* 0x0000080001187983 */ /* 0x000ea20000300800 */
[----:B------:R-:W-:Y:S01]  /*3a00*/  ULDC.64 UR50, c[0x0][0xd70] ;  /* 0x00035c0000327ab9 */ /* 0x000fe20000000a00 */
[----:B------:R-:W-:Y:S01]  /*3a10*/  ULDC.64 UR48, c[0x0][0xca8] ;  /* 0x00032a0000307ab9 */ /* 0x000fe20000000a00 */
[----:B------:R-:W-:Y:S01]  /*3a20*/  ULDC.64 UR52, c[0x0][0xa30] ;  /* 0x00028c0000347ab9 */ /* 0x000fe20000000a00 */
[----:B------:R-:W3:Y:S01]  /*3a30*/  LDL.LU R7, [R1] ;  /* 0x0000000001077983 */ /* 0x000ee20000300800 */
[----:B------:R-:W-:Y:S01]  /*3a40*/  LEA R14, P1, R16, UR50, 0x3 ;  /* 0x00000032100e7c11 */ /* 0x000fe2000f8218ff */
[----:B------:R-:W-:Y:S01]  /*3a50*/  IMAD R0, R3, UR48, RZ ;  /* 0x0000003003007c24 */ /* 0x000fe2000f8e02ff */
[----:B------:R-:W-:Y:S01]  /*3a60*/  LEA R20, P0, R22, UR50, 0x3 ;  /* 0x0000003216147c11 */ /* 0x000fe2000f8018ff */
[----:B------:R-:W-:Y:S01]  /*3a70*/  IMAD.WIDE.U32 R2, R6, UR48, RZ ;  /* 0x0000003006027c25 */ /* 0x000fe2000f8e00ff */
[----:B------:R-:W-:-:S03]  /*3a80*/  ULDC.64 UR54, c[0x0][0xbd0] ;  /* 0x0002f40000367ab9 */ /* 0x000fc60000000a00 */
[----:B------:R-:W-:Y:S01]  /*3a90*/  IMAD R0, R6, UR49, R0 ;  /* 0x0000003106007c24 */ /* 0x000fe2000f8e0200 */
[----:B------:R-:W-:-:S03]  /*3aa0*/  ULDC.64 UR48, c[0x0][0xca0] ;  /* 0x0003280000307ab9 */ /* 0x000fc60000000a00 */
[----:B------:R-:W-:Y:S02]  /*3ab0*/  IMAD.IADD R3, R3, 0x1, R0 ;  /* 0x0000000103037824 */ /* 0x000fe400078e0200 */
[----:B------:R-:W-:Y:S01]  /*3ac0*/  IMAD R0, R13, UR48, RZ ;  /* 0x000000300d007c24 */ /* 0x000fe2000f8e02ff */
[----:B---3--:R-:W-:Y:S02]  /*3ad0*/  LEA.HI.X R15, R16, UR51, R7, 0x3, P1 ;  /* 0x00000033100f7c11 */ /* 0x008fe400088f1c07 */
[----:B--2---:R-:W-:-:S03]  /*3ae0*/  LEA.HI.X R21, R22, UR51, R24, 0x3, P0 ;  /* 0x0000003316157c11 */ /* 0x004fc600080f1c18 */
[----:B------:R0:W-:Y:S04]  /*3af0*/  STL.64 [R1+0x28], R14 ;  /* 0x0000280e01007387 */ /* 0x0001e80000100a00 */
[----:B0-----:R-:W2:Y:S01]  /*3b00*/  LDL.LU R14, [R1+0x4] ;  /* 0x00000400010e7983 */ /* 0x001ea20000300800 */
[----:B------:R-:W-:Y:S01]  /*3b10*/  LEA R6, P0, R8, UR50, 0x3 ;  /* 0x0000003208067c11 */ /* 0x000fe2000f8018ff */
[----:B------:R-:W-:Y:S01]  /*3b20*/  IMAD.WIDE.U32 R2, R12, UR48, R2 ;  /* 0x000000300c027c25 */ /* 0x000fe2000f8e0002 */
[----:B------:R-:W-:Y:S01]  /*3b30*/  CS2R R24, SRZ ;  /* 0x0000000000187805 */ /* 0x000fe2000001ff00 */
[----:B------:R0:W-:Y:S01]  /*3b40*/  STL.64 [R1+0x30], R20 ;  /* 0x0000301401007387 */ /* 0x0001e20000100a00 */
[----:B------:R-:W-:Y:S01]  /*3b50*/  LEA.HI.X R7, R8, UR51, R28, 0x3, P0 ;  /* 0x0000003308077c11 */ /* 0x000fe200080f1c1c */
[----:B------:R-:W-:Y:S01]  /*3b60*/  IMAD R12, R12, UR49, R0 ;  /* 0x000000310c0c7c24 */ /* 0x000fe2000f8e0200 */
[----:B------:R-:W-:Y:S01]  /*3b70*/  ULDC.64 UR48, c[0x0][0x550] ;  /* 0x0001540000307ab9 */ /* 0x000fe20000000a00 */
[----:B------:R-:W-:-:S02]  /*3b80*/  LEA R28, P2, R10, UR50, 0x3 ;  /* 0x000000320a1c7c11 */ /* 0x000fc4000f8418ff */
[----:B------:R-:W-:Y:S02]  /*3b90*/  CS2R R16, SRZ ;  /* 0x0000000000107805 */ /* 0x000fe4000001ff00 */
[----:B------:R-:W-:Y:S01]  /*3ba0*/  ISETP.NE.U32.AND P0, PT, RZ, UR48, PT ;  /* 0x00000030ff007c0c */ /* 0x000fe2000bf05070 */
[----:B------:R1:W-:Y:S01]  /*3bb0*/  STL.64 [R1+0x8], R6 ;  /* 0x0000080601007387 */ /* 0x0003e20000100a00 */
[----:B------:R-:W-:Y:S02]  /*3bc0*/  IADD3 R12, R3, R12, RZ ;  /* 0x0000000c030c7210 */ /* 0x000fe40007ffe0ff */
[----:B------:R-:W-:Y:S02]  /*3bd0*/  ISETP.NE.AND.EX P0, PT, RZ, UR49, PT, P0 ;  /* 0x00000031ff007c0c */ /* 0x000fe4000bf05300 */
[----:B0-----:R-:W-:-:S04]  /*3be0*/  LEA R20, P1, R18, UR52, 0x3 ;  /* 0x0000003412147c11 */ /* 0x001fc8000f8218ff */
[----:B------:R-:W-:Y:S02]  /*3bf0*/  LEA.HI.X R21, R18, UR53, R29, 0x3, P1 ;  /* 0x0000003512157c11 */ /* 0x000fe400088f1c1d */
[----:B------:R-:W-:Y:S02]  /*3c00*/  CS2R R18, SRZ ;  /* 0x0000000000127805 */ /* 0x000fe4000001ff00 */
[C---:B-1----:R-:W-:Y:S01]  /*3c10*/  LEA R6, P3, R2.reuse, UR54, 0x3 ;  /* 0x0000003602067c11 */ /* 0x042fe2000f8618ff */
[----:B------:R0:W-:Y:S03]  /*3c20*/  STL.64 [R1+0x10], R20 ;  /* 0x0000101401007387 */ /* 0x0001e60000100a00 */
[----:B------:R-:W-:Y:S02]  /*3c30*/  LEA.HI.X R7, R2, UR55, R12, 0x3, P3 ;  /* 0x0000003702077c11 */ /* 0x000fe400098f1c0c */
[----:B------:R-:W-:-:S02]  /*3c40*/  CS2R R2, SRZ ;  /* 0x0000000000027805 */ /* 0x000fc4000001ff00 */
[----:B------:R-:W-:Y:S01]  /*3c50*/  CS2R R12, SRZ ;  /* 0x00000000000c7805 */ /* 0x000fe2000001ff00 */
[----:B------:R1:W-:Y:S01]  /*3c60*/  STL.64 [R1], R6 ;  /* 0x0000000601007387 */ /* 0x0003e20000100a00 */
[----:B0-----:R-:W-:Y:S02]  /*3c70*/  CS2R R20, SRZ ;  /* 0x0000000000147805 */ /* 0x001fe4000001ff00 */
[----:B-1----:R-:W-:Y:S02]  /*3c80*/  CS2R R6, SRZ ;  /* 0x0000000000067805 */ /* 0x002fe4000001ff00 */
[----:B--2---:R-:W-:Y:S02]  /*3c90*/  LEA.HI.X R29, R10, UR51, R14, 0x3, P2 ;  /* 0x000000330a1d7c11 */ /* 0x004fe400090f1c0e */
[----:B------:R-:W-:Y:S01]  /*3ca0*/  CS2R R14, SRZ ;  /* 0x00000000000e7805 */ /* 0x000fe2000001ff00 */
[----:B------:R-:W-:Y:S06]  /*3cb0*/  @!P0 BRA `(.L_x_1138) ;  /* 0x0000000000bc8947 */ /* 0x000fec0003800000 */
        /* <DEDUP_REMOVED lines=17> */
[----:B------:R-:W-:-:S02]  /*3dd0*/  USHF.L.U64.HI UR52, UR52, 0x3, UR54 ;  /* 0x0000000334347899 */ /* 0x000fc40008010236 */
[----:B------:R-:W-:Y:S01]  /*3de0*/  UIMAD UR54, UR13, UR50, UR51 ;  /* 0x000000320d3672a4 */ /* 0x000fe2000f8e0233 */
[----:B------:R-:W-:Y:S01]  /*3df0*/  IADD3 R0, R27, R0, RZ ;  /* 0x000000001b007210 */ /* 0x000fe20007ffe0ff */
[----:B------:R-:W-:Y:S01]  /*3e00*/  UIMAD.WIDE.U32 UR50, UR50, UR12, URZ ;  /* 0x0000000c323272a5 */ /* 0x000fe2000f8e003f */
[----:B------:R-:W-:Y:S01]  /*3e10*/  IADD3 R18, P2, R2, UR53, RZ ;  /* 0x0000003502127c10 */ /* 0x000fe2000ff5e0ff */
[----:B------:R-:W-:Y:S02]  /*3e20*/  ULDC.64 UR48, c[0x0][0x6f0] ;  /* 0x0001bc0000307ab9 */ /* 0x000fe40000000a00 */
[C---:B------:R-:W-:Y:S01]  /*3e30*/  LEA R12, P0, R26.reuse, UR48, 0x3 ;  /* 0x000000301a0c7c11 */ /* 0x040fe2000f8018ff */
[----:B------:R-:W-:Y:S01]  /*3e40*/  USHF.L.U32 UR48, UR50, 0x3, URZ ;  /* 0x0000000332307899 */ /* 0x000fe2000800063f */
[----:B------:R-:W-:Y:S01]  /*3e50*/  IADD3.X R19, R3, UR52, RZ, P2, !PT ;  /* 0x0000003403137c10 */ /* 0x000fe200097fe4ff */
[----:B------:R-:W-:Y:S01]  /*3e60*/  UIADD3 UR54, UR51, UR54, URZ ;  /* 0x0000003633367290 */ /* 0x000fe2000fffe03f */
[----:B------:R-:W-:Y:S01]  /*3e70*/  LEA.HI.X R13, R26, UR49, R0, 0x3, P0 ;  /* 0x000000311a0d7c11 */ /* 0x000fe200080f1c00 */
[----:B------:R-:W5:Y:S01]  /*3e80*/  LDG.E.64 R2, desc[UR10][R2.64] ;  /* 0x0000000a02027981 */ /* 0x000f62000c1e1b00 */
[----:B------:R-:W-:Y:S01]  /*3e90*/  IADD3 R14, P0, R18, UR53, RZ ;  /* 0x00000035120e7c10 */ /* 0x000fe2000ff1e0ff */
[----:B------:R-:W-:Y:S01]  /*3ea0*/  USHF.L.U64.HI UR50, UR50, 0x3, UR54 ;  /* 0x0000000332327899 */ /* 0x000fe20008010236 */
[----:B------:R-:W-:-:S02]  /*3eb0*/  IADD3 R20, P3, R12, UR48, RZ ;  /* 0x000000300c147c10 */ /* 0x000fc4000ff7e0ff */
[----:B------:R-:W-:Y:S02]  /*3ec0*/  IADD3 R24, P2, R14, UR53, RZ ;  /* 0x000000350e187c10 */ /* 0x000fe4000ff5e0ff */
[----:B------:R-:W-:Y:S02]  /*3ed0*/  IADD3 R16, P1, R20, UR48, RZ ;  /* 0x0000003014107c10 */ /* 0x000fe4000ff3e0ff */
[----:B------:R-:W-:Y:S02]  /*3ee0*/  IADD3.X R21, R13, UR50, RZ, P3, !PT ;  /* 0x000000320d157c10 */ /* 0x000fe40009ffe4ff */
[----:B------:R-:W-:Y:S01]  /*3ef0*/  IADD3 R6, P3, R16, UR48, RZ ;  /* 0x0000003010067c10 */ /* 0x000fe2000ff7e0ff */
[----:B------:R-:W5:Y:S01]  /*3f00*/  LDG.E.64 R12, desc[UR10][R12.64] ;  /* 0x0000000a0c0c7981 */ /* 0x000f62000c1e1b00 */
        /* <DEDUP_REMOVED lines=10> */
.L_x_1138:
[----:B------:R-:W2:Y:S04]  /*3fb0*/  LDL.LU.64 R10, [R1+0x18] ;  /* 0x00001800010a7983 */ /* 0x000ea80000300a00 */
[----:B------:R-:W2:Y:S01]  /*3fc0*/  LDL.LU.64 R8, [R1+0x20] ;  /* 0x0000200001087983 */ /* 0x000ea20000300a00 */
[----:B------:R-:W-:Y:S01]  /*3fd0*/  UMOV UR48, 0xfefa39ef ;  /* 0xfefa39ef00307882 */ /* 0x000fe20000000000 */
[----:B------:R-:W-:Y:S01]  /*3fe0*/  UMOV UR49, 0x3fe62e42 ;  /* 0x3fe62e4200317882 */ /* 0x000fe20000000000 */
        /* <DEDUP_REMOVED lines=61> */
.L_x_1140:
[----:B------:R-:W-:Y:S05]  /*43c0*/  BSYNC B1 ;  /* 0x0000000000017941 */ /* 0x000fea0003800000 */
.L_x_1139:
        /* <DEDUP_REMOVED lines=14> */
[----:B------:R-:W-:Y:S02]  /*44b0*/  IADD3 R12, R12, -0x100000, RZ ;  /* 0xfff000000c0c7810 */ /* 0x000fe40007ffe0ff */
[----:B------:R-:W-:-:S07]  /*44c0*/  MOV R26, 0x44e0 ;  /* 0x000044e0001a7802 */ /* 0x000fce0000000f00 */
[----:B------:R-:W-:Y:S05]  /*44d0*/  CALL.REL.NOINC `($__internal_39_$__cuda_sm20_dblrcp_rn_slowpath_v3) ;  /* 0x0000001800787944 */ /* 0x000fea0003c00000 */
[----:B------:R-:W-:Y:S01]  /*44e0*/  IMAD.MOV.U32 R2, RZ, RZ, R0 ;  /* 0x000000ffff027224 */ /* 0x000fe200078e0000 */
[----:B------:R-:W-:-:S07]  /*44f0*/  MOV R3, R10 ;  /* 0x0000000a00037202 */ /* 0x000fce0000000f00 */
.L_x_1142:
[----:B------:R-:W-:Y:S05]  /*4500*/  BSYNC B1 ;  /* 0x0000000000017941 */ /* 0x000fea0003800000 */
.L_x_1141:
        /* <DEDUP_REMOVED lines=65> */
.L_x_1144:
[----:B------:R-:W-:Y:S05]  /*4920*/  BSYNC B1 ;  /* 0x0000000000017941 */ /* 0x000fea0003800000 */
.L_x_1143:
        /* <DEDUP_REMOVED lines=19> */
.L_x_1146:
[----:B------:R-:W-:Y:S05]  /*4a60*/  BSYNC B1 ;  /* 0x0000000000017941 */ /* 0x000fea0003800000 */
.L_x_1145:
[----:B------:R-:W2:Y:S04]  /*4a70*/  LDL.LU.64 R12, [R1+0x50] ;  /* 0x00005000010c7983 */ /* 0x000ea80000300a00 */
[----:B------:R-:W2:Y:S01]  /*4a80*/  LDL.LU.64 R8, [R1+0x58] ;  /* 0x0000580001087983 */ /* 0x000ea20000300a00 */
[----:B------:R-:W-:Y:S01]  /*4a90*/  BSSY B1, `(.L_x_1147) ;  /* 0x000006c000017945 */ /* 0x000fe20003800000 */
[----:B--2---:R-:W-:-:S08]  /*4aa0*/  DADD R8, R8, R12 ;  /* 0x0000000008087229 */ /* 0x004fd0000000000c */
[----:B------:R-:W-:-:S08]  /*4ab0*/  DADD R14, R8, R14 ;  /* 0x00000000080e7229 */ /* 0x000fd0000000000e */
[----:B------:R-:W-:Y:S01]  /*4ac0*/  DADD R14, R14, R16 ;  /* 0x000000000e0e7229 */ /* 0x000fe20000000010 */
[----:B------:R-:W-:Y:S01]  /*4ad0*/  IMAD.MOV.U32 R16, RZ, RZ, 0x24dd2f1a ;  /* 0x24dd2f1aff107424 */ /* 0x000fe200078e00ff */
[----:B------:R-:W-:-:S08]  /*4ae0*/  MOV R17, 0x3fe4f922 ;  /* 0x3fe4f92200117802 */ /* 0x000fd00000000f00 */
[----:B------:R-:W-:Y:S01]  /*4af0*/  LOP3.LUT R11, R15, 0x7fffffff, RZ, 0xc0, !PT ;  /* 0x7fffffff0f0b7812 */ /* 0x000fe200078ec0ff */
[----:B------:R-:W-:-:S06]  /*4b00*/  IMAD.MOV.U32 R10, RZ, RZ, R14 ;  /* 0x000000ffff0a7224 */ /* 0x000fcc00078e000e */
[----:B------:R-:W-:-:S14]  /*4b10*/  DSETP.GE.AND P0, PT, R10, R16, PT ;  /* 0x000000100a00722a */ /* 0x000fdc0003f06000 */
        /* <DEDUP_REMOVED lines=64> */
.L_x_1148:
        /* <DEDUP_REMOVED lines=35> */
.L_x_1149:
[----:B------:R-:W-:Y:S05]  /*5150*/  BSYNC B1 ;  /* 0x0000000000017941 */ /* 0x000fea0003800000 */
.L_x_1147:
        /* <DEDUP_REMOVED lines=65> */
.L_x_1151:
[----:B------:R-:W-:Y:S05]  /*5570*/  BSYNC B1 ;  /* 0x0000000000017941 */ /* 0x000fea0003800000 */
.L_x_1150:
[----:B------:R-:W2:Y:S01]  /*5580*/  LDL.LU.64 R10, [R1+0x48] ;  /* 0x00004800010a7983 */ /* 0x000ea20000300a00 */
[----:B------:R-:W-:Y:S01]  /*5590*/  DMUL R6, R14, R2 ;  /* 0x000000020e067228 */ /* 0x000fe20000000000 */
[----:B------:R-:W-:Y:S07]  /*55a0*/  BSSY B1, `(.L_x_1152) ;  /* 0x0000068000017945 */ /* 0x000fee0003800000 */
[----:B--2---:R-:W-:-:S10]  /*55b0*/  DFMA R6, R10, R18, R6 ;  /* 0x000000120a06722b */ /* 0x004fd40000000006 */
        /* <DEDUP_REMOVED lines=67> */
.L_x_1153:
        /* <DEDUP_REMOVED lines=35> */
.L_x_1154:
[----:B------:R-:W-:Y:S05]  /*5c20*/  BSYNC B1 ;  /* 0x0000000000017941 */ /* 0x000fea0003800000 */
.L_x_1152:
[----:B------:R-:W-:Y:S01]  /*5c30*/  DADD R8, R8, 1 ;  /* 0x3ff0000008087429 */ /* 0x000fe20000000000 */
[----:B------:R-:W0:Y:S01]  /*5c40*/  LDC R20, c[0x0][RZ] ;  /* 0x00000000ff147b82 */ /* 0x000e220000000800 */
[----:B------:R-:W-:Y:S04]  /*5c50*/  BSSY B1, `(.L_x_1155) ;  /* 0x0000011000017945 */ /* 0x000fe80003800000 */
[----:B------:R-:W1:Y:S04]  /*5c60*/  MUFU.RCP64H R11, R9 ;  /* 0x00000009000b7308 */ /* 0x000e680000001800 */
[----:B------:R-:W-:-:S05]  /*5c70*/  VIADD R10, R9, 0x300402 ;  /* 0x00300402090a7836 */ /* 0x000fca0000000000 */
[----:B------:R-:W-:Y:S01]  /*5c80*/  FSETP.GEU.AND P0, PT, |R10|, 5.8789094863358348022e-39, PT ;  /* 0x004004020a00780b */ /* 0x000fe20003f0e200 */
[----:B-1----:R-:W-:-:S08]  /*5c90*/  DFMA R12, -R8, R10, 1 ;  /* 0x3ff00000080c742b */ /* 0x002fd0000000010a */
[----:B------:R-:W-:-:S08]  /*5ca0*/  DFMA R12, R12, R12, R12 ;  /* 0x0000000c0c0c722b */ /* 0x000fd0000000000c */
[----:B------:R-:W-:-:S08]  /*5cb0*/  DFMA R10, R10, R12, R10 ;  /* 0x0000000c0a0a722b */ /* 0x000fd0000000000a */
[----:B------:R-:W-:-:S08]  /*5cc0*/  DFMA R12, -R8, R10, 1 ;  /* 0x3ff00000080c742b */ /* 0x000fd0000000010a */
[----:B------:R-:W-:Y:S01]  /*5cd0*/  DFMA R10, R10, R12, R10 ;  /* 0x0000000c0a0a722b */ /* 0x000fe2000000000a */
[----:B0-----:R-:W-:Y:S10]  /*5ce0*/  @P0 BRA `(.L_x_1156) ;  /* 0x00000000001c0947 */ /* 0x001ff40003800000 */
[----:B------:R-:W-:Y:S02]  /*5cf0*/  LOP3.LUT R12, R9, 0x7fffffff, RZ, 0xc0, !PT ;  /* 0x7fffffff090c7812 */ /* 0x000fe400078ec0ff */
[----:B------:R-:W-:Y:S02]  /*5d00*/  MOV R0, R9 ;  /* 0x0000000900007202 */ /* 0x000fe40000000f00 */
[----:B------:R-:W-:Y:S01]  /*5d10*/  MOV R26, 0x5d40 ;  /* 0x00005d40001a7802 */ /* 0x000fe20000000f00 */
[----:B------:R-:W-:-:S07]  /*5d20*/  VIADD R12, R12, 0xfff00000 ;  /* 0xfff000000c0c7836 */ /* 0x000fce0000000000 */
[----:B------:R-:W-:Y:S05]  /*5d30*/  CALL.REL.NOINC `($__internal_39_$__cuda_sm20_dblrcp_rn_slowpath_v3) ;  /* 0x0000000000607944 */ /* 0x000fea0003c00000 */
[----:B------:R-:W-:Y:S01]  /*5d40*/  MOV R11, R10 ;  /* 0x0000000a000b7202 */ /* 0x000fe20000000f00 */
[----:B------:R-:W-:-:S07]  /*5d50*/  IMAD.MOV.U32 R10, RZ, RZ, R0 ;  /* 0x000000ffff0a7224 */ /* 0x000fce00078e0000 */
.L_x_1156:
[----:B------:R-:W-:Y:S05]  /*5d60*/  BSYNC B1 ;  /* 0x0000000000017941 */ /* 0x000fea0003800000 */
.L_x_1155:
[----:B------:R-:W2:Y:S04]  /*5d70*/  LDL.LU.64 R26, [R1+0x10] ;  /* 0x00001000011a7983 */ /* 0x000ea80000300a00 */
[----:B------:R-:W3:Y:S04]  /*5d80*/  LDL.LU.64 R24, [R1] ;  /* 0x0000000001187983 */ /* 0x000ee80000300a00 */
[----:B------:R-:W4:Y:S04]  /*5d90*/  LDL.LU.64 R22, [R1+0x30] ;  /* 0x0000300001167983 */ /* 0x000f280000300a00 */
[----:B------:R-:W5:Y:S04]  /*5da0*/  LDL.LU.64 R12, [R1+0x28] ;  /* 0x00002800010c7983 */ /* 0x000f680000300a00 */
[----:B------:R-:W5:Y:S01]  /*5db0*/  LDL.LU.64 R8, [R1+0x8] ;  /* 0x0000080001087983 */ /* 0x000f620000300a00 */
[----:B------:R-:W-:Y:S01]  /*5dc0*/  DMUL R16, R10, R16 ;  /* 0x000000100a107228 */ /* 0x000fe20000000000 */
[----:B------:R-:W-:-:S02]  /*5dd0*/  ULDC UR48, c[0x0][0xc] ;  /* 0x0000030000307ab9 */ /* 0x000fc40000000800 */
[----:B------:R-:W-:-:S05]  /*5de0*/  IMAD R20, R20, UR48, RZ ;  /* 0x0000003014147c24 */ /* 0x000fca000f8e02ff */
[----:B------:R-:W-:-:S04]  /*5df0*/  IADD3 R5, P0, R20, R5, RZ ;  /* 0x0000000514057210 */ /* 0x000fc80007f1e0ff */
[----:B------:R-:W-:Y:S02]  /*5e00*/  IADD3.X R4, RZ, R4, RZ, P0, !PT ;  /* 0x00000004ff047210 */ /* 0x000fe400007fe4ff */
[----:B------:R-:W-:-:S04]  /*5e10*/  ISETP.GE.U32.AND P0, PT, R5, UR36, PT ;  /* 0x0000002405007c0c */ /* 0x000fc8000bf06070 */
[----:B------:R-:W-:Y:S01]  /*5e20*/  ISETP.GE.AND.EX P0, PT, R4, UR37, PT, P0 ;  /* 0x0000002504007c0c */ /* 0x000fe2000bf06300 */
[----:B--2---:R0:W-:Y:S04]  /*5e30*/  STG.E.64 desc[UR10][R26.64], R16 ;  /* 0x000000101a007986 */ /* 0x0041e8000c101b0a */
[----:B---3--:R0:W-:Y:S04]  /*5e40*/  STG.E.64 desc[UR10][R24.64], R6 ;  /* 0x0000000618007986 */ /* 0x0081e8000c101b0a */
[----:B----4-:R0:W-:Y:S04]  /*5e50*/  STG.E.64 desc[UR10][R22.64], R2 ;  /* 0x0000000216007986 */ /* 0x0101e8000c101b0a */
[----:B-----5:R0:W-:Y:S04]  /*5e60*/  STG.E.64 desc[UR10][R12.64], R18 ;  /* 0x000000120c007986 */ /* 0x0201e8000c101b0a */
[----:B------:R0:W-:Y:S04]  /*5e70*/  STG.E.64 desc[UR10][R8.64], R14 ;  /* 0x0000000e08007986 */ /* 0x0001e8000c101b0a */
[----:B------:R0:W-:Y:S01]  /*5e80*/  STG.E.64 desc[UR10][R28.64], R10 ;  /* 0x0000000a1c007986 */ /* 0x0001e2000c101b0a */
[----:B------:R-:W-:Y:S05]  /*5e90*/  @!P0 BRA `(.L_x_1157) ;  /* 0xffffffa400048947 */ /* 0x000fea000383ffff */
[----:B------:R-:W-:Y:S05]  /*5ea0*/  BSYNC B0 ;  /* 0x0000000000007941 */ /* 0x000fea0003800000 */
.L_x_1089:
[----:B------:R-:W-:Y:S05]  /*5eb0*/  EXIT ;  /* 0x000000000000794d */ /* 0x000fea0003800000 */
        .weak           $__internal_39_$__cuda_sm20_dblrcp_rn_slowpath_v3
        .type           $__internal_39_$__cuda_sm20_dblrcp_rn_slowpath_v3,@function
        .size           $__internal_39_$__cuda_sm20_dblrcp_rn_slowpath_v3,($__internal_40_$__cuda_sm20_div_s64 - $__internal_39_$__cuda_sm20_dblrcp_rn_slowpath_v3)
$__internal_39_$__cuda_sm20_dblrcp_rn_slowpath_v3:
        /* <DEDUP_REMOVED lines=25> */
.L_x_1161:
        /* <DEDUP_REMOVED lines=10> */
.L_x_1159:
[----:B------:R-:W-:Y:S01]  /*60f0*/  LOP3.LUT R11, R9, 0x80000, RZ, 0xfc, !PT ;  /* 0x00080000090b7812 */ /* 0x000fe200078efcff */
[----:B------:R-:W-:-:S07]  /*6100*/  IMAD.MOV.U32 R10, RZ, RZ, R8 ;  /* 0x000000ffff0a7224 */ /* 0x000fce00078e0008 */
.L_x_1160:
[----:B------:R-:W-:Y:S05]  /*6110*/  BSYNC B2 ;  /* 0x0000000000027941 */ /* 0x000fea0003800000 */
.L_x_1158:
[----:B------:R-:W-:Y:S01]  /*6120*/  MOV R8, R26 ;  /* 0x0000001a00087202 */ /* 0x000fe20000000f00 */
[----:B------:R-:W-:Y:S01]  /*6130*/  IMAD.MOV.U32 R9, RZ, RZ, 0x0 ;  /* 0x00000000ff097424 */ /* 0x000fe200078e00ff */
[----:B------:R-:W-:Y:S01]  /*6140*/  MOV R0, R10 ;  /* 0x0000000a00007202 */ /* 0x000fe20000000f00 */
[----:B------:R-:W-:Y:S02]  /*6150*/  IMAD.MOV.U32 R10, RZ, RZ, R11 ;  /* 0x000000ffff0a7224 */ /* 0x000fe400078e000b */
[----:B------:R-:W-:Y:S05]  /*6160*/  RET.REL.NODEC R8 `(_ZN2at6native38_GLOBAL__N__9a469cfd_6_RNN_cu_eca79a6d6kernel17lstm_cell_forwardIddlLi2EEEvNS_4cuda6detail10TensorInfoIT_T1_EES9_S9_S9_S9_S9_S9_S9_S8_S8_) ;  /* 0xffffff9c08a47950 */ /* 0x000fea0003c3ffff */
        .weak           $__internal_40_$__cuda_sm20_div_s64
        .type           $__internal_40_$__cuda_sm20_div_s64,@function
        .size           $__internal_40_$__cuda_sm20_div_s64,(.L_x_1343 - $__internal_40_$__cuda_sm20_div_s64)
$__internal_40_$__cuda_sm20_div_s64:
        /* <DEDUP_REMOVED lines=36> */
[----:B------:R-:W-:Y:S01]  /*63b0*/  IADD3.X R25, R14, R20, RZ, P1, !PT ;  /* 0x000000140e197210 */ /* 0x000fe20000ffe4ff */
[----:B------:R-:W-:-:S03]  /*63c0*/  IMAD.X R20, RZ, RZ, ~R0, P3 ;  /* 0x000000ffff147224 */ /* 0x000fc600018e0e00 */
[----:B------:R-:W-:Y:S01]  /*63d0*/  IADD3 R21, P1, R21, R15, RZ ;  /* 0x0000000f15157210 */ /* 0x000fe20007f3e0ff */
[----:B------:R-:W-:Y:S01]  /*63e0*/  HFMA2.MMA R15, -RZ, RZ, 0, 0 ;  /* 0x00000000ff0f7435 */ /* 0x000fe200000001ff */
        /* <DEDUP_REMOVED lines=24> */
[----:B------:R-:W-:Y:S01]  /*6570*/  SEL R12, R12, R7, P0 ;  /* 0x000000070c0c7207 */ /* 0x000fe20000000000 */
[----:B------:R-:W-:-:S05]  /*6580*/  IMAD.X R7, RZ, RZ, R15, P2 ;  /* 0x000000ffff077224 */ /* 0x000fca00010e060f */
        /* <DEDUP_REMOVED lines=9> */
[----:B------:R-:W-:Y:S01]  /*6620*/  MOV R7, 0x0 ;  /* 0x0000000000077802 */ /* 0x000fe20000000f00 */
[----:B------:R-:W-:Y:S01]  /*6630*/  IMAD.X R3, RZ, RZ, ~R12, P2 ;  /* 0x000000ffff037224 */ /* 0x000fe200010e0e0c */
[----:B------:R-:W-:Y:S02]  /*6640*/  ISETP.NE.AND.EX P0, PT, R2, RZ, PT, P0 ;  /* 0x000000ff0200720c */ /* 0x000fe40003f05300 */
[----:B------:R-:W-:Y:S02]  /*6650*/  SEL R0, R0, R13, !P1 ;  /* 0x0000000d00007207 */ /* 0x000fe40004800000 */
[----:B------:R-:W-:Y:S02]  /*6660*/  SEL R3, R3, R12, !P1 ;  /* 0x0000000c03037207 */ /* 0x000fe40004800000 */
[----:B------:R-:W-:-:S02]  /*6670*/  SEL R12, R0, 0xffffffff, P0 ;  /* 0xffffffff000c7807 */ /* 0x000fc40000000000 */
[----:B------:R-:W-:Y:S01]  /*6680*/  SEL R0, R3, 0xffffffff, P0 ;  /* 0xffffffff03007807 */ /* 0x000fe20000000000 */
[----:B------:R-:W-:Y:S06]  /*6690*/  RET.REL.NODEC R6 `(_ZN2at6native38_GLOBAL__N__9a469cfd_6_RNN_cu_eca79a6d6kernel17lstm_cell_forwardIddlLi2EEEvNS_4cuda6detail10TensorInfoIT_T1_EES9_S9_S9_S9_S9_S9_S9_S8_S8_) ;  /* 0xffffff9806587950 */ /* 0x000fec0003c3ffff */
.L_x_1162:
        /* <DEDUP_REMOVED lines=14> */
.L_x_1343:


//--------------------- .text._ZN2at6native38_GLOBAL__N__9a469cfd_6_RNN_cu_eca79a6d6kernel17lstm_cell_forwardIddlLi1EEEvNS_4cuda6detail10TensorInfoIT_T1_EES9_S9_S9_S9_S9_S9_S9_S8_S8_ --------------------------
	.section	.text._ZN2at6native38_GLOBAL__N__9a469cfd_6_RNN_cu_eca79a6d6kernel17lstm_cell_forwardIddlLi1EEEvNS_4cuda6detail10TensorInfoIT_T1_EES9_S9_S9_S9_S9_S9_S9_S8_S8_,"ax",@progbits
	.align	128
.text._ZN2at6native38_GLOBAL__N__9a469cfd_6_RNN_cu_eca79a6d6kernel17lstm_cell_forwardIddlLi1EEEvNS_4cuda6detail10TensorInfoIT_T1_EES9_S9_S9_S9_S9_S9_S9_S8_S8_:
        .type           _ZN2at6native38_GLOBAL__N__9a469cfd_6_RNN_cu_eca79a6d6kernel17lstm_cell_forwardIddlLi1EEEvNS_4cuda6detail10TensorInfoIT_T1_EES9_S9_S9_S9_S9_S9_S9_S8_S8_,@function
        .size           _ZN2at6native38_GLOBAL__N__9a469cfd_6_RNN_cu_eca79a6d6kernel17lstm_cell_forwardIddlLi1EEEvNS_4cuda6detail10TensorInfoIT_T1_EES9_S9_S9_S9_S9_S9_S9_S8_S8_,(.L_x_1346 - _ZN2at6native38_GLOBAL__N__9a469cfd_6_RNN_cu_eca79a6d6kernel17lstm_cell_forwardIddlLi1EEEvNS_4cuda6detail10TensorInfoIT_T1_EES9_S9_S9_S9_S9_S9_S9_S8_S8_)
        .other          _ZN2at6native38_GLOBAL__N__9a469cfd_6_RNN_cu_eca79a6d6kernel17lstm_cell_forwardIddlLi1EEEvNS_4cuda6detail10TensorInfoIT_T1_EES9_S9_S9_S9_S9_S9_S9_S8_S8_,@"STO_CUDA_ENTRY STV_DEFAULT"
_ZN2at6native38_GLOBAL__N__9a469cfd_6_RNN_cu_eca79a6d6kernel17lstm_cell_forwardIddlLi1EEEvNS_4cuda6detail10TensorInfoIT_T1_EES9_S9_S9_S9_S9_S9_S9_S8_S8_:
        /* <DEDUP_REMOVED lines=13> */
[----:B------:R-:W-:Y:S01]  /*00d0*/  ULDC.64 UR8, c[0x0][0xca0] ;  /* 0x0003280000087ab9 */ /* 0x000fe20000000a00 */
[C---:B------:R-:W-:Y:S01]  /*00e0*/  IMAD R3, R0.reuse, UR4, RZ ;  /* 0x0000000400037c24 */ /* 0x040fe2000f8e02ff */
[----:B------:R0:W-:Y:S01]  /*00f0*/  STL [R1], R0 ;  /* 0x0000000001007387 */ /* 0x0001e20000100800 */
[----:B------:R-:W-:Y:S01]  /*0100*/  IMAD R7, R0, UR6, RZ ;  /* 0x0000000600077c24 */ /* 0x000fe2000f8e02ff */
[----:B------:R-:W-:Y:S01]  /*0110*/  BSSY B0, `(.L_x_1163) ;  /* 0x00002e0000007945 */ /* 0x000fe20003800000 */
[C---:B------:R-:W-:Y:S01]  /*0120*/  IMAD.WIDE.U32 R4, R24.reuse, UR4, RZ ;  /* 0x0000000418047c25 */ /* 0x040fe2000f8e00ff */
[----:B------:R-:W-:Y:S01]  /*0130*/  ULDC UR40, c[0x0][0xf10] ;  /* 0x0003c40000287ab9 */ /* 0x000fe20000000800 */
[----:B------:R-:W-:Y:S01]  /*0140*/  ULDC.64 UR10, c[0x0][0xf10] ;  /* 0x0003c400000a7ab9 */ /* 0x000fe20000000a00 */
[----:B------:R-:W-:Y:S01]  /*0150*/  ULDC.64 UR12, c[0x0][0xe40] ;  /* 0x00039000000c7ab9 */ /* 0x000fe20000000a00 */
[----:B------:R-:W-:Y:S01]  /*0160*/  IMAD R9, R24, UR5, R3 ;  /* 0x0000000518097c24 */ /* 0x000fe2000f8e0203 */
[----:B------:R-:W-:Y:S01]  /*0170*/  ULDC.64 UR4, c[0x0][0x890] ;  /* 0x0002240000047ab9 */ /* 0x000fe20000000a00 */
[----:B------:R-:W-:Y:S01]  /*0180*/  IMAD R13, R0, UR8, RZ ;  /* 0x00000008000d7c24 */ /* 0x000fe2000f8e02ff */
[----:B------:R-:W-:Y:S01]  /*0190*/  LEA R10, P0, R4, UR4, 0x3 ;  /* 0x00000004040a7c11 */ /* 0x000fe2000f8018ff */
[C---:B------:R-:W-:Y:S01]  /*01a0*/  IMAD.WIDE.U32 R2, R24.reuse, UR6, RZ ;  /* 0x0000000618027c25 */ /* 0x040fe2000f8e00ff */
[----:B------:R-:W-:Y:S01]  /*01b0*/  ULDC.64 UR14, c[0x0][0x960] ;  /* 0x00025800000e7ab9 */ /* 0x000fe20000000a00 */
[----:B------:R-:W-:Y:S01]  /*01c0*/  ULDC.64 UR16, c[0x0][0xb00] ;  /* 0x0002c00000107ab9 */ /* 0x000fe20000000a00 */
[----:B------:R-:W-:Y:S01]  /*01d0*/  ULDC.64 UR18, c[0x0][0xca0] ;  /* 0x0003280000127ab9 */ /* 0x000fe20000000a00 */
[C---:B------:R-:W-:Y:S01]  /*01e0*/  IMAD R11, R24.reuse, UR7, R7 ;  /* 0x00000007180b7c24 */ /* 0x040fe2000f8e0207 */
[----:B------:R-:W-:Y:S01]  /*01f0*/  ULDC.64 UR6, c[0x0][0xa30] ;  /* 0x00028c0000067ab9 */ /* 0x000fe20000000a00 */
[----:B------:R-:W-:Y:S01]  /*0200*/  IMAD.WIDE.U32 R6, R24, UR8, RZ ;  /* 0x0000000818067c25 */ /* 0x000fe2000f8e00ff */
[----:B------:R-:W-:Y:S01]  /*0210*/  LEA R8, P1, R2, UR6, 0x3 ;  /* 0x0000000602087c11 */ /* 0x000fe2000f8218ff */
[----:B------:R-:W-:Y:S01]  /*0220*/  STL [R1+0x40], R10 ;  /* 0x0000400a01007387 */ /* 0x000fe20000100800 */
[----:B------:R-:W-:Y:S01]  /*0230*/  ULDC.64 UR20, c[0x0][0xf18] ;  /* 0x0003c60000147ab9 */ /* 0x000fe20000000a00 */
[----:B------:R-:W-:Y:S01]  /*0240*/  IMAD R13, R24, UR9, R13 ;  /* 0x00000009180d7c24 */ /* 0x000fe2000f8e020d */
[----:B------:R-:W-:Y:S01]  /*0250*/  ULDC.64 UR8, c[0x0][0xbd0] ;  /* 0x0002f40000087ab9 */ /* 0x000fe20000000a00 */
[----:B------:R-:W-:Y:S01]  /*0260*/  IMAD.IADD R9, R5, 0x1, R9 ;  /* 0x0000000105097824 */ /* 0x000fe200078e0209 */
[----:B0-----:R-:W-:Y:S01]  /*0270*/  LEA R0, P2, R6, UR8, 0x3 ;  /* 0x0000000806007c11 */ /* 0x001fe2000f8418ff */
[----:B------:R-:W-:Y:S01]  /*0280*/  STL [R1+0x48], R8 ;  /* 0x0000480801007387 */ /* 0x000fe20000100800 */
[----:B------:R-:W-:Y:S01]  /*0290*/  IADD3 R5, R3, R11, RZ ;  /* 0x0000000b03057210 */ /* 0x000fe20007ffe0ff */
[----:B------:R-:W-:Y:S01]  /*02a0*/  IMAD.IADD R3, R7, 0x1, R13 ;  /* 0x0000000107037824 */ /* 0x000fe200078e020d */
[----:B------:R-:W-:Y:S01]  /*02b0*/  LEA.HI.X R4, R4, UR5, R9, 0x3, P0 ;  /* 0x0000000504047c11 */ /* 0x000fe200080f1c09 */
[----:B------:R0:W-:Y:S01]  /*02c0*/  STL [R1+0x50], R0 ;  /* 0x0000500001007387 */ /* 0x0001e20000100800 */
[----:B------:R-:W-:Y:S01]  /*02d0*/  LEA.HI.X R2, R2, UR7, R5, 0x3, P1 ;  /* 0x0000000702027c11 */ /* 0x000fe200088f1c05 */
[----:B------:R-:W-:Y:S01]  /*02e0*/  ULDC UR7, c[0x0][0xf14] ;  /* 0x0003c50000077ab9 */ /* 0x000fe20000000800 */
[----:B------:R-:W-:Y:S01]  /*02f0*/  ULDC.64 UR22, c[0x0][0x2e0] ;  /* 0x0000b80000167ab9 */ /* 0x000fe20000000a00 */
[----:B------:R1:W-:Y:S01]  /*0300*/  STL [R1+0x4], R4 ;  /* 0x0000040401007387 */ /* 0x0003e20000100800 */
[----:B------:R-:W-:Y:S01]  /*0310*/  ULDC.64 UR24, c[0x0][0x210] ;  /* 0x0000840000187ab9 */ /* 0x000fe20000000a00 */
[----:B------:R-:W-:Y:S01]  /*0320*/  ULDC.64 UR26, c[0x0][0x480] ;  /* 0x00012000001a7ab9 */ /* 0x000fe20000000a00 */
[----:B------:R-:W-:Y:S01]  /*0330*/  ULDC.64 UR28, c[0x0][0x3b0] ;  /* 0x0000ec00001c7ab9 */ /* 0x000fe20000000a00 */
[----:B------:R1:W-:Y:S01]  /*0340*/  STL [R1+0x44], R2 ;  /* 0x0000440201007387 */ /* 0x0003e20000100800 */
[----:B------:R-:W-:Y:S01]  /*0350*/  ULDC.64 UR30, c[0x0][0x550] ;  /* 0x00015400001e7ab9 */ /* 0x000fe20000000a00 */
[----:B0-----:R-:W-:Y:S01]  /*0360*/  LEA.HI.X R0, R6, UR9, R3, 0x3, P2 ;  /* 0x0000000906007c11 */ /* 0x001fe200090f1c03 */
[----:B------:R-:W-:Y:S01]  /*0370*/  ULDC.64 UR8, c[0x0][0x208] ;  /* 0x0000820000087ab9 */ /* 0x000fe20000000a00 */
[----:B------:R-:W-:Y:S01]  /*0380*/  ULDC.64 UR32, c[0x0][0x620] ;  /* 0x0001880000207ab9 */ /* 0x000fe20000000a00 */
[----:B------:R-:W-:Y:S01]  /*0390*/  ULDC.64 UR34, c[0x0][0x7c0] ;  /* 0x0001f00000227ab9 */ /* 0x000fe20000000a00 */
[----:B------:R-:W-:Y:S01]  /*03a0*/  ULDC.64 UR36, c[0x0][0x6f0] ;  /* 0x0001bc0000247ab9 */ /* 0x000fe20000000a00 */
[----:B------:R1:W-:Y:S01]  /*03b0*/  STL [R1+0x4c], R0 ;  /* 0x00004c0001007387 */ /* 0x0003e20000100800 */
[----:B------:R-:W-:-:S05]  /*03c0*/  ULDC.64 UR38, c[0x0][0xd70] ;  /* 0x00035c0000267ab9 */ /* 0x000fca0000000a00 */
.L_x_1186:
[----:B-1----:R-:W2:Y:S01]  /*03d0*/  LDL R2, [R1] ;  /* 0x0000000001027983 */ /* 0x002ea20000100800 */
[----:B0-----:R-:W-:Y:S01]  /*03e0*/  IMAD.U32 R5, RZ, RZ, UR7 ;  /* 0x00000007ff057e24 */ /* 0x001fe2000f8e00ff */
[----:B------:R-:W-:Y:S04]  /*03f0*/  BSSY B1, `(.L_x_1164) ;  /* 0x000002b000017945 */ /* 0x000fe80003800000 */
[----:B--2---:R-:W-:-:S04]  /*0400*/  LOP3.LUT R0, R2, R5, RZ, 0xfc, !PT ;  /* 0x0000000502007212 */ /* 0x004fc800078efcff */
[----:B------:R-:W-:-:S13]  /*0410*/  ISETP.NE.U32.AND P0, PT, R0, RZ, PT ;  /* 0x000000ff0000720c */ /* 0x000fda0003f05070 */
[----:B------:R-:W-:Y:S05]  /*0420*/  @!P0 BRA `(.L_x_1165) ;  /* 0x0000000000448947 */ /* 0x000fea0003800000 */
[----:B------:R-:W-:Y:S01]  /*0430*/  IMAD.MOV.U32 R4, RZ, RZ, R2 ;  /* 0x000000ffff047224 */ /* 0x000fe200078e0002 */
[----:B------:R-:W-:-:S07]  /*0440*/  MOV R0, 0x460 ;  /* 0x0000046000007802 */ /* 0x000fce0000000f00 */
[----:B------:R-:W-:Y:S05]  /*0450*/  CALL.REL.NOINC `($__internal_42_$__cuda_sm20_div_s64) ;  /* 0x0000002c00607944 */ /* 0x000fea0003c00000 */
[----:B------:R-:W2:Y:S01]  /*0460*/  LDL R2, [R1] ;  /* 0x0000000001027983 */ /* 0x000ea20000100800 */
[----:B------:R-:W-:Y:S01]  /*0470*/  IADD3 R11, P0, RZ, -R8, RZ ;  /* 0x80000008ff0b7210 */ /* 0x000fe20007f1e0ff */
[----:B------:R-:W-:Y:S01]  /*0480*/  IMAD.U32 R5, RZ, RZ, UR11 ;  /* 0x0000000bff057e24 */ /* 0x000fe2000f8e00ff */
[----:B------:R-:W-:-:S03]  /*0490*/  MOV R4, UR10 ;  /* 0x0000000a00047c02 */ /* 0x000fc60008000f00 */
[----:B------:R-:W-:-:S04]  /*04a0*/  IMAD.X R3, RZ, RZ, ~R9, P0 ;  /* 0x000000ffff037224 */ /* 0x000fc800000e0e09 */
[-C--:B------:R-:W-:Y:S02]  /*04b0*/  IMAD R0, R3, R4.reuse, RZ ;  /* 0x0000000403007224 */ /* 0x080fe400078e02ff */
[----:B--2---:R-:W-:Y:S02]  /*04c0*/  IMAD.MOV.U32 R25, RZ, RZ, R2 ;  /* 0x000000ffff197224 */ /* 0x004fe400078e0002 */
[----:B------:R-:W-:-:S04]  /*04d0*/  IMAD.WIDE.U32 R6, R11, R4, R24 ;  /* 0x000000040b067225 */ /* 0x000fc800078e0018 */
[----:B------:R-:W-:Y:S01]  /*04e0*/  IMAD R11, R11, R5, R0 ;  /* 0x000000050b0b7224 */ /* 0x000fe200078e0200 */
[----:B------:R-:W-:Y:S01]  /*04f0*/  MOV R3, R6 ;  /* 0x0000000600037202 */ /* 0x000fe20000000f00 */
[----:B------:R-:W-:Y:S02]  /*0500*/  IMAD.MOV.U32 R6, RZ, RZ, R8 ;  /* 0x000000ffff067224 */ /* 0x000fe400078e0008 */
[----:B------:R-:W-:Y:S02]  /*0510*/  IMAD.IADD R2, R7, 0x1, R11 ;  /* 0x0000000107027824 */ /* 0x000fe400078e020b */
[----:B------:R-:W-:Y:S01]  /*0520*/  IMAD.MOV.U32 R7, RZ, RZ, R9 ;  /* 0x000000ffff077224 */ /* 0x000fe200078e0009 */
[----:B------:R-:W-:Y:S06]  /*0530*/  BRA `(.L_x_1166) ;  /* 0x0000000000587947 */ /* 0x000fec0003800000 */
.L_x_1165:
[----:B------:R-:W-:-:S04]  /*0540*/  MOV R4, UR40 ;  /* 0x0000002800047c02 */ /* 0x000fc80008000f00 */
[----:B------:R-:W0:Y:S01]  /*0550*/  I2F.U32.RP R0, R4 ;  /* 0x0000000400007306 */ /* 0x000e220000209000 */
[----:B------:R-:W-:-:S07]  /*0560*/  ISETP.NE.U32.AND P2, PT, R4, RZ, PT ;  /* 0x000000ff0400720c */ /* 0x000fce0003f45070 */
[----:B0-----:R-:W0:Y:S02]  /*0570*/  MUFU.RCP R0, R0 ;  /* 0x0000000000007308 */ /* 0x001e240000001000 */
[----:B0-----:R-:W-:-:S06]  /*0580*/  VIADD R2, R0, 0xffffffe ;  /* 0x0ffffffe00027836 */ /* 0x001fcc0000000000 */
[----:B------:R0:W1:Y:S02]  /*0590*/  F2I.FTZ.U32.TRUNC.NTZ R3, R2 ;  /* 0x0000000200037305 */ /* 0x000064000021f000 */
[----:B0-----:R-:W-:Y:S02]  /*05a0*/  IMAD.MOV.U32 R2, RZ, RZ, RZ ;  /* 0x000000ffff027224 */ /* 0x001fe400078e00ff */
[----:B-1----:R-:W-:-:S04]  /*05b0*/  IMAD R6, R3, R4, RZ ;  /* 0x0000000403067224 */ /* 0x002fc800078e02ff */
[----:B------:R-:W-:-:S04]  /*05c0*/  IMAD.MOV R7, RZ, RZ, -R6 ;  /* 0x000000ffff077224 */ /* 0x000fc800078e0a06 */
[----:B------:R-:W-:-:S04]  /*05d0*/  IMAD.HI.U32 R3, R3, R7, R2 ;  /* 0x0000000703037227 */ /* 0x000fc800078e0002 */
[----:B------:R-:W-:Y:S02]  /*05e0*/  IMAD.MOV.U32 R7, RZ, RZ, RZ ;  /* 0x000000ffff077224 */ /* 0x000fe400078e00ff */
[----:B------:R-:W-:-:S05]  /*05f0*/  IMAD.HI.U32 R6, R3, R24, RZ ;  /* 0x0000001803067227 */ /* 0x000fca00078e00ff */
[----:B------:R-:W-:-:S05]  /*0600*/  IADD3 R3, -R6, RZ, RZ ;  /* 0x000000ff06037210 */ /* 0x000fca0007ffe1ff */
[----:B------:R-:W-:-:S05]  /*0610*/  IMAD R3, R4, R3, R24 ;  /* 0x0000000304037224 */ /* 0x000fca00078e0218 */
[----:B------:R-:W-:-:S13]  /*0620*/  ISETP.GE.U32.AND P0, PT, R3, R4, PT ;  /* 0x000000040300720c */ /* 0x000fda0003f06070 */
[----:B------:R-:W-:Y:S02]  /*0630*/  @P0 IMAD.IADD R3, R3, 0x1, -R4 ;  /* 0x0000000103030824 */ /* 0x000fe400078e0a04 */
[----:B------:R-:W-:-:S03]  /*0640*/  @P0 VIADD R6, R6, 0x1 ;  /* 0x0000000106060836 */ /* 0x000fc60000000000 */
[----:B------:R-:W-:-:S13]  /*0650*/  ISETP.GE.U32.AND P1, PT, R3, R4, PT ;  /* 0x000000040300720c */ /* 0x000fda0003f26070 */
[----:B------:R-:W-:Y:S01]  /*0660*/  @P1 VIADD R6, R6, 0x1 ;  /* 0x0000000106061836 */ /* 0x000fe20000000000 */
[----:B------:R-:W-:-:S04]  /*0670*/  @!P2 LOP3.LUT R6, RZ, R4, RZ, 0x33, !PT ;  /* 0x00000004ff06a212 */ /* 0x000fc800078e33ff */
[----:B------:R-:W-:-:S05]  /*0680*/  IADD3 R3, -R6, RZ, RZ ;  /* 0x000000ff06037210 */ /* 0x000fca0007ffe1ff */
[----:B------:R-:W-:-:S07]  /*0690*/  IMAD R3, R4, R3, R24 ;  /* 0x0000000304037224 */ /* 0x000fce00078e0218 */
.L_x_1166:
[----:B------:R-:W-:Y:S05]  /*06a0*/  BSYNC B1 ;  /* 0x0000000000017941 */ /* 0x000fea0003800000 */
.L_x_1164:
[----:B------:R-:W2:Y:S04]  /*06b0*/  LDL R19, [R1+0x4] ;  /* 0x0000040001137983 */ /* 0x000ea80000100800 */
[----:B------:R-:W2:Y:S01]  /*06c0*/  LDL R18, [R1+0x40] ;  /* 0x0000400001127983 */ /* 0x000ea20000100800 */
[-C--:B------:R-:W-:Y:S02]  /*06d0*/  IMAD R0, R7, R4.reuse, RZ ;  /* 0x0000000407007224 */ /* 0x080fe400078e02ff */
[----:B------:R-:W-:Y:S02]  /*06e0*/  IMAD R8, R4, UR23, RZ ;  /* 0x0000001704087c24 */ /* 0x000fe4000f8e02ff */
[----:B------:R-:W-:-:S04]  /*06f0*/  IMAD.WIDE.U32 R10, R6, R4, RZ ;  /* 0x00000004060a7225 */ /* 0x000fc800078e00ff */
[----:B------:R-:W-:Y:S01]  /*0700*/  IMAD R25, R6, R5, R0 ;  /* 0x0000000506197224 */ /* 0x000fe200078e0200 */
[----:B------:R-:W-:Y:S01]  /*0710*/  LEA R0, P0, R10, R3, 0x2 ;  /* 0x000000030a007211 */ /* 0x000fe200078010ff */
[----:B------:R-:W-:-:S04]  /*0720*/  IMAD.WIDE.U32 R6, R4, UR22, RZ ;  /* 0x0000001604067c25 */ /* 0x000fc8000f8e00ff */
[----:B------:R-:W-:Y:S02]  /*0730*/  IMAD R13, R5, UR22, R8 ;  /* 0x00000016050d7c24 */ /* 0x000fe4000f8e0208 */
[----:B------:R-:W-:Y:S01]  /*0740*/  IMAD.IADD R25, R11, 0x1, R25 ;  /* 0x000000010b197824 */ /* 0x000fe200078e0219 */
[----:B------:R-:W-:Y:S01]  /*0750*/  SHF.L.U32 R11, R6, 0x3, RZ ;  /* 0x00000003060b7819 */ /* 0x000fe200000006ff */
[----:B------:R-:W-:Y:S02]  /*0760*/  IMAD R12, R4, UR27, RZ ;  /* 0x0000001b040c7c24 */ /* 0x000fe4000f8e02ff */
[----:B------:R-:W-:Y:S01]  /*0770*/  IMAD.IADD R7, R7, 0x1, R13 ;  /* 0x0000000107077824 */ /* 0x000fe200078e020d */
[----:B------:R-:W-:Y:S01]  /*0780*/  LEA.HI.X R25, R10, R2, R25, 0x2, P0 ;  /* 0x000000020a197211 */ /* 0x000fe200000f1419 */
[----:B------:R-:W-:-:S03]  /*0790*/  IMAD.WIDE.U32 R8, R4, UR26, RZ ;  /* 0x0000001a04087c25 */ /* 0x000fc6000f8e00ff */
[----:B------:R-:W-:Y:S01]  /*07a0*/  SHF.L.U64.HI R6, R6, 0x3, R7 ;  /* 0x0000000306067819 */ /* 0x000fe20000010207 */
[----:B------:R-:W-:Y:S02]  /*07b0*/  IMAD R13, R5, UR26, R12 ;  /* 0x0000001a050d7c24 */ /* 0x000fe4000f8e020c */
[----:B------:R-:W-:-:S04]  /*07c0*/  IMAD.WIDE.U32 R14, R0, UR22, RZ ;  /* 0x00000016000e7c25 */ /* 0x000fc8000f8e00ff */
[----:B------:R-:W-:Y:S01]  /*07d0*/  IMAD.IADD R7, R9, 0x1, R13 ;  /* 0x0000000109077824 */ /* 0x000fe200078e020d */
[----:B------:R-:W-:Y:S01]  /*07e0*/  LEA R22, P2, R14, UR24, 0x3 ;  /* 0x000000180e167c11 */ /* 0x000fe2000f8418ff */
[C---:B------:R-:W-:Y:S02]  /*07f0*/  IMAD R9, R25.reuse, UR22, RZ ;  /* 0x0000001619097c24 */ /* 0x040fe4000f8e02ff */
[----:B------:R-:W-:Y:S01]  /*0800*/  IMAD R13, R25, UR26, RZ ;  /* 0x0000001a190d7c24 */ /* 0x000fe2000f8e02ff */
[----:B------:R-:W-:Y:S01]  /*0810*/  IADD3 R10, P0, R11, R22, RZ ;  /* 0x000000160b0a7210 */ /* 0x000fe20007f1e0ff */
[----:B------:R-:W-:Y:S01]  /*0820*/  IMAD R9, R0, UR23, R9 ;  /* 0x0000001700097c24 */ /* 0x000fe2000f8e0209 */
[----:B------:R-:W-:Y:S01]  /*0830*/  SHF.L.U64.HI R7, R8, 0x3, R7 ;  /* 0x0000000308077819 */ /* 0x000fe20000010207 */
[----:B------:R-:W-:-:S04]  /*0840*/  IMAD.WIDE.U32 R16, R0, UR26, RZ ;  /* 0x0000001a00107c25 */ /* 0x000fc8000f8e00ff */
[----:B------:R-:W-:Y:S02]  /*0850*/  IMAD R13, R0, UR27, R13 ;  /* 0x0000001b000d7c24 */ /* 0x000fe4000f8e020d */
[----:B------:R-:W-:Y:S02]  /*0860*/  IMAD.IADD R9, R15, 0x1, R9 ;  /* 0x000000010f097824 */ /* 0x000fe400078e0209 */
[----:B------:R-:W-:Y:S01]  /*0870*/  IMAD.SHL.U32 R20, R8, 0x8, RZ ;  /* 0x0000000808147824 */ /* 0x000fe200078e00ff */
[----:B------:R-:W-:Y:S02]  /*0880*/  LEA R8, P3, R16, UR28, 0x3 ;  /* 0x0000001c10087c11 */ /* 0x000fe4000f8618ff */
[----:B------:R-:W-:Y:S02]  /*0890*/  IADD3 R13, R17, R13, RZ ;  /* 0x0000000d110d7210 */ /* 0x000fe40007ffe0ff */
[----:B------:R-:W-:Y:S02]  /*08a0*/  LEA.HI.X R23, R14, UR25, R9, 0x3, P2 ;  /* 0x000000190e177c11 */ /* 0x000fe400090f1c09 */
[----:B------:R-:W-:-:S02]  /*08b0*/  IADD3 R14, P2, R10, R11, RZ ;  /* 0x0000000b0a0e7210 */ /* 0x000fc40007f5e0ff */
[----:B------:R-:W-:Y:S02]  /*08c0*/  LEA.HI.X R9, R16, UR29, R13, 0x3, P3 ;  /* 0x0000001d10097c11 */ /* 0x000fe400098f1c0d */
[----:B------:R-:W-:-:S04]  /*08d0*/  IADD3 R12, P1, R20, R8, RZ ;  /* 0x00000008140c7210 */ /* 0x000fc80007f3e0ff */
[-C--:B------:R-:W-:Y:S01]  /*08e0*/  IADD3 R16, P4, R12, R20.reuse, RZ ;  /* 0x000000140c107210 */ /* 0x080fe20007f9e0ff */
[----:B--2---:R0:W2:Y:S01]  /*08f0*/  LDG.E.64 R28, desc[UR8][R18.64] ;  /* 0x00000008121c7981 */ /* 0x0040a2000c1e1b00 */
[----:B------:R-:W-:Y:S02]  /*0900*/  IMAD.X R13, R7, 0x1, R9, P1 ;  /* 0x00000001070d7824 */ /* 0x000fe400008e0609 */
[----:B------:R-:W-:Y:S01]  /*0910*/  IADD3 R20, P5, R16, R20, RZ ;  /* 0x0000001410147210 */ /* 0x000fe20007fbe0ff */
[----:B------:R-:W3:Y:S01]  /*0920*/  LDG.E.64 R8, desc[UR8][R8.64] ;  /* 0x0000000808087981 */ /* 0x000ee2000c1e1b00 */
[----:B0-----:R-:W-:Y:S01]  /*0930*/  IADD3 R18, P3, R14, R11, RZ ;  /* 0x0000000b0e127210 */ /* 0x001fe20007f7e0ff */
[----:B------:R-:W-:Y:S01]  /*0940*/  IMAD.X R11, R6, 0x1, R23, P0 ;  /* 0x00000001060b7824 */ /* 0x000fe200000e0617 */
[----:B------:R-:W-:Y:S01]  /*0950*/  IADD3.X R17, R13, R7, RZ, P4, !PT ;  /* 0x000000070d117210 */ /* 0x000fe200027fe4ff */
[----:B------:R-:W3:Y:S04]  /*0960*/  LDG.E.64 R22, desc[UR8][R22.64] ;  /* 0x0000000816167981 */ /* 0x000ee8000c1e1b00 */
[----:B------:R-:W4:Y:S01]  /*0970*/  LDG.E.64 R26, desc[UR8][R10.64] ;  /* 0x000000080a1a7981 */ /* 0x000f22000c1e1b00 */
[----:B------:R-:W-:-:S02]  /*0980*/  IMAD.X R15, R11, 0x1, R6, P2 ;  /* 0x000000010b0f7824 */ /* 0x000fc400010e0606 */
[----:B------:R-:W-:Y:S02]  /*0990*/  IMAD.X R21, R17, 0x1, R7, P5 ;  /* 0x0000000111157824 */ /* 0x000fe400028e0607 */
[----:B------:R-:W-:Y:S01]  /*09a0*/  IMAD.X R19, R15, 0x1, R6, P3 ;  /* 0x000000010f137824 */ /* 0x000fe200018e0606 */
[----:B------:R-:W5:Y:S04]  /*09b0*/  LDG.E.64 R10, desc[UR8][R14.64] ;  /* 0x000000080e0a7981 */ /* 0x000f68000c1e1b00 */
[----:B--2---:R0:W-:Y:S04]  /*09c0*/  STL.64 [R1+0x38], R28 ;  /* 0x0000381c01007387 */ /* 0x0041e80000100a00 */
[----:B0-----:R-:W2:Y:S04]  /*09d0*/  LDG.E.64 R28, desc[UR8][R12.64] ;  /* 0x000000080c1c7981 */ /* 0x001ea8000c1e1b00 */
[----:B----4-:R0:W-:Y:S04]  /*09e0*/  STL.64 [R1+0x20], R26 ;  /* 0x0000201a01007387 */ /* 0x0101e80000100a00 */
[----:B------:R1:W4:Y:S04]  /*09f0*/  LDG.E.64 R12, desc[UR8][R16.64] ;  /* 0x00000008100c7981 */ /* 0x000328000c1e1b00 */
[----:B0-----:R-:W4:Y:S04]  /*0a00*/  LDG.E.64 R26, desc[UR8][R18.64] ;  /* 0x00000008121a7981 */ /* 0x001f28000c1e1b00 */
[----:B------:R-:W4:Y:S01]  /*0a10*/  LDG.E.64 R18, desc[UR8][R20.64] ;  /* 0x0000000814127981 */ /* 0x000f22000c1e1b00 */
[----:B------:R-:W-:-:S04]  /*0a20*/  ISETP.NE.U32.AND P0, PT, RZ, UR30, PT ;  /* 0x0000001eff007c0c */ /* 0x000fc8000bf05070 */
[----:B------:R-:W-:Y:S01]  /*0a30*/  ISETP.NE.AND.EX P0, PT, RZ, UR31, PT, P0 ;  /* 0x0000001fff007c0c */ /* 0x000fe2000bf05300 */
[----:B---3--:R-:W-:Y:S01]  /*0a40*/  DADD R22, R22, R8 ;  /* 0x0000000016167229 */ /* 0x008fe20000000008 */
[----:B-1----:R-:W-:Y:S02]  /*0a50*/  CS2R R16, SRZ ;  /* 0x0000000000107805 */ /* 0x002fe4000001ff00 */
[----:B------:R-:W-:Y:S02]  /*0a60*/  CS2R R6, SRZ ;  /* 0x0000000000067805 */ /* 0x000fe4000001ff00 */
[----:B------:R-:W-:Y:S02]  /*0a70*/  CS2R R8, SRZ ;  /* 0x0000000000087805 */ /* 0x000fe4000001ff00 */
[----:B------:R-:W-:Y:S01]  /*0a80*/  CS2R R14, SRZ ;  /* 0x00000000000e7805 */ /* 0x000fe2000001ff00 */
[----:B--2---:R0:W-:Y:S04]  /*0a90*/  STL.64 [R1+0x18], R28 ;  /* 0x0000181c01007387 */ /* 0x0041e80000100a00 */
[----:B-----5:R1:W-:Y:S04]  /*0aa0*/  STL.64 [R1+0x30], R10 ;  /* 0x0000300a01007387 */ /* 0x0203e80000100a00 */
[----:B----4-:R2:W-:Y:S04]  /*0ab0*/  STL.64 [R1+0x10], R12 ;  /* 0x0000100c01007387 */ /* 0x0105e80000100a00 */
[----:B------:R3:W-:Y:S04]  /*0ac0*/  STL.64 [R1+0x28], R26 ;  /* 0x0000281a01007387 */ /* 0x0007e80000100a00 */
[----:B------:R4:W-:Y:S01]  /*0ad0*/  STL.64 [R1+0x8], R18 ;  /* 0x0000081201007387 */ /* 0x0009e20000100a00 */
[----:B0-----:R-:W-:-:S02]  /*0ae0*/  CS2R R28, SRZ ;  /* 0x00000000001c7805 */ /* 0x001fc4000001ff00 */
[----:B-1----:R-:W-:Y:S02]  /*0af0*/  CS2R R10, SRZ ;  /* 0x00000000000a7805 */ /* 0x002fe4000001ff00 */
[----:B--2---:R-:W-:Y:S02]  /*0b00*/  CS2R R12, SRZ ;  /* 0x00000000000c7805 */ /* 0x004fe4000001ff00 */
[----:B---3--:R-:W-:Y:S01]  /*0b10*/  CS2R R26, SRZ ;  /* 0x00000000001a7805 */ /* 0x008fe2000001ff00 */
[----:B------:R-:W-:Y:S06]  /*0b20*/  @!P0 BRA `(.L_x_1167) ;  /* 0x0000000000b08947 */ /* 0x000fec0003800000 */
[C---:B------:R-:W-:Y:S02]  /*0b30*/  IMAD R13, R2.reuse, UR32, RZ ;  /* 0x00000020020d7c24 */ /* 0x040fe4000f8e02ff */
[----:B------:R-:W-:Y:S02]  /*0b40*/  IMAD R12, R2, UR34, RZ ;  /* 0x00000022020c7c24 */ /* 0x000fe4000f8e02ff */
[C---:B------:R-:W-:Y:S02]  /*0b50*/  IMAD R17, R4.reuse, UR33, RZ ;  /* 0x0000002104117c24 */ /* 0x040fe4000f8e02ff */
[----:B------:R-:W-:Y:S02]  /*0b60*/  IMAD R15, R4, UR35, RZ ;  /* 0x00000023040f7c24 */ /* 0x000fe4000f8e02ff */
[----:B------:R-:W-:-:S04]  /*0b70*/  IMAD.WIDE.U32 R6, R3, UR32, RZ ;  /* 0x0000002003067c25 */ /* 0x000fc8000f8e00ff */
[C---:B------:R-:W-:Y:S01]  /*0b80*/  IMAD R13, R3.reuse, UR33, R13 ;  /* 0x00000021030d7c24 */ /* 0x040fe2000f8e020d */
[----:B------:R-:W-:Y:S01]  /*0b90*/  LEA R16, P0, R6, UR30, 0x3 ;  /* 0x0000001e06107c11 */ /* 0x000fe2000f8018ff */
[C---:B------:R-:W-:Y:S02]  /*0ba0*/  IMAD R12, R3.reuse, UR35, R12 ;  /* 0x00000023030c7c24 */ /* 0x040fe4000f8e020c */
[----:B------:R-:W-:-:S04]  /*0bb0*/  IMAD.WIDE.U32 R10, R3, UR34, RZ ;  /* 0x00000022030a7c25 */ /* 0x000fc8000f8e00ff */
[----:B------:R-:W-:Y:S01]  /*0bc0*/  IMAD.WIDE.U32 R8, R4, UR32, RZ ;  /* 0x0000002004087c25 */ /* 0x000fe2000f8e00ff */
[----:B------:R-:W-:Y:S02]  /*0bd0*/  LEA R14, P1, R10, UR36, 0x3 ;  /* 0x000000240a0e7c11 */ /* 0x000fe4000f8218ff */
[----:B------:R-:W-:Y:S01]  /*0be0*/  IADD3 R12, R11, R12, RZ ;  /* 0x0000000c0b0c7210 */ /* 0x000fe20007ffe0ff */
[----:B------:R-:W-:-:S04]  /*0bf0*/  IMAD.WIDE.U32 R2, R4, UR34, RZ ;  /* 0x0000002204027c25 */ /* 0x000fc8000f8e00ff */
[C---:B------:R-:W-:Y:S02]  /*0c00*/  IMAD R4, R5.reuse, UR32, R17 ;  /* 0x0000002005047c24 */ /* 0x040fe4000f8e0211 */
[----:B------:R-:W-:Y:S01]  /*0c10*/  IMAD R5, R5, UR34, R15 ;  /* 0x0000002205057c24 */ /* 0x000fe2000f8e020f */
[----:B------:R-:W-:Y:S01]  /*0c20*/  LEA.HI.X R15, R10, UR37, R12, 0x3, P1 ;  /* 0x000000250a0f7c11 */ /* 0x000fe200088f1c0c */
[----:B------:R-:W-:Y:S02]  /*0c30*/  IMAD.SHL.U32 R26, R2, 0x8, RZ ;  /* 0x00000008021a7824 */ /* 0x000fe400078e00ff */
[----:B------:R-:W-:Y:S01]  /*0c40*/  IMAD.IADD R13, R7, 0x1, R13 ;  /* 0x00000001070d7824 */ /* 0x000fe200078e020d */
[----:B------:R-:W-:Y:S01]  /*0c50*/  IADD3 R5, R3, R5, RZ ;  /* 0x0000000503057210 */ /* 0x000fe20007ffe0ff */
[----:B------:R-:W-:Y:S01]  /*0c60*/  IMAD.SHL.U32 R28, R8, 0x8, RZ ;  /* 0x00000008081c7824 */ /* 0x000fe200078e00ff */
[----:B------:R-:W-:Y:S01]  /*0c70*/  IADD3 R10, P2, R26, R14, RZ ;  /* 0x0000000e1a0a7210 */ /* 0x000fe20007f5e0ff */
[----:B------:R-:W-:Y:S01]  /*0c80*/  IMAD.IADD R4, R9, 0x1, R4 ;  /* 0x0000000109047824 */ /* 0x000fe200078e0204 */
[----:B------:R-:W-:-:S02]  /*0c90*/  SHF.L.U64.HI R2, R2, 0x3, R5 ;  /* 0x0000000302027819 */ /* 0x000fc40000010205 */
[----:B------:R-:W-:Y:S02]  /*0ca0*/  LEA.HI.X R17, R6, UR31, R13, 0x3, P0 ;  /* 0x0000001f06117c11 */ /* 0x000fe400080f1c0d */
[----:B------:R-:W-:Y:S01]  /*0cb0*/  IADD3 R6, P0, R28, R16, RZ ;  /* 0x000000101c067210 */ /* 0x000fe20007f1e0ff */
[----:B------:R-:W-:Y:S01]  /*0cc0*/  IMAD.X R11, R2, 0x1, R15, P2 ;  /* 0x00000001020b7824 */ /* 0x000fe200010e060f */
[----:B------:R-:W-:Y:S01]  /*0cd0*/  SHF.L.U64.HI R3, R8, 0x3, R4 ;  /* 0x0000000308037819 */ /* 0x000fe20000010204 */
[----:B------:R-:W5:Y:S01]  /*0ce0*/  LDG.E.64 R14, desc[UR8][R14.64] ;  /* 0x000000080e0e7981 */ /* 0x000f62000c1e1b00 */
[----:B------:R-:W-:Y:S02]  /*0cf0*/  IADD3 R8, P1, R6, R28, RZ ;  /* 0x0000001c06087210 */ /* 0x000fe40007f3e0ff */
[----:B------:R-:W-:Y:S01]  /*0d00*/  IADD3 R12, P3, R10, R26, RZ ;  /* 0x0000001a0a0c7210 */ /* 0x000fe20007f7e0ff */
[----:B------:R-:W-:Y:S01]  /*0d10*/  IMAD.X R7, R3, 0x1, R17, P0 ;  /* 0x0000000103077824 */ /* 0x000fe200000e0611 */
[----:B------:R-:W-:Y:S01]  /*0d20*/  IADD3 R28, P0, R8, R28, RZ ;  /* 0x0000001c081c7210 */ /* 0x000fe20007f1e0ff */
[----:B------:R-:W5:Y:S01]  /*0d30*/  LDG.E.64 R16, desc[UR8][R16.64] ;  /* 0x0000000810107981 */ /* 0x000f62000c1e1b00 */
[----:B------:R-:W-:Y:S01]  /*0d40*/  IADD3 R26, P2, R12, R26, RZ ;  /* 0x0000001a0c1a7210 */ /* 0x000fe20007f5e0ff */
[--C-:B------:R-:W-:Y:S01]  /*0d50*/  IMAD.X R9, R7, 0x1, R3.reuse, P1 ;  /* 0x0000000107097824 */ /* 0x100fe200008e0603 */
[----:B------:R-:W-:Y:S01]  /*0d60*/  IADD3.X R13, R11, R2, RZ, P3, !PT ;  /* 0x000000020b0d7210 */ /* 0x000fe20001ffe4ff */
[----:B------:R-:W5:Y:S02]  /*0d70*/  LDG.E.64 R6, desc[UR8][R6.64] ;  /* 0x0000000806067981 */ /* 0x000f64000c1e1b00 */
[----:B------:R-:W-:-:S02]  /*0d80*/  IMAD.X R29, R9, 0x1, R3, P0 ;  /* 0x00000001091d7824 */ /* 0x000fc400000e0603 */
[----:B------:R-:W-:Y:S01]  /*0d90*/  IMAD.X R27, R13, 0x1, R2, P2 ;  /* 0x000000010d1b7824 */ /* 0x000fe200010e0602 */
[----:B------:R-:W5:Y:S04]  /*0da0*/  LDG.E.64 R10, desc[UR8][R10.64] ;  /* 0x000000080a0a7981 */ /* 0x000f68000c1e1b00 */
[----:B------:R-:W5:Y:S04]  /*0db0*/  LDG.E.64 R8, desc[UR8][R8.64] ;  /* 0x0000000808087981 */ /* 0x000f68000c1e1b00 */
[----:B------:R-:W5:Y:S04]  /*0dc0*/  LDG.E.64 R12, desc[UR8][R12.64] ;  /* 0x000000080c0c7981 */ /* 0x000f68000c1e1b00 */
[----:B------:R-:W5:Y:S04]  /*0dd0*/  LDG.E.64 R28, desc[UR8][R28.64] ;  /* 0x000000081c1c7981 */ /* 0x000f68000c1e1b00 */
[----:B------:R-:W5:Y:S02]  /*0de0*/  LDG.E.64 R26, desc[UR8][R26.64] ;  /* 0x000000081a1a7981 */ /* 0x000f64000c1e1b00 */
.L_x_1167:
[----:B-----5:R-:W-:Y:S01]  /*0df0*/  DADD R16, R22, R16 ;  /* 0x0000000016107229 */ /* 0x020fe20000000010 */
[----:B------:R-:W-:Y:S01]  /*0e00*/  IMAD.MOV.U32 R2, RZ, RZ, 0x652b82fe ;  /* 0x652b82feff027424 */ /* 0x000fe200078e00ff */
[----:B------:R-:W-:Y:S01]  /*0e10*/  MOV R3, 0x3ff71547 ;  /* 0x3ff7154700037802 */ /* 0x000fe20000000f00 */
[----:B------:R-:W-:Y:S01]  /*0e20*/  UMOV UR4, 0xfefa39ef ;  /* 0xfefa39ef00047882 */ /* 0x000fe20000000000 */
[----:B------:R-:W-:Y:S01]  /*0e30*/  UMOV UR5, 0x3fe62e42 ;  /* 0x3fe62e4200057882 */ /* 0x000fe20000000000 */
[----:B------:R-:W-:Y:S03]  /*0e40*/  BSSY B1, `(.L_x_1168) ;  /* 0x0000039000017945 */ /* 0x000fe60003800000 */
[----:B------:R-:W-:-:S08]  /*0e50*/  DADD R14, R16, R14 ;  /* 0x00000000100e7229 */ /* 0x000fd0000000000e */
[----:B------:R-:W-:Y:S02]  /*0e60*/  DFMA R2, -R14, R2, 6.75539944105574400000e+15 ;  /* 0x433800000e02742b */ /* 0x000fe40000000102 */
[----:B----4-:R-:W-:-:S06]  /*0e70*/  DADD R18, -RZ, -R14 ;  /* 0x00000000ff127229 */ /* 0x010fcc000000090e */
[----:B------:R-:W-:-:S04]  /*0e80*/  DADD R4, R2, -6.75539944105574400000e+15 ;  /* 0xc338000002047429 */ /* 0x000fc80000000000 */
[----:B------:R-:W-:-:S04]  /*0e90*/  IMAD.MOV.U32 R18, RZ, RZ, R19 ;  /* 0x000000ffff127224 */ /* 0x000fc800078e0013 */
[----:B------:R-:W-:Y:S01]  /*0ea0*/  DFMA R16, R4, -UR4, -R14 ;  /* 0x8000000404107c2b */ /* 0x000fe2000800080e */
[----:B------:R-:W-:Y:S01]  /*0eb0*/  UMOV UR4, 0x3b39803f ;  /* 0x3b39803f00047882 */ /* 0x000fe20000000000 */
[----:B------:R-:W-:Y:S01]  /*0ec0*/  UMOV UR5, 0x3c7abc9e ;  /* 0x3c7abc9e00057882 */ /* 0x000fe20000000000 */
[----:B------:R-:W-:-:S05]  /*0ed0*/  FSETP.GEU.FTZ.AND P0, PT, |R18|, 4.1917929649353027344, PT ;  /* 0x4086232b1200780b */ /* 0x000fca0003f1e200 */
[----:B------:R-:W-:Y:S01]  /*0ee0*/  DFMA R4, R4, -UR4, R16 ;  /* 0x8000000404047c2b */ /* 0x000fe20008000010 */
[----:B------:R-:W-:Y:S01]  /*0ef0*/  UMOV UR4, 0x69ce2bdf ;  /* 0x69ce2bdf00047882 */ /* 0x000fe20000000000 */
[----:B------:R-:W-:Y:S01]  /*0f00*/  IMAD.MOV.U32 R16, RZ, RZ, -0x35dec16 ;  /* 0xfca213eaff107424 */ /* 0x000fe200078e00ff */
[----:B------:R-:W-:Y:S01]  /*0f10*/  UMOV UR5, 0x3e5ade15 ;  /* 0x3e5ade1500057882 */ /* 0x000fe20000000000 */
[----:B------:R-:W-:-:S06]  /*0f20*/  IMAD.MOV.U32 R17, RZ, RZ, 0x3e928af3 ;  /* 0x3e928af3ff117424 */ /* 0x000fcc00078e00ff */
        /* <DEDUP_REMOVED lines=36> */
[----:B------:R-:W-:-:S03]  /*1170*/  FSEL R5, R15, RZ, !P0 ;  /* 0x000000ff0f057208 */ /* 0x000fc60004000000 */
[----:B------:R-:W-:Y:S02]  /*1180*/  @!P1 IMAD R17, R3, 0x100000, R17 ;  /* 0x0010000003119824 */ /* 0x000fe400078e0211 */
[----:B------:R-:W-:Y:S01]  /*1190*/  @!P1 IMAD.IADD R3, R2, 0x1, -R3 ;  /* 0x0000000102039824 */ /* 0x000fe200078e0a03 */
[----:B------:R-:W-:-:S04]  /*11a0*/  @!P1 MOV R2, RZ ;  /* 0x000000ff00029202 */ /* 0x000fc80000000f00 */
[----:B------:R-:W-:-:S06]  /*11b0*/  @!P1 LEA R3, R3, 0x3ff00000, 0x14 ;  /* 0x3ff0000003039811 */ /* 0x000fcc00078ea0ff */
[----:B------:R-:W-:-:S11]  /*11c0*/  @!P1 DMUL R4, R16, R2 ;  /* 0x0000000210049228 */ /* 0x000fd60000000000 */
.L_x_1169:
[----:B------:R-:W-:Y:S05]  /*11d0*/  BSYNC B1 ;  /* 0x0000000000017941 */ /* 0x000fea0003800000 */
.L_x_1168:
[----:B------:R-:W-:Y:S01]  /*11e0*/  DADD R14, R4, 1 ;  /* 0x3ff00000040e7429 */ /* 0x000fe20000000000 */
[----:B------:R-:W-:Y:S01]  /*11f0*/  IMAD R18, R25, UR12, RZ ;  /* 0x0000000c19127c24 */ /* 0x000fe2000f8e02ff */
[----:B------:R-:W-:Y:S03]  /*1200*/  BSSY B1, `(.L_x_1170) ;  /* 0x0000013000017945 */ /* 0x000fe60003800000 */
[----:B------:R-:W-:Y:S01]  /*1210*/  IMAD R18, R0, UR13, R18 ;  /* 0x0000000d00127c24 */ /* 0x000fe2000f8e0212 */
[----:B------:R-:W0:Y:S04]  /*1220*/  MUFU.RCP64H R5, R15 ;  /* 0x0000000f00057308 */ /* 0x000e280000001800 */
[----:B------:R-:W-:-:S05]  /*1230*/  VIADD R4, R15, 0x300402 ;  /* 0x003004020f047836 */ /* 0x000fca0000000000 */
[----:B------:R-:W-:Y:S01]  /*1240*/  FSETP.GEU.AND P0, PT, |R4|, 5.8789094863358348022e-39, PT ;  /* 0x004004020400780b */ /* 0x000fe20003f0e200 */
[----:B0-----:R-:W-:-:S08]  /*1250*/  DFMA R2, -R14, R4, 1 ;  /* 0x3ff000000e02742b */ /* 0x001fd00000000104 */
[----:B------:R-:W-:-:S08]  /*1260*/  DFMA R2, R2, R2, R2 ;  /* 0x000000020202722b */ /* 0x000fd00000000002 */
[----:B------:R-:W-:Y:S01]  /*1270*/  DFMA R2, R4, R2, R4 ;  /* 0x000000020402722b */ /* 0x000fe20000000004 */
[----:B------:R-:W-:-:S04]  /*1280*/  IMAD.WIDE.U32 R4, R0, UR12, RZ ;  /* 0x0000000c00047c25 */ /* 0x000fc8000f8e00ff */
[----:B------:R-:W-:-:S03]  /*1290*/  IMAD.IADD R23, R5, 0x1, R18 ;  /* 0x0000000105177824 */ /* 0x000fc600078e0212 */
[----:B------:R-:W-:-:S08]  /*12a0*/  DFMA R16, -R14, R2, 1 ;  /* 0x3ff000000e10742b */ /* 0x000fd00000000102 */
[----:B------:R-:W-:Y:S01]  /*12b0*/  DFMA R2, R2, R16, R2 ;  /* 0x000000100202722b */ /* 0x000fe20000000002 */
[----:B------:R-:W-:Y:S10]  /*12c0*/  @P0 BRA `(.L_x_1171) ;  /* 0x0000000000180947 */ /* 0x000ff40003800000 */
[----:B------:R-:W-:Y:S02]  /*12d0*/  LOP3.LUT R0, R15, 0x7fffffff, RZ, 0xc0, !PT ;  /* 0x7fffffff0f007812 */ /* 0x000fe400078ec0ff */
[----:B------:R-:W-:-:S03]  /*12e0*/  MOV R25, 0x1310 ;  /* 0x0000131000197802 */ /* 0x000fc60000000f00 */
[----:B------:R-:W-:-:S07]  /*12f0*/  VIADD R0, R0, 0xfff00000 ;  /* 0xfff0000000007836 */ /* 0x000fce0000000000 */
[----:B------:R-:W-:Y:S05]  /*1300*/  CALL.REL.NOINC `($__internal_41_$__cuda_sm20_dblrcp_rn_slowpath_v3) ;  /* 0x0000001c00087944 */ /* 0x000fea0003c00000 */
[----:B------:R-:W-:Y:S01]  /*1310*/  MOV R2, R0 ;  /* 0x0000000000027202 */ /* 0x000fe20000000f00 */
[----:B------:R-:W-:-:S07]  /*1320*/  IMAD.MOV.U32 R3, RZ, RZ, R16 ;  /* 0x000000ffff037224 */ /* 0x000fce00078e0010 */
.L_x_1171:
[----:B------:R-:W-:Y:S05]  /*1330*/  BSYNC B1 ;  /* 0x0000000000017941 */ /* 0x000fea0003800000 */
.L_x_1170:
        /* <DEDUP_REMOVED lines=65> */
.L_x_1173:
[----:B------:R-:W-:Y:S05]  /*1750*/  BSYNC B1 ;  /* 0x0000000000017941 */ /* 0x000fea0003800000 */
.L_x_1172:
        /* <DEDUP_REMOVED lines=11> */
[----:B------:R-:W-:Y:S02]  /*1810*/  LOP3.LUT R0, R15, 0x7fffffff, RZ, 0xc0, !PT ;  /* 0x7fffffff0f007812 */ /* 0x000fe400078ec0ff */
[----:B------:R-:W-:-:S03]  /*1820*/  MOV R25, 0x1850 ;  /* 0x0000185000197802 */ /* 0x000fc60000000f00 */
[----:B------:R-:W-:-:S07]  /*1830*/  VIADD R0, R0, 0xfff00000 ;  /* 0xfff0000000007836 */ /* 0x000fce0000000000 */
[----:B------:R-:W-:Y:S05]  /*1840*/  CALL.REL.NOINC `($__internal_41_$__cuda_sm20_dblrcp_rn_slowpath_v3) ;  /* 0x0000001400b87944 */ /* 0x000fea0003c00000 */
[----:B------:R-:W-:Y:S01]  /*1850*/  IMAD.MOV.U32 R6, RZ, RZ, R0 ;  /* 0x000000ffff067224 */ /* 0x000fe200078e0000 */
[----:B------:R-:W-:-:S07]  /*1860*/  MOV R7, R16 ;  /* 0x0000001000077202 */ /* 0x000fce0000000f00 */
.L_x_1175:
[----:B------:R-:W-:Y:S05]  /*1870*/  BSYNC B1 ;  /* 0x0000000000017941 */ /* 0x000fea0003800000 */
.L_x_1174:
[----:B------:R-:W2:Y:S04]  /*1880*/  LDL.LU.64 R14, [R1+0x10] ;  /* 0x00001000010e7983 */ /* 0x000ea80000300a00 */
[----:B------:R-:W2:Y:S01]  /*1890*/  LDL.LU.64 R10, [R1+0x30] ;  /* 0x00003000010a7983 */ /* 0x000ea20000300a00 */
[----:B------:R-:W-:Y:S01]  /*18a0*/  IMAD.MOV.U32 R18, RZ, RZ, 0x24dd2f1a ;  /* 0x24dd2f1aff127424 */ /* 0x000fe200078e00ff */
[----:B------:R-:W-:Y:S01]  /*18b0*/  BSSY B1, `(.L_x_1176) ;  /* 0x000006b000017945 */ /* 0x000fe20003800000 */
[----:B------:R-:W-:Y:S01]  /*18c0*/  IMAD.MOV.U32 R19, RZ, RZ, 0x3fe4f922 ;  /* 0x3fe4f922ff137424 */ /* 0x000fe200078e00ff */
[----:B--2---:R-:W-:-:S08]  /*18d0*/  DADD R10, R10, R14 ;  /* 0x000000000a0a7229 */ /* 0x004fd0000000000e */
[----:B------:R-:W-:-:S08]  /*18e0*/  DADD R8, R10, R8 ;  /* 0x000000000a087229 */ /* 0x000fd00000000008 */
[----:B------:R-:W-:-:S10]  /*18f0*/  DADD R8, R8, R12 ;  /* 0x0000000008087229 */ /* 0x000fd4000000000c */
[----:B------:R-:W-:Y:S02]  /*1900*/  LOP3.LUT R13, R9, 0x7fffffff, RZ, 0xc0, !PT ;  /* 0x7fffffff090d7812 */ /* 0x000fe400078ec0ff */
[----:B------:R-:W-:-:S06]  /*1910*/  MOV R12, R8 ;  /* 0x00000008000c7202 */ /* 0x000fcc0000000f00 */
        /* <DEDUP_REMOVED lines=58> */
[----:B------:R-:W-:Y:S02]  /*1cc0*/  IMAD.MOV.U32 R10, RZ, RZ, 0x0 ;  /* 0x00000000ff0a7424 */ /* 0x000fe400078e00ff */
[----:B------:R-:W-:-:S06]  /*1cd0*/  IMAD.MOV.U32 R11, RZ, RZ, 0x40000000 ;  /* 0x40000000ff0b7424 */ /* 0x000fcc00078e00ff */
[----:B------:R-:W-:-:S10]  /*1ce0*/  DFMA R12, -R12, R10, 1 ;  /* 0x3ff000000c0c742b */ /* 0x000fd4000000010a */
[----:B------:R-:W-:-:S04]  /*1cf0*/  FSEL R8, R13, 1.875, !P0 ;  /* 0x3ff000000d087808 */ /* 0x000fc80004000000 */
[----:B------:R-:W-:Y:S02]  /*1d00*/  LOP3.LUT R9, R8, 0x80000000, R9, 0xb8, !PT ;  /* 0x8000000008097812 */ /* 0x000fe400078eb809 */
[----:B------:R-:W-:Y:S01]  /*1d10*/  FSEL R8, R12, RZ, !P0 ;  /* 0x000000ff0c087208 */ /* 0x000fe20004000000 */
[----:B------:R-:W-:Y:S06]  /*1d20*/  BRA `(.L_x_1178) ;  /* 0x00000000008c7947 */ /* 0x000fec0003800000 */
.L_x_1177:
        /* <DEDUP_REMOVED lines=35> */
.L_x_1178:
[----:B------:R-:W-:Y:S05]  /*1f60*/  BSYNC B1 ;  /* 0x0000000000017941 */ /* 0x000fea0003800000 */
.L_x_1176:
        /* <DEDUP_REMOVED lines=65> */
.L_x_1180:
[----:B------:R-:W-:Y:S05]  /*2380*/  BSYNC B1 ;  /* 0x0000000000017941 */ /* 0x000fea0003800000 */
.L_x_1179:
[----:B------:R-:W2:Y:S01]  /*2390*/  LDL.LU.64 R12, [R1+0x38] ;  /* 0x00003800010c7983 */ /* 0x000ea20000300a00 */
[----:B------:R-:W-:Y:S01]  /*23a0*/  DMUL R10, R8, R2 ;  /* 0x00000002080a7228 */ /* 0x000fe20000000000 */
[----:B------:R-:W-:Y:S07]  /*23b0*/  BSSY B1, `(.L_x_1181) ;  /* 0x0000068000017945 */ /* 0x000fee0003800000 */
[----:B--2---:R-:W-:-:S10]  /*23c0*/  DFMA R10, R12, R6, R10 ;  /* 0x000000060c0a722b */ /* 0x004fd4000000000a */
[----:B------:R-:W-:Y:S02]  /*23d0*/  LOP3.LUT R17, R11, 0x7fffffff, RZ, 0xc0, !PT ;  /* 0x7fffffff0b117812 */ /* 0x000fe400078ec0ff */
[----:B------:R-:W-:-:S06]  /*23e0*/  MOV R16, R10 ;  /* 0x0000000a00107202 */ /* 0x000fcc0000000f00 */
[----:B------:R-:W-:-:S14]  /*23f0*/  DSETP.GE.AND P0, PT, R16, R18, PT ;  /* 0x000000121000722a */ /* 0x000fdc0003f06000 */
        /* <DEDUP_REMOVED lines=60> */
[----:B------:R-:W-:Y:S02]  /*27c0*/  FSEL R13, R17, 1.875, !P0 ;  /* 0x3ff00000110d7808 */ /* 0x000fe40004000000 */
[----:B------:R-:W-:Y:S02]  /*27d0*/  FSEL R12, R16, RZ, !P0 ;  /* 0x000000ff100c7208 */ /* 0x000fe40004000000 */
[----:B------:R-:W-:Y:S01]  /*27e0*/  LOP3.LUT R13, R13, 0x80000000, R11, 0xb8, !PT ;  /* 0x800000000d0d7812 */ /* 0x000fe200078eb80b */
[----:B------:R-:W-:Y:S06]  /*27f0*/  BRA `(.L_x_1183) ;  /* 0x00000000008c7947 */ /* 0x000fec0003800000 */
.L_x_1182:
        /* <DEDUP_REMOVED lines=35> */
.L_x_1183:
[----:B------:R-:W-:Y:S05]  /*2a30*/  BSYNC B1 ;  /* 0x0000000000017941 */ /* 0x000fea0003800000 */
.L_x_1181:
[----:B------:R-:W-:Y:S01]  /*2a40*/  DADD R14, R14, 1 ;  /* 0x3ff000000e0e7429 */ /* 0x000fe20000000000 */
[C---:B------:R-:W-:Y:S01]  /*2a50*/  LEA R22, P0, R4.reuse, UR38, 0x3 ;  /* 0x0000002604167c11 */ /* 0x040fe2000f8018ff */
[----:B------:R-:W-:Y:S03]  /*2a60*/  BSSY B1, `(.L_x_1184) ;  /* 0x0000012000017945 */ /* 0x000fe60003800000 */
[----:B------:R-:W-:Y:S01]  /*2a70*/  LEA.HI.X R23, R4, UR39, R23, 0x3, P0 ;  /* 0x0000002704177c11 */ /* 0x000fe200080f1c17 */
[----:B------:R-:W0:Y:S04]  /*2a80*/  MUFU.RCP64H R5, R15 ;  /* 0x0000000f00057308 */ /* 0x000e280000001800 */
[----:B------:R-:W-:-:S05]  /*2a90*/  VIADD R4, R15, 0x300402 ;  /* 0x003004020f047836 */ /* 0x000fca0000000000 */
[----:B------:R-:W-:Y:S01]  /*2aa0*/  FSETP.GEU.AND P0, PT, |R4|, 5.8789094863358348022e-39, PT ;  /* 0x004004020400780b */ /* 0x000fe20003f0e200 */
[----:B0-----:R-:W-:-:S08]  /*2ab0*/  DFMA R16, -R14, R4, 1 ;  /* 0x3ff000000e10742b */ /* 0x001fd00000000104 */
[----:B------:R-:W-:-:S08]  /*2ac0*/  DFMA R16, R16, R16, R16 ;  /* 0x000000101010722b */ /* 0x000fd00000000010 */
[----:B------:R-:W-:-:S08]  /*2ad0*/  DFMA R16, R4, R16, R4 ;  /* 0x000000100410722b */ /* 0x000fd00000000004 */
[----:B------:R-:W-:-:S08]  /*2ae0*/  DFMA R4, -R14, R16, 1 ;  /* 0x3ff000000e04742b */ /* 0x000fd00000000110 */
[----:B------:R-:W-:Y:S02]  /*2af0*/  DFMA R16, R16, R4, R16 ;  /* 0x000000041010722b */ /* 0x000fe40000000010 */
[----:B------:R-:W0:Y:S01]  /*2b00*/  LDC R4, c[0x0][RZ] ;  /* 0x00000000ff047b82 */ /* 0x000e220000000800 */
[----:B------:R-:W-:Y:S08]  /*2b10*/  @P0 BRA `(.L_x_1185) ;  /* 0x0000000000180947 */ /* 0x000ff00003800000 */
[----:B------:R-:W-:Y:S02]  /*2b20*/  LOP3.LUT R0, R15, 0x7fffffff, RZ, 0xc0, !PT ;  /* 0x7fffffff0f007812 */ /* 0x000fe400078ec0ff */
[----:B------:R-:W-:Y:S02]  /*2b30*/  MOV R25, 0x2b60 ;  /* 0x00002b6000197802 */ /* 0x000fe40000000f00 */
[----:B------:R-:W-:-:S07]  /*2b40*/  IADD3 R0, R0, -0x100000, RZ ;  /* 0xfff0000000007810 */ /* 0x000fce0007ffe0ff */
[----:B0-----:R-:W-:Y:S05]  /*2b50*/  CALL.REL.NOINC `($__internal_41_$__cuda_sm20_dblrcp_rn_slowpath_v3) ;  /* 0x0000000000f47944 */ /* 0x001fea0003c00000 */
[----:B------:R-:W-:Y:S02]  /*2b60*/  IMAD.MOV.U32 R17, RZ, RZ, R16 ;  /* 0x000000ffff117224 */ /* 0x000fe400078e0010 */
[----:B------:R-:W-:-:S07]  /*2b70*/  IMAD.MOV.U32 R16, RZ, RZ, R0 ;  /* 0x000000ffff107224 */ /* 0x000fce00078e0000 */
.L_x_1185:
[----:B------:R-:W-:Y:S05]  /*2b80*/  BSYNC B1 ;  /* 0x0000000000017941 */ /* 0x000fea0003800000 */
.L_x_1184:
[----:B------:R-:W2:Y:S04]  /*2b90*/  LDL.LU R29, [R1+0x40] ;  /* 0x00004000011d7983 */ /* 0x000ea80000300800 */
[----:B------:R-:W3:Y:S04]  /*2ba0*/  LDL.LU R28, [R1+0x48] ;  /* 0x00004800011c7983 */ /* 0x000ee80000300800 */
[----:B------:R-:W4:Y:S04]  /*2bb0*/  LDL.LU R27, [R1+0x50] ;  /* 0x00005000011b7983 */ /* 0x000f280000300800 */
[----:B------:R-:W5:Y:S04]  /*2bc0*/  LDL.LU R26, [R1] ;  /* 0x00000000011a7983 */ /* 0x000f680000300800 */
[----:B------:R-:W5:Y:S04]  /*2bd0*/  LDL.LU R25, [R1+0x4] ;  /* 0x0000040001197983 */ /* 0x000f680000300800 */
[----:B------:R-:W2:Y:S04]  /*2be0*/  LDL.LU R18, [R1+0x44] ;  /* 0x0000440001127983 */ /* 0x000ea80000300800 */
[----:B------:R-:W5:Y:S01]  /*2bf0*/  LDL.LU R0, [R1+0x4c] ;  /* 0x00004c0001007983 */ /* 0x000f620000300800 */
[----:B------:R-:W-:Y:S01]  /*2c00*/  UIMAD UR6, UR13, UR10, URZ ;  /* 0x0000000a0d0672a4 */ /* 0x000fe2000f8e023f */
[----:B------:R-:W-:Y:S01]  /*2c10*/  DMUL R12, R16, R12 ;  /* 0x0000000c100c7228 */ /* 0x000fe20000000000 */
[----:B------:R-:W-:-:S02]  /*2c20*/  UIMAD.WIDE.U32 UR4, UR12, UR10, URZ ;  /* 0x0000000a0c0472a5 */ /* 0x000fc4000f8e003f */
[----:B------:R-:W-:Y:S02]  /*2c30*/  UIMAD UR6, UR11, UR12, UR6 ;  /* 0x0000000c0b0672a4 */ /* 0x000fe4000f8e0206 */
[----:B------:R-:W-:Y:S02]  /*2c40*/  USHF.L.U32 UR41, UR4, 0x3, URZ ;  /* 0x0000000304297899 */ /* 0x000fe4000800063f */
[----:B------:R-:W-:-:S04]  /*2c50*/  UIADD3 UR5, UR5, UR6, URZ ;  /* 0x0000000605057290 */ /* 0x000fc8000fffe03f */
[----:B------:R-:W-:-:S03]  /*2c60*/  USHF.L.U64.HI UR4, UR4, 0x3, UR5 ;  /* 0x0000000304047899 */ /* 0x000fc60008010205 */
[----:B------:R-:W-:Y:S02]  /*2c70*/  ULDC UR5, c[0x0][0xc] ;  /* 0x0000030000057ab9 */ /* 0x000fe40000000800 */
[----:B0-----:R-:W-:-:S04]  /*2c80*/  IMAD R19, R4, UR5, RZ ;  /* 0x0000000504137c24 */ /* 0x001fc8000f8e02ff */
[----:B------:R-:W-:Y:S01]  /*2c90*/  IMAD.WIDE.U32 R20, R19, UR18, RZ ;  /* 0x0000001213147c25 */ /* 0x000fe2000f8e00ff */
[----:B---3--:R-:W-:-:S03]  /*2ca0*/  MOV R14, R28 ;  /* 0x0000001c000e7202 */ /* 0x008fc60000000f00 */
[----:B--2---:R-:W-:-:S05]  /*2cb0*/  IMAD.MOV.U32 R15, RZ, RZ, R18 ;  /* 0x000000ffff0f7224 */ /* 0x004fca00078e0012 */
[----:B------:R4:W-:Y:S02]  /*2cc0*/  STG.E.64 desc[UR8][R14.64], R12 ;  /* 0x0000000c0e007986 */ /* 0x0009e4000c101b08 */
[----:B----4-:R-:W-:Y:S01]  /*2cd0*/  IMAD.MOV.U32 R14, RZ, RZ, R27 ;  /* 0x000000ffff0e7224 */ /* 0x010fe200078e001b */
[----:B-----5:R-:W-:Y:S02]  /*2ce0*/  MOV R15, R0 ;  /* 0x00000000000f7202 */ /* 0x020fe40000000f00 */
[----:B------:R-:W-:Y:S02]  /*2cf0*/  IADD3 R12, P0, R22, UR41, RZ ;  /* 0x00000029160c7c10 */ /* 0x000fe4000ff1e0ff */
[----:B------:R-:W-:Y:S01]  /*2d00*/  LEA R27, P3, R20, R27, 0x3 ;  /* 0x0000001b141b7211 */ /* 0x000fe200078618ff */
[----:B------:R0:W-:Y:S01]  /*2d10*/  STG.E.64 desc[UR8][R14.64], R10 ;  /* 0x0000000a0e007986 */ /* 0x0001e2000c101b08 */
[----:B------:R-:W-:-:S03]  /*2d20*/  IADD3.X R13, R23, UR4, RZ, P0, !PT ;  /* 0x00000004170d7c10 */ /* 0x000fc600087fe4ff */
[----:B------:R1:W-:Y:S04]  /*2d30*/  STG.E.64 desc[UR8][R22.64], R2 ;  /* 0x0000000216007986 */ /* 0x0003e8000c101b08 */
[----:B------:R2:W-:Y:S01]  /*2d40*/  STG.E.64 desc[UR8][R12.64], R6 ;  /* 0x000000060c007986 */ /* 0x0005e2000c101b08 */
[----:B0-----:R-:W-:Y:S01]  /*2d50*/  IADD3 R10, P1, R12, UR41, RZ ;  /* 0x000000290c0a7c10 */ /* 0x001fe2000ff3e0ff */
[----:B------:R-:W-:-:S03]  /*2d60*/  IMAD.WIDE.U32 R14, R19, UR16, RZ ;  /* 0x00000010130e7c25 */ /* 0x000fc6000f8e00ff */
[----:B------:R-:W-:Y:S01]  /*2d70*/  IADD3 R4, P0, R10, UR41, RZ ;  /* 0x000000290a047c10 */ /* 0x000fe2000ff1e0ff */
[----:B-1----:R-:W-:Y:S01]  /*2d80*/  IMAD.WIDE.U32 R2, R19, UR14, RZ ;  /* 0x0000000e13027c25 */ /* 0x002fe2000f8e00ff */
[----:B------:R-:W-:Y:S02]  /*2d90*/  IADD3.X R11, R13, UR4, RZ, P1, !PT ;  /* 0x000000040d0b7c10 */ /* 0x000fe40008ffe4ff */
[----:B------:R-:W-:Y:S01]  /*2da0*/  LEA R28, P2, R14, R28, 0x3 ;  /* 0x0000001c0e1c7211 */ /* 0x000fe200078418ff */
[----:B--2---:R-:W-:Y:S01]  /*2db0*/  IMAD R7, R19, UR15, R3 ;  /* 0x0000000f13077c24 */ /* 0x004fe2000f8e0203 */
[----:B------:R-:W-:Y:S01]  /*2dc0*/  IADD3.X R5, R11, UR4, RZ, P0, !PT ;  /* 0x000000040b057c10 */ /* 0x000fe200087fe4ff */
[C---:B------:R-:W-:Y:S01]  /*2dd0*/  IMAD R3, R19.reuse, UR17, R15 ;  /* 0x0000001113037c24 */ /* 0x040fe2000f8e020f */
[C---:B------:R-:W-:Y:S01]  /*2de0*/  IADD3 R24, P0, R19.reuse, R24, RZ ;  /* 0x0000001813187210 */ /* 0x040fe20007f1e0ff */
[----:B------:R-:W-:Y:S01]  /*2df0*/  IMAD R19, R19, UR19, R21 ;  /* 0x0000001313137c24 */ /* 0x000fe2000f8e0215 */
[----:B------:R-:W-:Y:S01]  /*2e00*/  LEA R29, P1, R2, R29, 0x3 ;  /* 0x0000001d021d7211 */ /* 0x000fe200078218ff */
[----:B------:R0:W-:Y:S01]  /*2e10*/  STG.E.64 desc[UR8][R10.64], R8 ;  /* 0x000000080a007986 */ /* 0x0001e2000c101b08 */
[----:B------:R-:W-:Y:S01]  /*2e20*/  LEA.HI.X R18, R14, R18, R3, 0x3, P2 ;  /* 0x000000120e127211 */ /* 0x000fe200010f1c03 */
[----:B------:R-:W-:Y:S01]  /*2e30*/  IMAD.X R26, RZ, RZ, R26, P0 ;  /* 0x000000ffff1a7224 */ /* 0x000fe200000e061a */
[----:B------:R-:W-:Y:S01]  /*2e40*/  LEA.HI.X R0, R20, R0, R19, 0x3, P3 ;  /* 0x0000000014007211 */ /* 0x000fe200018f1c13 */
[----:B------:R0:W-:Y:S01]  /*2e50*/  STL [R1+0x40], R29 ;  /* 0x0000401d01007387 */ /* 0x0001e20000100800 */
[----:B------:R-:W-:-:S02]  /*2e60*/  LEA.HI.X R25, R2, R25, R7, 0x3, P1 ;  /* 0x0000001902197211 */ /* 0x000fc400008f1c07 */
[----:B------:R-:W-:Y:S01]  /*2e70*/  ISETP.GE.U32.AND P0, PT, R24, UR20, PT ;  /* 0x0000001418007c0c */ /* 0x000fe2000bf06070 */
[----:B------:R0:W-:Y:S03]  /*2e80*/  STL [R1+0x48], R28 ;  /* 0x0000481c01007387 */ /* 0x0001e60000100800 */
[----:B------:R-:W-:Y:S01]  /*2e90*/  ISETP.GE.AND.EX P0, PT, R26, UR21, PT, P0 ;  /* 0x000000151a007c0c */ /* 0x000fe2000bf06300 */
[----:B------:R0:W-:Y:S04]  /*2ea0*/  STL [R1], R26 ;  /* 0x0000001a01007387 */ /* 0x0001e80000100800 */
[----:B------:R0:W-:Y:S04]  /*2eb0*/  STL [R1+0x50], R27 ;  /* 0x0000501b01007387 */ /* 0x0001e80000100800 */
[----:B------:R0:W-:Y:S04]  /*2ec0*/  STL [R1+0x4c], R0 ;  /* 0x00004c0001007387 */ /* 0x0001e80000100800 */
[----:B------:R0:W-:Y:S04]  /*2ed0*/  STL [R1+0x4], R25 ;  /* 0x0000041901007387 */ /* 0x0001e80000100800 */
[----:B------:R0:W-:Y:S04]  /*2ee0*/  STG.E.64 desc[UR8][R4.64], R16 ;  /* 0x0000001004007986 */ /* 0x0001e8000c101b08 */
[----:B------:R0:W-:Y:S01]  /*2ef0*/  STL [R1+0x44], R18 ;  /* 0x0000441201007387 */ /* 0x0001e20000100800 */
[----:B------:R-:W-:Y:S05]  /*2f00*/  @!P0 BRA `(.L_x_1186) ;  /* 0xffffffd400308947 */ /* 0x000fea000383ffff */
[----:B------:R-:W-:Y:S05]  /*2f10*/  BSYNC B0 ;  /* 0x0000000000007941 */ /* 0x000fea0003800000 */
.L_x_1163:
[----:B------:R-:W-:Y:S05]  /*2f20*/  EXIT ;  /* 0x000000000000794d */ /* 0x000fea0003800000 */
        .weak           $__internal_41_$__cuda_sm20_dblrcp_rn_slowpath_v3
        .type           $__internal_41_$__cuda_sm20_dblrcp_rn_slowpath_v3,@function
        .size           $__internal_41_$__cuda_sm20_dblrcp_rn_slowpath_v3,($__internal_42_$__cuda_sm20_div_s64 - $__internal_41_$__cuda_sm20_dblrcp_rn_slowpath_v3)
$__internal_41_$__cuda_sm20_dblrcp_rn_slowpath_v3:
        /* <DEDUP_REMOVED lines=25> */
.L_x_1190:
[----:B------:R-:W-:Y:S01]  /*30c0*/  DMUL R14, R14, 8.11296384146066816958e+31 ;  /* 0x469000000e0e7828 */ /* 0x000fe20000000000 */
[----:B------:R-:W-:-:S05]  /*30d0*/  IMAD.MOV.U32 R16, RZ, RZ, R0 ;  /* 0x000000ffff107224 */ /* 0x000fca00078e0000 */
        /* <DEDUP_REMOVED lines=8> */
.L_x_1188:
[----:B------:R-:W-:Y:S01]  /*3160*/  LOP3.LUT R17, R15, 0x80000, RZ, 0xfc, !PT ;  /* 0x000800000f117812 */ /* 0x000fe200078efcff */
[----:B------:R-:W-:-:S07]  /*3170*/  IMAD.MOV.U32 R16, RZ, RZ, R14 ;  /* 0x000000ffff107224 */ /* 0x000fce00078e000e */
.L_x_1189:
[----:B------:R-:W-:Y:S05]  /*3180*/  BSYNC B2 ;  /* 0x0000000000027941 */ /* 0x000fea0003800000 */
.L_x_1187:
[----:B------:R-:W-:Y:S01]  /*3190*/  HFMA2.MMA R15, -RZ, RZ, 0, 0 ;  /* 0x00000000ff0f7435 */ /* 0x000fe200000001ff */
[----:B------:R-:W-:Y:S01]  /*31a0*/  IMAD.MOV.U32 R14, RZ, RZ, R25 ;  /* 0x000000ffff0e7224 */ /* 0x000fe200078e0019 */
[----:B------:R-:W-:Y:S01]  /*31b0*/  MOV R0, R16 ;  /* 0x0000001000007202 */ /* 0x000fe20000000f00 */
[----:B------:R-:W-:-:S03]  /*31c0*/  IMAD.MOV.U32 R16, RZ, RZ, R17 ;  /* 0x000000ffff107224 */ /* 0x000fc600078e0011 */
[----:B------:R-:W-:Y:S05]  /*31d0*/  RET.REL.NODEC R14 `(_ZN2at6native38_GLOBAL__N__9a469cfd_6_RNN_cu_eca79a6d6kernel17lstm_cell_forwardIddlLi1EEEvNS_4cuda6detail10TensorInfoIT_T1_EES9_S9_S9_S9_S9_S9_S9_S8_S8_) ;  /* 0xffffffcc0e887950 */ /* 0x000fea0003c3ffff */
        .weak           $__internal_42_$__cuda_sm20_div_s64
        .type           $__internal_42_$__cuda_sm20_div_s64,@function
        .size           $__internal_42_$__cuda_sm20_div_s64,(.L_x_1346 - $__internal_42_$__cuda_sm20_div_s64)
$__internal_42_$__cuda_sm20_div_s64:
        /* <DEDUP_REMOVED lines=25> */
[----:B------:R-:W-:Y:S01]  /*3370*/  IMAD.WIDE.U32 R2, R7, UR4, RZ ;  /* 0x0000000407027c25 */ /* 0x000fe2000f8e00ff */
[----:B------:R-:W-:-:S03]  /*3380*/  IADD3 R5, P4, RZ, -R24, RZ ;  /* 0x80000018ff057210 */ /* 0x000fc60007f9e0ff */
[----:B------:R-:W-:Y:S01]  /*3390*/  IMAD R6, R7, UR5, R3 ;  /* 0x0000000507067c24 */ /* 0x000fe2000f8e0203 */
[----:B------:R-:W-:Y:S02]  /*33a0*/  IADD3 R3, P0, RZ, -R2, RZ ;  /* 0x80000002ff037210 */ /* 0x000fe40007f1e0ff */
[----:B------:R-:W-:Y:S01]  /*33b0*/  SEL R5, R5, R24, !P3 ;  /* 0x0000001805057207 */ /* 0x000fe20005800000 */
[----:B------:R-:W-:Y:S02]  /*33c0*/  IMAD R2, R9, UR4, R6 ;  /* 0x0000000409027c24 */ /* 0x000fe4000f8e0206 */
[----:B------:R-:W-:-:S04]  /*33d0*/  IMAD.HI.U32 R6, R7, R3, RZ ;  /* 0x0000000307067227 */ /* 0x000fc800078e00ff */
[----:B------:R-:W-:-:S04]  /*33e0*/  IMAD.X R2, RZ, RZ, ~R2, P0 ;  /* 0x000000ffff027224 */ /* 0x000fc800000e0e02 */
[----:B------:R-:W-:-:S04]  /*33f0*/  IMAD.WIDE.U32 R6, P0, R7, R2, R6 ;  /* 0x0000000207067225 */ /* 0x000fc80007800006 */
[----:B------:R-:W-:Y:S01]  /*3400*/  IMAD.HI.U32 R6, P1, R9, R3, R6 ;  /* 0x0000000309067227 */ /* 0x000fe20007820006 */
[----:B------:R-:W-:-:S03]  /*3410*/  IADD3.X R7, RZ, ~R4, RZ, P4, !PT ;  /* 0x80000004ff077210 */ /* 0x000fc600027fe4ff */
[----:B------:R-:W-:Y:S01]  /*3420*/  IMAD R3, R9, R2, RZ ;  /* 0x0000000209037224 */ /* 0x000fe200078e02ff */
[----:B------:R-:W-:Y:S01]  /*3430*/  SEL R7, R7, R4, !P3 ;  /* 0x0000000407077207 */ /* 0x000fe20005800000 */
[----:B------:R-:W-:-:S03]  /*3440*/  IMAD.HI.U32 R2, R9, R2, RZ ;  /* 0x0000000209027227 */ /* 0x000fc600078e00ff */
[----:B------:R-:W-:Y:S01]  /*3450*/  IADD3 R6, P2, R3, R6, RZ ;  /* 0x0000000603067210 */ /* 0x000fe20007f5e0ff */
[----:B------:R-:W-:Y:S02]  /*3460*/  IMAD.X R9, R2, 0x1, R9, P0 ;  /* 0x0000000102097824 */ /* 0x000fe400000e0609 */
[----:B------:R-:W-:Y:S02]  /*3470*/  IMAD.MOV.U32 R3, RZ, RZ, RZ ;  /* 0x000000ffff037224 */ /* 0x000fe400078e00ff */
        /* <DEDUP_REMOVED lines=13> */
[----:B------:R-:W-:-:S04]  /*3550*/  IMAD R2, R6, UR4, R3 ;  /* 0x0000000406027c24 */ /* 0x000fc8000f8e0203 */
[----:B------:R-:W-:Y:S01]  /*3560*/  IMAD.X R3, R7, 0x1, ~R2, P1 ;  /* 0x0000000107037824 */ /* 0x000fe200008e0e02 */
[----:B------:R-:W-:Y:S02]  /*3570*/  IADD3 R7, P1, R8, -UR4, RZ ;  /* 0x8000000408077c10 */ /* 0x000fe4000ff3e0ff */
[----:B------:R-:W-:Y:S02]  /*3580*/  IADD3 R2, P2, R9, 0x1, RZ ;  /* 0x0000000109027810 */ /* 0x000fe40007f5e0ff */
[C---:B------:R-:W-:Y:S02]  /*3590*/  ISETP.GE.U32.AND.EX P0, PT, R3.reuse, UR5, PT, P0 ;  /* 0x0000000503007c0c */ /* 0x040fe4000bf06100 */
[----:B------:R-:W-:Y:S02]  /*35a0*/  IADD3.X R10, R3, ~UR5, RZ, P1, !PT ;  /* 0x80000005030a7c10 */ /* 0x000fe40008ffe4ff */
[----:B------:R-:W-:Y:S02]  /*35b0*/  SEL R7, R7, R8, P0 ;  /* 0x0000000807077207 */ /* 0x000fe40000000000 */
[----:B------:R-:W-:-:S02]  /*35c0*/  SEL R10, R10, R3, P0 ;  /* 0x000000030a0a7207 */ /* 0x000fc40000000000 */
[-C--:B------:R-:W-:Y:S02]  /*35d0*/  IADD3.X R5, RZ, R6.reuse, RZ, P2, !PT ;  /* 0x00000006ff057210 */ /* 0x080fe400017fe4ff */
        /* <DEDUP_REMOVED lines=12> */
[----:B------:R-:W-:Y:S01]  /*36a0*/  SEL R8, R3, R8, !P1 ;  /* 0x0000000803087207 */ /* 0x000fe20004800000 */
[----:B------:R-:W-:Y:S01]  /*36b0*/  IMAD.X R2, RZ, RZ, ~R9, P2 ;  /* 0x000000ffff027224 */ /* 0x000fe200010e0e09 */
[----:B------:R-:W-:Y:S01]  /*36c0*/  ISETP.NE.AND.EX P0, PT, RZ, UR43, PT, P0 ;  /* 0x0000002bff007c0c */ /* 0x000fe2000bf05300 */
[----:B------:R-:W-:-:S03]  /*36d0*/  IMAD.MOV.U32 R3, RZ, RZ, 0x0 ;  /* 0x00000000ff037424 */ /* 0x000fc600078e00ff */
[----:B------:R-:W-:Y:S02]  /*36e0*/  SEL R9, R2, R9, !P1 ;  /* 0x0000000902097207 */ /* 0x000fe40004800000 */
[----:B------:R-:W-:Y:S02]  /*36f0*/  MOV R2, R0 ;  /* 0x0000000000027202 */ /* 0x000fe40000000f00 */
[----:B------:R-:W-:Y:S02]  /*3700*/  SEL R8, R8, 0xffffffff, P0 ;  /* 0xffffffff08087807 */ /* 0x000fe40000000000 */
[----:B------:R-:W-:Y:S01]  /*3710*/  SEL R9, R9, 0xffffffff, P0 ;  /* 0xffffffff09097807 */ /* 0x000fe20000000000 */
[----:B------:R-:W-:Y:S06]  /*3720*/  RET.REL.NODEC R2 `(_ZN2at6native38_GLOBAL__N__9a469cfd_6_RNN_cu_eca79a6d6kernel17lstm_cell_forwardIddlLi1EEEvNS_4cuda6detail10TensorInfoIT_T1_EES9_S9_S9_S9_S9_S9_S9_S8_S8_) ;  /* 0xffffffc802347950 */ /* 0x000fec0003c3ffff */
.L_x_1191:
        /* <DEDUP_REMOVED lines=13> */
.L_x_1346:


//--------------------- .text._ZN2at6native38_GLOBAL__N__9a469cfd_6_RNN_cu_eca79a6d6kernel17lstm_cell_forwardIddiLi2EEEvNS_4cuda6detail10TensorInfoIT_T1_EES9_S9_S9_S9_S9_S9_S9_S8_S8_ --------------------------
	.section	.text._ZN2at6native38_GLOBAL__N__9a469cfd_6_RNN_cu_eca79a6d6kernel17lstm_cell_forwardIddiLi2EEEvNS_4cuda6detail10TensorInfoIT_T1_EES9_S9_S9_S9_S9_S9_S9_S8_S8_,"ax",@progbits
	.align	128
.text._ZN2at6native38_GLOBAL__N__9a469cfd_6_RNN_cu_eca79a6d6kernel17lstm_cell_forwardIddiLi2EEEvNS_4cuda6detail10TensorInfoIT_T1_EES9_S9_S9_S9_S9_S9_S9_S8_S8_:
        .type           _ZN2at6native38_GLOBAL__N__9a469cfd_6_RNN_cu_eca79a6d6kernel17lstm_cell_forwardIddiLi2EEEvNS_4cuda6detail10TensorInfoIT_T1_EES9_S9_S9_S9_S9_S9_S9_S8_S8_,@function
        .size           _ZN2at6native38_GLOBAL__N__9a469cfd_6_RNN_cu_eca79a6d6kernel17lstm_cell_forwardIddiLi2EEEvNS_4cuda6detail10TensorInfoIT_T1_EES9_S9_S9_S9_S9_S9_S9_S8_S8_,(.L_x_1349 - _ZN2at6native38_GLOBAL__N__9a469cfd_6_RNN_cu_eca79a6d6kernel17lstm_cell_forwardIddiLi2EEEvNS_4cuda6detail10TensorInfoIT_T1_EES9_S9_S9_S9_S9_S9_S9_S8_S8_)
        .other          _ZN2at6native38_GLOBAL__N__9a469cfd_6_RNN_cu_eca79a6d6kernel17lstm_cell_forwardIddiLi2EEEvNS_4cuda6detail10TensorInfoIT_T1_EES9_S9_S9_S9_S9_S9_S9_S8_S8_,@"STO_CUDA_ENTRY STV_DEFAULT"
_ZN2at6native38_GLOBAL__N__9a469cfd_6_RNN_cu_eca79a6d6kernel17lstm_cell_forwardIddiLi2EEEvNS_4cuda6detail10TensorInfoIT_T1_EES9_S9_S9_S9_S9_S9_S9_S8_S8_:
        /* <DEDUP_REMOVED lines=27> */
.L_x_1212:
[----:B------:R-:W0:Y:S01]  /*01b0*/  LDC R8, c[0x0][0x8d0] ;  /* 0x00023400ff087b82 */ /* 0x000e220000000800 */
[----:B------:R-:W-:-:S07]  /*01c0*/  IABS R22, R0 ;  /* 0x0000000000167213 */ /* 0x000fce0000000000 */
[----:B------:R-:W1:Y:S08]  /*01d0*/  LDC R14, c[0x0][0x21c] ;  /* 0x00008700ff0e7b82 */ /* 0x000e700000000800 */
[----:B------:R-:W2:Y:S01]  /*01e0*/  LDC R11, c[0x0][0x2f4] ;  /* 0x0000bd00ff0b7b82 */ /* 0x000ea20000000800 */
[----:B0-----:R-:W-:-:S07]  /*01f0*/  IABS R5, R8 ;  /* 0x0000000800057213 */ /* 0x001fce0000000000 */
[----:B------:R-:W0:Y:S01]  /*0200*/  LDC R9, c[0x0][0x57c] ;  /* 0x00015f00ff097b82 */ /* 0x000e220000000800 */
[----:B------:R-:W3:Y:S01]  /*0210*/  I2F.RP R4, R5 ;  /* 0x0000000500047306 */ /* 0x000ee20000209400 */
[----:B-1----:R-:W-:Y:S02]  /*0220*/  IABS R20, R14 ;  /* 0x0000000e00147213 */ /* 0x002fe40000000000 */
[----:B--2---:R-:W-:-:S05]  /*0230*/  IABS R19, R11 ;  /* 0x0000000b00137213 */ /* 0x004fca0000000000 */
[----:B---3--:R-:W1:Y:S01]  /*0240*/  MUFU.RCP R4, R4 ;  /* 0x0000000400047308 */ /* 0x008e620000001000 */
[----:B0-----:R-:W-:-:S07]  /*0250*/  IABS R18, R9 ;  /* 0x0000000900127213 */ /* 0x001fce0000000000 */
[----:B------:R-:W-:Y:S01]  /*0260*/  I2F.RP R24, R18 ;  /* 0x0000001200187306 */ /* 0x000fe20000209400 */
[----:B-1----:R-:W-:-:S07]  /*0270*/  VIADD R2, R4, 0xffffffe ;  /* 0x0ffffffe04027836 */ /* 0x002fce0000000000 */
[----:B------:R-:W0:Y:S08]  /*0280*/  I2F.RP R4, R20 ;  /* 0x0000001400047306 */ /* 0x000e300000209400 */
[----:B------:R1:W2:Y:S08]  /*0290*/  F2I.FTZ.U32.TRUNC.NTZ R3, R2 ;  /* 0x0000000200037305 */ /* 0x0002b0000021f000 */
[----:B0-----:R-:W-:Y:S01]  /*02a0*/  MUFU.RCP R4, R4 ;  /* 0x0000000400047308 */ /* 0x001fe20000001000 */
[----:B-1----:R-:W-:Y:S01]  /*02b0*/  IMAD.MOV.U32 R2, RZ, RZ, RZ ;  /* 0x000000ffff027224 */ /* 0x002fe200078e00ff */
[----:B--2---:R-:W-:-:S06]  /*02c0*/  IADD3 R6, RZ, -R3, RZ ;  /* 0x80000003ff067210 */ /* 0x004fcc0007ffe0ff */
[----:B------:R-:W0:Y:S01]  /*02d0*/  MUFU.RCP R24, R24 ;  /* 0x0000001800187308 */ /* 0x000e220000001000 */
[----:B------:R-:W-:-:S04]  /*02e0*/  IMAD R7, R6, R5, RZ ;  /* 0x0000000506077224 */ /* 0x000fc800078e02ff */
[----:B------:R-:W-:-:S06]  /*02f0*/  IMAD.HI.U32 R3, R3, R7, R2 ;  /* 0x0000000703037227 */ /* 0x000fcc00078e0002 */
[----:B------:R-:W-:-:S04]  /*0300*/  IMAD.HI.U32 R3, R3, R22, RZ ;  /* 0x0000001603037227 */ /* 0x000fc800078e00ff */
[----:B------:R-:W-:Y:S02]  /*0310*/  IMAD.MOV R2, RZ, RZ, -R3 ;  /* 0x000000ffff027224 */ /* 0x000fe400078e0a03 */
[----:B0-----:R-:W-:Y:S02]  /*0320*/  VIADD R24, R24, 0xffffffe ;  /* 0x0ffffffe18187836 */ /* 0x001fe40000000000 */
[----:B------:R-:W-:-:S05]  /*0330*/  IMAD R2, R5, R2, R22 ;  /* 0x0000000205027224 */ /* 0x000fca00078e0216 */
[----:B------:R-:W-:-:S13]  /*0340*/  ISETP.GT.U32.AND P1, PT, R5, R2, PT ;  /* 0x000000020500720c */ /* 0x000fda0003f24070 */
[-C--:B------:R-:W-:Y:S01]  /*0350*/  @!P1 IADD3 R2, R2, -R5.reuse, RZ ;  /* 0x8000000502029210 */ /* 0x080fe20007ffe0ff */
[----:B------:R-:W-:Y:S01]  /*0360*/  @!P1 VIADD R3, R3, 0x1 ;  /* 0x0000000103039836 */ /* 0x000fe20000000000 */
[----:B------:R-:W-:Y:S02]  /*0370*/  ISETP.NE.AND P1, PT, R8, RZ, PT ;  /* 0x000000ff0800720c */ /* 0x000fe40003f25270 */
[----:B------:R-:W-:Y:S01]  /*0380*/  ISETP.GE.U32.AND P0, PT, R2, R5, PT ;  /* 0x000000050200720c */ /* 0x000fe20003f06070 */
[----:B------:R-:W-:Y:S01]  /*0390*/  IMAD.SHL.U32 R5, R8, 0x4, RZ ;  /* 0x0000000408057824 */ /* 0x000fe200078e00ff */
[----:B------:R-:W-:-:S04]  /*03a0*/  LOP3.LUT R2, R0, R8, RZ, 0x3c, !PT ;  /* 0x0000000800027212 */ /* 0x000fc800078e3cff */
[----:B------:R-:W-:Y:S02]  /*03b0*/  ISETP.GE.AND P2, PT, R2, RZ, PT ;  /* 0x000000ff0200720c */ /* 0x000fe40003f46270 */
[----:B------:R-:W-:-:S05]  /*03c0*/  IADD3 R2, R4, 0xffffffe, RZ ;  /* 0x0ffffffe04027810 */ /* 0x000fca0007ffe0ff */
[----:B------:R-:W-:-:S04]  /*03d0*/  @P0 VIADD R3, R3, 0x1 ;  /* 0x0000000103030836 */ /* 0x000fc80000000000 */
[----:B------:R-:W-:Y:S02]  /*03e0*/  IMAD.MOV.U32 R10, RZ, RZ, R3 ;  /* 0x000000ffff0a7224 */ /* 0x000fe400078e0003 */
[----:B------:R0:W1:Y:S02]  /*03f0*/  F2I.FTZ.U32.TRUNC.NTZ R3, R2 ;  /* 0x0000000200037305 */ /* 0x000064000021f000 */
[----:B------:R-:W-:Y:S01]  /*0400*/  @!P2 IMAD.MOV R10, RZ, RZ, -R10 ;  /* 0x000000ffff0aa224 */ /* 0x000fe200078e0a0a */
[----:B------:R-:W-:-:S04]  /*0410*/  @!P1 LOP3.LUT R10, RZ, R8, RZ, 0x33, !PT ;  /* 0x00000008ff0a9212 */ /* 0x000fc800078e33ff */
[----:B------:R-:W-:Y:S01]  /*0420*/  IADD3 R7, -R10, RZ, RZ ;  /* 0x000000ff0a077210 */ /* 0x000fe20007ffe1ff */
[----:B0-----:R-:W-:-:S04]  /*0430*/  IMAD.MOV.U32 R2, RZ, RZ, RZ ;  /* 0x000000ffff027224 */ /* 0x001fc800078e00ff */
[----:B------:R-:W-:Y:S02]  /*0440*/  IMAD R12, R8, R7, R0 ;  /* 0x00000007080c7224 */ /* 0x000fe400078e0200 */
[----:B-1----:R-:W-:Y:S02]  /*0450*/  IMAD.MOV R4, RZ, RZ, -R3 ;  /* 0x000000ffff047224 */ /* 0x002fe400078e0a03 */
[----:B------:R-:W-:-:S03]  /*0460*/  IMAD R10, R5, R10, R12 ;  /* 0x0000000a050a7224 */ /* 0x000fc600078e020c */
[----:B------:R-:W-:Y:S02]  /*0470*/  MOV R7, R4 ;  /* 0x0000000400077202 */ /* 0x000fe40000000f00 */
[----:B------:R-:W-:-:S03]  /*0480*/  IABS R13, R10 ;  /* 0x0000000a000d7213 */ /* 0x000fc60000000000 */
[----:B------:R-:W-:Y:S02]  /*0490*/  IMAD R5, R7, R20, RZ ;  /* 0x0000001407057224 */ /* 0x000fe400078e02ff */
[----:B------:R-:W0:Y:S01]  /*04a0*/  I2F.RP R7, R19 ;  /* 0x0000001300077306 */ /* 0x000e220000209400 */
[----:B------:R1:W-:Y:S01]  /*04b0*/  STL.64 [R1+0x68], R12 ;  /* 0x0000680c01007387 */ /* 0x0003e20000100a00 */
[----:B------:R-:W-:-:S04]  /*04c0*/  IMAD.HI.U32 R6, R3, R5, R2 ;  /* 0x0000000503067227 */ /* 0x000fc800078e0002 */
[----:B------:R-:W-:Y:S02]  /*04d0*/  IMAD.IADD R2, R10, 0x1, R8 ;  /* 0x000000010a027824 */ /* 0x000fe400078e0208 */
[----:B------:R-:W-:-:S03]  /*04e0*/  IMAD.HI.U32 R16, R6, R13, RZ ;  /* 0x0000000d06107227 */ /* 0x000fc600078e00ff */
[----:B------:R-:W-:Y:S01]  /*04f0*/  IABS R11, R2 ;  /* 0x00000002000b7213 */ /* 0x000fe20000000000 */
[----:B------:R-:W-:Y:S01]  /*0500*/  IMAD.MOV R25, RZ, RZ, -R16 ;  /* 0x000000ffff197224 */ /* 0x000fe200078e0a10 */
[----:B------:R-:W-:Y:S01]  /*0510*/  IADD3 R3, R2, R8, RZ ;  /* 0x0000000802037210 */ /* 0x000fe20007ffe0ff */
[----:B0-----:R-:W0:Y:S02]  /*0520*/  MUFU.RCP R7, R7 ;  /* 0x0000000700077308 */ /* 0x001e240000001000 */
[----:B------:R-:W-:Y:S01]  /*0530*/  IMAD.HI.U32 R5, R6, R11, RZ ;  /* 0x0000000b06057227 */ /* 0x000fe200078e00ff */
[----:B------:R-:W-:-:S03]  /*0540*/  LOP3.LUT R26, R2, R14, RZ, 0x3c, !PT ;  /* 0x0000000e021a7212 */ /* 0x000fc600078e3cff */
[----:B------:R-:W-:Y:S01]  /*0550*/  IMAD.IADD R4, R3, 0x1, R8 ;  /* 0x0000000103047824 */ /* 0x000fe200078e0208 */
[----:B------:R-:W-:Y:S01]  /*0560*/  IABS R8, R3 ;  /* 0x0000000300087213 */ /* 0x000fe20000000000 */
[----:B------:R-:W-:Y:S01]  /*0570*/  IMAD R25, R20, R25, R13 ;  /* 0x0000001914197224 */ /* 0x000fe200078e020d */
[----:B------:R-:W-:Y:S02]  /*0580*/  IADD3 R17, -R5, RZ, RZ ;  /* 0x000000ff05117210 */ /* 0x000fe40007ffe1ff */
[----:B------:R-:W-:Y:S01]  /*0590*/  IABS R9, R4 ;  /* 0x0000000400097213 */ /* 0x000fe20000000000 */
[----:B------:R-:W-:Y:S01]  /*05a0*/  IMAD.HI.U32 R23, R6, R8, RZ ;  /* 0x0000000806177227 */ /* 0x000fe200078e00ff */
[----:B------:R-:W-:Y:S02]  /*05b0*/  ISETP.GT.U32.AND P6, PT, R20, R25, PT ;  /* 0x000000191400720c */ /* 0x000fe40003fc4070 */
[----:B------:R-:W-:Y:S01]  /*05c0*/  ISETP.GE.AND P2, PT, R26, RZ, PT ;  /* 0x000000ff1a00720c */ /* 0x000fe20003f46270 */
[----:B------:R-:W-:Y:S01]  /*05d0*/  IMAD R17, R20, R17, R11 ;  /* 0x0000001114117224 */ /* 0x000fe200078e020b */
[----:B------:R2:W-:Y:S01]  /*05e0*/  STL.64 [R1+0x70], R8 ;  /* 0x0000700801007387 */ /* 0x0005e20000100a00 */
[----:B------:R-:W-:-:S03]  /*05f0*/  IMAD.HI.U32 R15, R6, R9, RZ ;  /* 0x00000009060f7227 */ /* 0x000fc600078e00ff */
[C---:B------:R-:W-:Y:S01]  /*0600*/  ISETP.GT.U32.AND P4, PT, R20.reuse, R17, PT ;  /* 0x000000111400720c */ /* 0x040fe20003f84070 */
[----:B------:R-:W-:Y:S02]  /*0610*/  IMAD.MOV R27, RZ, RZ, -R23 ;  /* 0x000000ffff1b7224 */ /* 0x000fe400078e0a17 */
[----:B0-----:R-:W-:Y:S02]  /*0620*/  VIADD R7, R7, 0xffffffe ;  /* 0x0ffffffe07077836 */ /* 0x001fe40000000000 */
[----:B------:R-:W-:Y:S01]  /*0630*/  IMAD.MOV R21, RZ, RZ, -R15 ;  /* 0x000000ffff157224 */ /* 0x000fe200078e0a0f */
[-C--:B------:R-:W-:Y:S01]  /*0640*/  @!P6 IADD3 R25, R25, -R20.reuse, RZ ;  /* 0x800000141919e210 */ /* 0x080fe20007ffe0ff */
[C---:B------:R-:W-:Y:S02]  /*0650*/  IMAD R6, R20.reuse, R27, R8 ;  /* 0x0000001b14067224 */ /* 0x040fe400078e0208 */
[----:B------:R-:W0:Y:S01]  /*0660*/  F2I.FTZ.U32.TRUNC.NTZ R7, R7 ;  /* 0x0000000700077305 */ /* 0x000e22000021f000 */
[----:B------:R-:W-:Y:S01]  /*0670*/  IMAD R21, R20, R21, R9 ;  /* 0x0000001514157224 */ /* 0x000fe200078e0209 */
[----:B------:R-:W-:Y:S01]  /*0680*/  ISETP.GE.U32.AND P1, PT, R25, R20, PT ;  /* 0x000000141900720c */ /* 0x000fe20003f26070 */
[----:B------:R-:W-:Y:S01]  /*0690*/  @!P6 VIADD R16, R16, 0x1 ;  /* 0x000000011010e836 */ /* 0x000fe20000000000 */
[C---:B------:R-:W-:Y:S01]  /*06a0*/  ISETP.GT.U32.AND P5, PT, R20.reuse, R6, PT ;  /* 0x000000061400720c */ /* 0x040fe20003fa4070 */
[----:B------:R-:W-:Y:S01]  /*06b0*/  @!P4 IMAD.IADD R17, R17, 0x1, -R20 ;  /* 0x000000011111c824 */ /* 0x000fe200078e0a14 */
[----:B------:R-:W-:-:S02]  /*06c0*/  ISETP.GT.U32.AND P0, PT, R20, R21, PT ;  /* 0x000000151400720c */ /* 0x000fc40003f04070 */
[----:B------:R-:W-:Y:S02]  /*06d0*/  LOP3.LUT R25, R10, R14, RZ, 0x3c, !PT ;  /* 0x0000000e0a197212 */ /* 0x000fe400078e3cff */
[-C--:B------:R-:W-:Y:S02]  /*06e0*/  ISETP.GE.U32.AND P6, PT, R17, R20.reuse, PT ;  /* 0x000000141100720c */ /* 0x080fe40003fc6070 */
[----:B------:R-:W-:Y:S01]  /*06f0*/  ISETP.GE.AND P3, PT, R25, RZ, PT ;  /* 0x000000ff1900720c */ /* 0x000fe20003f66270 */
[----:B------:R-:W3:Y:S01]  /*0700*/  F2I.FTZ.U32.TRUNC.NTZ R17, R24 ;  /* 0x0000001800117305 */ /* 0x000ee2000021f000 */
[----:B------:R-:W-:Y:S01]  /*0710*/  @!P4 IADD3 R5, R5, 0x1, RZ ;  /* 0x000000010505c810 */ /* 0x000fe20007ffe0ff */
[----:B------:R-:W-:Y:S01]  /*0720*/  @P1 VIADD R16, R16, 0x1 ;  /* 0x0000000110101836 */ /* 0x000fe20000000000 */
[----:B0-----:R-:W-:Y:S02]  /*0730*/  IADD3 R25, RZ, -R7, RZ ;  /* 0x80000007ff197210 */ /* 0x001fe40007ffe0ff */
[-C--:B------:R-:W-:Y:S01]  /*0740*/  @!P5 IADD3 R6, R6, -R20.reuse, RZ ;  /* 0x800000140606d210 */ /* 0x080fe20007ffe0ff */
[----:B------:R-:W-:Y:S01]  /*0750*/  @!P0 IMAD.IADD R21, R21, 0x1, -R20 ;  /* 0x0000000115158824 */ /* 0x000fe200078e0a14 */
[----:B------:R-:W-:Y:S01]  /*0760*/  @!P5 IADD3 R23, R23, 0x1, RZ ;  /* 0x000000011717d810 */ /* 0x000fe20007ffe0ff */
[----:B------:R-:W-:Y:S01]  /*0770*/  IMAD R25, R25, R19, RZ ;  /* 0x0000001319197224 */ /* 0x000fe200078e02ff */
[-C--:B------:R-:W-:Y:S01]  /*0780*/  ISETP.GE.U32.AND P1, PT, R6, R20.reuse, PT ;  /* 0x000000140600720c */ /* 0x080fe20003f26070 */
[----:B------:R-:W-:Y:S01]  /*0790*/  IMAD.MOV.U32 R6, RZ, RZ, RZ ;  /* 0x000000ffff067224 */ /* 0x000fe200078e00ff */
[----:B------:R-:W-:Y:S01]  /*07a0*/  ISETP.GE.U32.AND P4, PT, R21, R20, PT ;  /* 0x000000141500720c */ /* 0x000fe20003f86070 */
[----:B------:R-:W-:Y:S01]  /*07b0*/  @P6 VIADD R5, R5, 0x1 ;  /* 0x0000000105056836 */ /* 0x000fe20000000000 */
[-C--:B------:R-:W-:Y:S01]  /*07c0*/  LOP3.LUT R20, R3, R14.reuse, RZ, 0x3c, !PT ;  /* 0x0000000e03147212 */ /* 0x080fe200078e3cff */
[----:B------:R-:W-:Y:S01]  /*07d0*/  IMAD.HI.U32 R27, R7, R25, R6 ;  /* 0x00000019071b7227 */ /* 0x000fe200078e0006 */
[----:B------:R-:W-:-:S02]  /*07e0*/  LOP3.LUT R6, R4, R14, RZ, 0x3c, !PT ;  /* 0x0000000e04067212 */ /* 0x000fc400078e3cff */
[----:B------:R-:W-:Y:S01]  /*07f0*/  ISETP.GE.AND P6, PT, R20, RZ, PT ;  /* 0x000000ff1400720c */ /* 0x000fe20003fc6270 */
[----:B---3--:R-:W-:Y:S01]  /*0800*/  IMAD.MOV R28, RZ, RZ, -R17 ;  /* 0x000000ffff1c7224 */ /* 0x008fe200078e0a11 */
[----:B------:R-:W-:Y:S01]  /*0810*/  ISETP.GE.AND P5, PT, R6, RZ, PT ;  /* 0x000000ff0600720c */ /* 0x000fe20003fa6270 */
[----:B------:R-:W-:Y:S01]  /*0820*/  IMAD.HI.U32 R7, R27, R11, RZ ;  /* 0x0000000b1b077227 */ /* 0x000fe200078e00ff */
[----:B------:R-:W-:Y:S02]  /*0830*/  MOV R6, R16 ;  /* 0x0000001000067202 */ /* 0x000fe40000000f00 */
[----:B------:R-:W-:Y:S01]  /*0840*/  @!P0 IADD3 R15, R15, 0x1, RZ ;  /* 0x000000010f0f8810 */ /* 0x000fe20007ffe0ff */
[----:B------:R-:W-:Y:S01]  /*0850*/  @P1 VIADD R23, R23, 0x1 ;  /* 0x0000000117171836 */ /* 0x000fe20000000000 */
[----:B------:R-:W-:Y:S01]  /*0860*/  ISETP.NE.AND P1, PT, R14, RZ, PT ;  /* 0x000000ff0e00720c */ /* 0x000fe20003f25270 */
[----:B------:R-:W-:Y:S01]  /*0870*/  @!P3 IMAD.MOV R6, RZ, RZ, -R6 ;  /* 0x000000ffff06b224 */ /* 0x000fe200078e0a06 */
[----:B------:R-:W-:Y:S01]  /*0880*/  LOP3.LUT R20, RZ, R14, RZ, 0x33, !PT ;  /* 0x0000000eff147212 */ /* 0x000fe200078e33ff */
[----:B------:R-:W-:Y:S01]  /*0890*/  @P4 VIADD R15, R15, 0x1 ;  /* 0x000000010f0f4836 */ /* 0x000fe20000000000 */
[----:B------:R-:W-:Y:S01]  /*08a0*/  IADD3 R25, -R7, RZ, RZ ;  /* 0x000000ff07197210 */ /* 0x000fe20007ffe1ff */
[----:B------:R-:W-:Y:S01]  /*08b0*/  @!P2 IMAD.MOV R5, RZ, RZ, -R5 ;  /* 0x000000ffff05a224 */ /* 0x000fe200078e0a05 */
[C---:B------:R-:W-:Y:S01]  /*08c0*/  SEL R6, R20.reuse, R6, !P1 ;  /* 0x0000000614067207 */ /* 0x040fe20004800000 */
[----:B------:R-:W-:Y:S01]  /*08d0*/  @!P5 IMAD.MOV R15, RZ, RZ, -R15 ;  /* 0x000000ffff0fd224 */ /* 0x000fe200078e0a0f */
[----:B------:R-:W-:Y:S01]  /*08e0*/  @!P6 IADD3 R23, -R23, RZ, RZ ;  /* 0x000000ff1717e210 */ /* 0x000fe20007ffe1ff */
[----:B------:R-:W-:Y:S01]  /*08f0*/  IMAD.MOV.U32 R16, RZ, RZ, RZ ;  /* 0x000000ffff107224 */ /* 0x000fe200078e00ff */
[----:B------:R-:W-:Y:S01]  /*0900*/  SEL R5, R20, R5, !P1 ;  /* 0x0000000514057207 */ /* 0x000fe20004800000 */
[----:B------:R-:W-:Y:S01]  /*0910*/  IMAD R28, R28, R18, RZ ;  /* 0x000000121c1c7224 */ /* 0x000fe200078e02ff */
[C---:B------:R-:W-:Y:S01]  /*0920*/  SEL R23, R20.reuse, R23, !P1 ;  /* 0x0000001714177207 */ /* 0x040fe20004800000 */
[----:B------:R-:W-:Y:S01]  /*0930*/  IMAD.MOV R24, RZ, RZ, -R6 ;  /* 0x000000ffff187224 */ /* 0x000fe200078e0a06 */
[----:B------:R-:W-:Y:S01]  /*0940*/  SEL R20, R20, R15, !P1 ;  /* 0x0000000f14147207 */ /* 0x000fe20004800000 */
[----:B------:R-:W-:-:S02]  /*0950*/  IMAD R25, R19, R25, R11 ;  /* 0x0000001913197224 */ /* 0x000fc400078e020b */
[----:B------:R-:W-:-:S03]  /*0960*/  IMAD.HI.U32 R15, R27, R8, RZ ;  /* 0x000000081b0f7227 */ /* 0x000fc600078e00ff */
[----:B------:R-:W-:Y:S01]  /*0970*/  ISETP.GT.U32.AND P4, PT, R19, R25, PT ;  /* 0x000000191300720c */ /* 0x000fe20003f84070 */
[----:B------:R-:W-:Y:S01]  /*0980*/  IMAD.HI.U32 R17, R17, R28, R16 ;  /* 0x0000001c11117227 */ /* 0x000fe200078e0010 */
[----:B------:R-:W-:-:S03]  /*0990*/  IADD3 R16, -R5, RZ, RZ ;  /* 0x000000ff05107210 */ /* 0x000fc60007ffe1ff */
[----:B------:R-:W-:Y:S02]  /*09a0*/  IMAD R24, R14, R24, R10 ;  /* 0x000000180e187224 */ /* 0x000fe400078e020a */
[----:B------:R-:W-:Y:S02]  /*09b0*/  IMAD.MOV R29, RZ, RZ, -R15 ;  /* 0x000000ffff1d7224 */ /* 0x000fe400078e0a0f */
[----:B------:R-:W-:Y:S02]  /*09c0*/  IMAD R28, R24, UR9, RZ ;  /* 0x00000009181c7c24 */ /* 0x000fe4000f8e02ff */
[----:B------:R-:W-:-:S04]  /*09d0*/  IMAD.HI.U32 R24, R17, R22, RZ ;  /* 0x0000001611187227 */ /* 0x000fc800078e00ff */
[----:B------:R-:W-:-:S04]  /*09e0*/  IMAD.HI.U32 R21, R27, R13, RZ ;  /* 0x0000000d1b157227 */ /* 0x000fc800078e00ff */
[----:B------:R-:W-:-:S04]  /*09f0*/  IMAD.HI.U32 R17, R27, R9, RZ ;  /* 0x000000091b117227 */ /* 0x000fc800078e00ff */
[----:B------:R-:W-:Y:S02]  /*0a00*/  IMAD R27, R19, R29, R8 ;  /* 0x0000001d131b7224 */ /* 0x000fe400078e0208 */
[----:B------:R-:W-:Y:S02]  /*0a10*/  IMAD R29, R14, R16, R2 ;  /* 0x000000100e1d7224 */ /* 0x000fe400078e0202 */
[----:B------:R-:W-:Y:S01]  /*0a20*/  @!P4 IMAD.IADD R25, R25, 0x1, -R19 ;  /* 0x000000011919c824 */ /* 0x000fe200078e0a13 */
[----:B------:R-:W-:Y:S01]  /*0a30*/  ISETP.GT.U32.AND P6, PT, R19, R27, PT ;  /* 0x0000001b1300720c */ /* 0x000fe20003fc4070 */
[----:B------:R-:W-:Y:S02]  /*0a40*/  IMAD R29, R29, UR9, RZ ;  /* 0x000000091d1d7c24 */ /* 0x000fe4000f8e02ff */
[----:B------:R-:W-:Y:S01]  /*0a50*/  IMAD.MOV R26, RZ, RZ, -R21 ;  /* 0x000000ffff1a7224 */ /* 0x000fe200078e0a15 */
[----:B------:R-:W-:Y:S01]  /*0a60*/  ISETP.GE.U32.AND P5, PT, R25, R19, PT ;  /* 0x000000131900720c */ /* 0x000fe20003fa6070 */
[----:B------:R-:W-:Y:S01]  /*0a70*/  IMAD R5, R5, UR10, R29 ;  /* 0x0000000a05057c24 */ /* 0x000fe2000f8e021d */
[----:B------:R-:W-:Y:S01]  /*0a80*/  IADD3 R25, -R20, RZ, RZ ;  /* 0x000000ff14197210 */ /* 0x000fe20007ffe1ff */
[----:B------:R-:W-:-:S02]  /*0a90*/  IMAD.MOV R29, RZ, RZ, -R23 ;  /* 0x000000ffff1d7224 */ /* 0x000fc400078e0a17 */
[C---:B------:R-:W-:Y:S02]  /*0aa0*/  IMAD R26, R19.reuse, R26, R13 ;  /* 0x0000001a131a7224 */ /* 0x040fe400078e020d */
[C---:B------:R-:W-:Y:S01]  /*0ab0*/  IMAD R29, R14.reuse, R29, R3 ;  /* 0x0000001d0e1d7224 */ /* 0x040fe200078e0203 */
[----:B-1----:R-:W0:Y:S01]  /*0ac0*/  LDC R13, c[0x0][0x2f4] ;  /* 0x0000bd00ff0d7b82 */ /* 0x002e220000000800 */
[----:B------:R-:W-:Y:S01]  /*0ad0*/  IMAD R25, R14, R25, R4 ;  /* 0x000000190e197224 */ /* 0x000fe200078e0204 */
[----:B------:R-:W-:Y:S01]  /*0ae0*/  ISETP.GT.U32.AND P1, PT, R19, R26, PT ;  /* 0x0000001a1300720c */ /* 0x000fe20003f24070 */
[----:B------:R-:W-:Y:S02]  /*0af0*/  IMAD R14, R29, UR9, RZ ;  /* 0x000000091d0e7c24 */ /* 0x000fe4000f8e02ff */
[----:B------:R-:W-:Y:S02]  /*0b00*/  IMAD.MOV R16, RZ, RZ, -R17 ;  /* 0x000000ffff107224 */ /* 0x000fe400078e0a11 */
[----:B------:R-:W-:Y:S01]  /*0b10*/  @!P4 VIADD R7, R7, 0x1 ;  /* 0x000000010707c836 */ /* 0x000fe20000000000 */
[----:B------:R-:W1:Y:S01]  /*0b20*/  LDC R29, c[0x0][0x2f4] ;  /* 0x0000bd00ff1d7b82 */ /* 0x000e620000000800 */
[----:B------:R-:W-:-:S02]  /*0b30*/  IMAD R16, R19, R16, R9 ;  /* 0x0000001013107224 */ /* 0x000fc400078e0209 */
[----:B------:R-:W-:Y:S01]  /*0b40*/  @!P6 IMAD.IADD R27, R27, 0x1, -R19 ;  /* 0x000000011b1be824 */ /* 0x000fe200078e0a13 */
[----:B------:R-:W-:Y:S01]  /*0b50*/  @P5 IADD3 R7, R7, 0x1, RZ ;  /* 0x0000000107075810 */ /* 0x000fe20007ffe0ff */
[----:B------:R-:W-:Y:S01]  /*0b60*/  @!P6 VIADD R15, R15, 0x1 ;  /* 0x000000010f0fe836 */ /* 0x000fe20000000000 */
[----:B------:R-:W-:Y:S01]  /*0b70*/  ISETP.GT.U32.AND P0, PT, R19, R16, PT ;  /* 0x000000101300720c */ /* 0x000fe20003f04070 */
[----:B------:R-:W-:Y:S01]  /*0b80*/  @!P1 VIADD R21, R21, 0x1 ;  /* 0x0000000115159836 */ /* 0x000fe20000000000 */
[-C--:B------:R-:W-:Y:S01]  /*0b90*/  @!P1 IADD3 R26, R26, -R19.reuse, RZ ;  /* 0x800000131a1a9210 */ /* 0x080fe20007ffe0ff */
[----:B--2---:R-:W2:Y:S01]  /*0ba0*/  LDC.64 R8, c[0x0][0x210] ;  /* 0x00008400ff087b82 */ /* 0x004ea20000000a00 */
[-C--:B------:R-:W-:Y:S01]  /*0bb0*/  ISETP.GE.U32.AND P2, PT, R27, R19.reuse, PT ;  /* 0x000000131b00720c */ /* 0x080fe20003f46070 */
[----:B------:R-:W-:Y:S01]  /*0bc0*/  IMAD R6, R6, UR10, R28 ;  /* 0x0000000a06067c24 */ /* 0x000fe2000f8e021c */
[----:B------:R-:W-:Y:S01]  /*0bd0*/  ISETP.GE.U32.AND P3, PT, R26, R19, PT ;  /* 0x000000131a00720c */ /* 0x000fe20003f66070 */
[----:B------:R-:W-:-:S02]  /*0be0*/  IMAD.MOV R28, RZ, RZ, -R24 ;  /* 0x000000ffff1c7224 */ /* 0x000fc400078e0a18 */
[----:B------:R-:W-:Y:S01]  /*0bf0*/  IMAD R14, R23, UR10, R14 ;  /* 0x0000000a170e7c24 */ /* 0x000fe2000f8e020e */
[----:B0-----:R-:W-:Y:S01]  /*0c00*/  LOP3.LUT R26, R10, R13, RZ, 0x3c, !PT ;  /* 0x0000000d0a1a7212 */ /* 0x001fe200078e3cff */
[----:B------:R-:W-:Y:S01]  /*0c10*/  IMAD R28, R18, R28, R22 ;  /* 0x0000001c121c7224 */ /* 0x000fe200078e0216 */
[----:B------:R-:W0:Y:S01]  /*0c20*/  LDC.64 R12, c[0x0][0x2e8] ;  /* 0x0000ba00ff0c7b82 */ /* 0x000e220000000a00 */
[----:B------:R-:W-:Y:S01]  /*0c30*/  @!P0 IMAD.IADD R16, R16, 0x1, -R19 ;  /* 0x0000000110108824 */ /* 0x000fe200078e0a13 */
[----:B------:R-:W-:Y:S01]  /*0c40*/  ISETP.GE.AND P1, PT, R26, RZ, PT ;  /* 0x000000ff1a00720c */ /* 0x000fe20003f26270 */
[----:B------:R-:W-:Y:S02]  /*0c50*/  @!P0 VIADD R17, R17, 0x1 ;  /* 0x0000000111118836 */ /* 0x000fe40000000000 */
[----:B------:R-:W-:Y:S01]  /*0c60*/  @P2 VIADD R15, R15, 0x1 ;  /* 0x000000010f0f2836 */ /* 0x000fe20000000000 */
[----:B-1----:R-:W-:Y:S02]  /*0c70*/  LOP3.LUT R26, R2, R29, RZ, 0x3c, !PT ;  /* 0x0000001d021a7212 */ /* 0x002fe400078e3cff */
[----:B------:R-:W-:-:S02]  /*0c80*/  @P3 IADD3 R21, R21, 0x1, RZ ;  /* 0x0000000115153810 */ /* 0x000fc40007ffe0ff */
[----:B------:R-:W-:Y:S02]  /*0c90*/  ISETP.GE.AND P4, PT, R26, RZ, PT ;  /* 0x000000ff1a00720c */ /* 0x000fe40003f86270 */
[----:B------:R-:W-:Y:S02]  /*0ca0*/  ISETP.GE.U32.AND P5, PT, R16, R19, PT ;  /* 0x000000131000720c */ /* 0x000fe40003fa6070 */
[----:B------:R-:W-:Y:S02]  /*0cb0*/  ISETP.NE.AND P6, PT, R29, RZ, PT ;  /* 0x000000ff1d00720c */ /* 0x000fe40003fc5270 */
[----:B------:R-:W-:Y:S02]  /*0cc0*/  LOP3.LUT R19, RZ, R29, RZ, 0x33, !PT ;  /* 0x0000001dff137212 */ /* 0x000fe400078e33ff */
[----:B------:R-:W-:Y:S02]  /*0cd0*/  @!P1 IADD3 R21, -R21, RZ, RZ ;  /* 0x000000ff15159210 */ /* 0x000fe40007ffe1ff */
[----:B------:R-:W-:-:S02]  /*0ce0*/  ISETP.GT.U32.AND P3, PT, R18, R28, PT ;  /* 0x0000001c1200720c */ /* 0x000fc40003f64070 */
[----:B------:R-:W-:Y:S02]  /*0cf0*/  SEL R26, R19, R21, !P6 ;  /* 0x00000015131a7207 */ /* 0x000fe40007000000 */
[----:B------:R-:W-:Y:S01]  /*0d00*/  @!P4 IADD3 R7, -R7, RZ, RZ ;  /* 0x000000ff0707c210 */ /* 0x000fe20007ffe1ff */
[----:B------:R-:W-:Y:S01]  /*0d10*/  @P5 VIADD R17, R17, 0x1 ;  /* 0x0000000111115836 */ /* 0x000fe20000000000 */
[----:B------:R-:W-:Y:S02]  /*0d20*/  LOP3.LUT R16, R3, R29, RZ, 0x3c, !PT ;  /* 0x0000001d03107212 */ /* 0x000fe400078e3cff */
[----:B------:R-:W-:Y:S01]  /*0d30*/  SEL R21, R19, R7, !P6 ;  /* 0x0000000713157207 */ /* 0x000fe20007000000 */
[----:B--2---:R-:W-:Y:S01]  /*0d40*/  IMAD.WIDE R6, R6, 0x8, R8 ;  /* 0x0000000806067825 */ /* 0x004fe200078e0208 */
[----:B------:R-:W-:Y:S02]  /*0d50*/  ISETP.GE.AND P2, PT, R16, RZ, PT ;  /* 0x000000ff1000720c */ /* 0x000fe40003f46270 */
[----:B------:R-:W-:Y:S01]  /*0d60*/  LOP3.LUT R16, R4, R29, RZ, 0x3c, !PT ;  /* 0x0000001d04107212 */ /* 0x000fe200078e3cff */
[----:B------:R-:W-:-:S02]  /*0d70*/  @!P3 IMAD.IADD R28, R28, 0x1, -R18 ;  /* 0x000000011c1cb824 */ /* 0x000fc400078e0a12 */
[----:B------:R-:W2:Y:S01]  /*0d80*/  LDG.E.64 R6, desc[UR4][R6.64] ;  /* 0x0000000406067981 */ /* 0x000ea2000c1e1b00 */
[----:B------:R-:W-:Y:S01]  /*0d90*/  ISETP.GE.AND P0, PT, R16, RZ, PT ;  /* 0x000000ff1000720c */ /* 0x000fe20003f06270 */
[----:B------:R-:W-:Y:S01]  /*0da0*/  @!P3 VIADD R24, R24, 0x1 ;  /* 0x000000011818b836 */ /* 0x000fe20000000000 */
[----:B------:R-:W-:Y:S02]  /*0db0*/  ISETP.GE.U32.AND P1, PT, R28, R18, PT ;  /* 0x000000121c00720c */ /* 0x000fe40003f26070 */
[----:B------:R-:W1:Y:S01]  /*0dc0*/  LDC R28, c[0x0][0x57c] ;  /* 0x00015f00ff1c7b82 */ /* 0x000e620000000800 */
[----:B------:R-:W-:Y:S02]  /*0dd0*/  IADD3 R18, -R26, RZ, RZ ;  /* 0x000000ff1a127210 */ /* 0x000fe40007ffe1ff */
[----:B------:R-:W-:-:S03]  /*0de0*/  @!P2 IMAD.MOV R15, RZ, RZ, -R15 ;  /* 0x000000ffff0fa224 */ /* 0x000fc600078e0a0f */
[----:B------:R-:W-:-:S03]  /*0df0*/  IMAD R18, R29, R18, R10 ;  /* 0x000000121d127224 */ /* 0x000fc600078e020a */
[----:B------:R-:W-:Y:S02]  /*0e00*/  @!P0 IMAD.MOV R17, RZ, RZ, -R17 ;  /* 0x000000ffff118224 */ /* 0x000fe400078e0a11 */
[----:B------:R-:W-:Y:S01]  /*0e10*/  @P1 IADD3 R24, R24, 0x1, RZ ;  /* 0x0000000118181810 */ /* 0x000fe20007ffe0ff */
[----:B------:R-:W-:-:S04]  /*0e20*/  IMAD R18, R18, UR11, RZ ;  /* 0x0000000b12127c24 */ /* 0x000fc8000f8e02ff */
[----:B------:R-:W-:Y:S01]  /*0e30*/  IMAD.MOV.U32 R23, RZ, RZ, R24 ;  /* 0x000000ffff177224 */ /* 0x000fe200078e0018 */
[----:B------:R-:W-:Y:S01]  /*0e40*/  SEL R24, R19, R17, !P6 ;  /* 0x0000001113187207 */ /* 0x000fe20007000000 */
[----:B------:R-:W-:Y:S02]  /*0e50*/  IMAD R26, R26, UR12, R18 ;  /* 0x0000000c1a1a7c24 */ /* 0x000fe4000f8e0212 */
[----:B------:R-:W-:Y:S02]  /*0e60*/  IMAD.MOV R17, RZ, RZ, -R21 ;  /* 0x000000ffff117224 */ /* 0x000fe400078e0a15 */
[----:B0-----:R-:W-:Y:S01]  /*0e70*/  IMAD.WIDE R26, R26, 0x8, R12 ;  /* 0x000000081a1a7825 */ /* 0x001fe200078e020c */
[----:B-1----:R-:W-:Y:S02]  /*0e80*/  LOP3.LUT R16, R0, R28, RZ, 0x3c, !PT ;  /* 0x0000001c00107212 */ /* 0x002fe400078e3cff */
[----:B------:R-:W-:Y:S02]  /*0e90*/  ISETP.NE.AND P3, PT, R28, RZ, PT ;  /* 0x000000ff1c00720c */ /* 0x000fe40003f65270 */
[----:B------:R-:W-:Y:S01]  /*0ea0*/  ISETP.GE.AND P5, PT, R16, RZ, PT ;  /* 0x000000ff1000720c */ /* 0x000fe20003fa6270 */
[----:B------:R-:W-:Y:S01]  /*0eb0*/  IMAD R16, R25, UR9, RZ ;  /* 0x0000000919107c24 */ /* 0x000fe2000f8e02ff */
[----:B------:R-:W3:Y:S03]  /*0ec0*/  LDG.E.64 R26, desc[UR4][R26.64] ;  /* 0x000000041a1a7981 */ /* 0x000ee6000c1e1b00 */
[----:B------:R-:W-:Y:S01]  /*0ed0*/  IMAD R16, R20, UR10, R16 ;  /* 0x0000000a14107c24 */ /* 0x000fe2000f8e0210 */
[----:B------:R-:W-:-:S02]  /*0ee0*/  SEL R20, R19, R15, !P6 ;  /* 0x0000000f13147207 */ /* 0x000fc40007000000 */
[----:B------:R-:W-:-:S03]  /*0ef0*/  IADD3 R19, -R24, RZ, RZ ;  /* 0x000000ff18137210 */ /* 0x000fc60007ffe1ff */
[----:B------:R-:W-:Y:S02]  /*0f00*/  IMAD.MOV R15, RZ, RZ, -R20 ;  /* 0x000000ffff0f7224 */ /* 0x000fe400078e0a14 */
[----:B------:R-:W-:Y:S01]  /*0f10*/  @!P5 IMAD.MOV R23, RZ, RZ, -R23 ;  /* 0x000000ffff17d224 */ /* 0x000fe200078e0a17 */
[----:B------:R-:W-:-:S04]  /*0f20*/  @!P3 LOP3.LUT R23, RZ, R28, RZ, 0x33, !PT ;  /* 0x0000001cff17b212 */ /* 0x000fc800078e33ff */
[----:B------:R-:W-:-:S05]  /*0f30*/  IADD3 R18, -R23, RZ, RZ ;  /* 0x000000ff17127210 */ /* 0x000fca0007ffe1ff */
[----:B------:R-:W-:-:S04]  /*0f40*/  IMAD R18, R28, R18, R0 ;  /* 0x000000121c127224 */ /* 0x000fc800078e0200 */
[----:B------:R-:W-:-:S04]  /*0f50*/  IMAD R18, R18, UR15, RZ ;  /* 0x0000000f12127c24 */ /* 0x000fc8000f8e02ff */
[----:B------:R-:W-:Y:S02]  /*0f60*/  IMAD R28, R23, UR16, R18 ;  /* 0x00000010171c7c24 */ /* 0x000fe4000f8e0212 */
[C---:B------:R-:W-:Y:S01]  /*0f70*/  IMAD R17, R29.reuse, R17, R2 ;  /* 0x000000111d117224 */ /* 0x040fe200078e0202 */
[----:B------:R-:W0:Y:S01]  /*0f80*/  LDC R23, c[0x0][0x654] ;  /* 0x00019500ff177b82 */ /* 0x000e220000000800 */
[C---:B------:R-:W-:Y:S02]  /*0f90*/  IMAD R15, R29.reuse, R15, R3 ;  /* 0x0000000f1d0f7224 */ /* 0x040fe400078e0203 */
[----:B------:R-:W-:Y:S01]  /*0fa0*/  IMAD R19, R29, R19, R4 ;  /* 0x000000131d137224 */ /* 0x000fe200078e0204 */
[----:B--2---:R1:W-:Y:S04]  /*0fb0*/  STL.64 [R1], R6 ;  /* 0x0000000601007387 */ /* 0x0043e80000100a00 */
[----:B-1----:R-:W1:Y:S02]  /*0fc0*/  LDC.64 R6, c[0x0][0x570] ;  /* 0x00015c00ff067b82 */ /* 0x002e640000000a00 */
[----:B-1----:R-:W-:-:S06]  /*0fd0*/  IMAD.WIDE R28, R28, 0x8, R6 ;  /* 0x000000081c1c7825 */ /* 0x002fcc00078e0206 */
[----:B------:R-:W2:Y:S01]  /*0fe0*/  LDG.E.64 R28, desc[UR4][R28.64] ;  /* 0x000000041c1c7981 */ /* 0x000ea2000c1e1b00 */
[----:B------:R-:W-:Y:S02]  /*0ff0*/  IMAD R17, R17, UR11, RZ ;  /* 0x0000000b11117c24 */ /* 0x000fe4000f8e02ff */
[----:B------:R-:W-:Y:S02]  /*1000*/  IMAD R15, R15, UR11, RZ ;  /* 0x0000000b0f0f7c24 */ /* 0x000fe4000f8e02ff */
[----:B------:R-:W-:Y:S02]  /*1010*/  IMAD R19, R19, UR11, RZ ;  /* 0x0000000b13137c24 */ /* 0x000fe4000f8e02ff */
[----:B------:R-:W-:Y:S02]  /*1020*/  IMAD R18, R21, UR12, R17 ;  /* 0x0000000c15127c24 */ /* 0x000fe4000f8e0211 */
[----:B------:R-:W-:Y:S02]  /*1030*/  IMAD R20, R20, UR12, R15 ;  /* 0x0000000c14147c24 */ /* 0x000fe4000f8e020f */
[----:B------:R-:W-:-:S02]  /*1040*/  IMAD R24, R24, UR12, R19 ;  /* 0x0000000c18187c24 */ /* 0x000fc4000f8e0213 */
[----:B------:R-:W-:-:S04]  /*1050*/  IMAD.WIDE R6, R5, 0x8, R8 ;  /* 0x0000000805067825 */ /* 0x000fc800078e0208 */
[----:B------:R-:W-:-:S04]  /*1060*/  IMAD.WIDE R14, R14, 0x8, R8 ;  /* 0x000000080e0e7825 */ /* 0x000fc800078e0208 */
[----:B------:R-:W-:Y:S02]  /*1070*/  IMAD.WIDE R16, R16, 0x8, R8 ;  /* 0x0000000810107825 */ /* 0x000fe400078e0208 */
[----:B------:R-:W4:Y:S02]  /*1080*/  LDL.LU.64 R8, [R1+0x70] ;  /* 0x0000700001087983 */ /* 0x000f240000300a00 */
[----:B------:R-:W-:-:S04]  /*1090*/  IMAD.WIDE R18, R18, 0x8, R12 ;  /* 0x0000000812127825 */ /* 0x000fc800078e020c */
[----:B------:R-:W-:-:S04]  /*10a0*/  IMAD.WIDE R20, R20, 0x8, R12 ;  /* 0x0000000814147825 */ /* 0x000fc800078e020c */
[----:B------:R-:W-:Y:S02]  /*10b0*/  IMAD.WIDE R24, R24, 0x8, R12 ;  /* 0x0000000818187825 */ /* 0x000fe400078e020c */
[----:B------:R-:W5:Y:S04]  /*10c0*/  LDL.LU.64 R12, [R1+0x68] ;  /* 0x00006800010c7983 */ /* 0x000f680000300a00 */
[----:B--2---:R1:W-:Y:S04]  /*10d0*/  STL.64 [R1+0x60], R28 ;  /* 0x0000601c01007387 */ /* 0x0043e80000100a00 */
[----:B-1----:R-:W2:Y:S04]  /*10e0*/  LDG.E.64 R28, desc[UR4][R6.64] ;  /* 0x00000004061c7981 */ /* 0x002ea8000c1e1b00 */
[----:B--2---:R1:W-:Y:S04]  /*10f0*/  STL.64 [R1+0x38], R28 ;  /* 0x0000381c01007387 */ /* 0x0043e80000100a00 */
[----:B-1----:R-:W2:Y:S04]  /*1100*/  LDG.E.64 R28, desc[UR4][R18.64] ;  /* 0x00000004121c7981 */ /* 0x002ea8000c1e1b00 */
[----:B------:R-:W3:Y:S04]  /*1110*/  LDG.E.64 R18, desc[UR4][R14.64] ;  /* 0x000000040e127981 */ /* 0x000ee8000c1e1b00 */
[----:B------:R-:W4:Y:S04]  /*1120*/  LDG.E.64 R14, desc[UR4][R20.64] ;  /* 0x00000004140e7981 */ /* 0x000f28000c1e1b00 */
[----:B------:R-:W5:Y:S04]  /*1130*/  LDG.E.64 R20, desc[UR4][R16.64] ;  /* 0x0000000410147981 */ /* 0x000f68000c1e1b00 */
[----:B------:R-:W5:Y:S04]  /*1140*/  LDG.E.64 R16, desc[UR4][R24.64] ;  /* 0x0000000418107981 */ /* 0x000f68000c1e1b00 */
[----:B--2---:R1:W-:Y:S04]  /*1150*/  STL.64 [R1+0x30], R28 ;  /* 0x0000301c01007387 */ /* 0x0043e80000100a00 */
[----:B---3--:R-:W-:Y:S01]  /*1160*/  STL.64 [R1+0x48], R18 ;  /* 0x0000481201007387 */ /* 0x008fe20000100a00 */
[----:B-1----:R-:W1:Y:S03]  /*1170*/  LDC R29, c[0x0][0x804] ;  /* 0x00020100ff1d7b82 */ /* 0x002e660000000800 */
[----:B----4-:R2:W-:Y:S04]  /*1180*/  STL.64 [R1+0x40], R14 ;  /* 0x0000400e01007387 */ /* 0x0105e80000100a00 */
[----:B------:R-:W3:Y:S01]  /*1190*/  LDL.LU.64 R24, [R1] ;  /* 0x0000000001187983 */ /* 0x000ee20000300a00 */
[----:B--2---:R-:W2:Y:S01]  /*11a0*/  LDC R15, c[0x0][0x72c] ;  /* 0x0001cb00ff0f7b82 */ /* 0x004ea20000000800 */
[----:B-1----:R-:W-:-:S04]  /*11b0*/  IABS R18, R29 ;  /* 0x0000001d00127213 */ /* 0x002fc80000000000 */
[----:B------:R-:W1:Y:S08]  /*11c0*/  I2F.RP R5, R18 ;  /* 0x0000001200057306 */ /* 0x000e700000209400 */
[----:B-1----:R-:W1:Y:S02]  /*11d0*/  MUFU.RCP R5, R5 ;  /* 0x0000000500057308 */ /* 0x002e640000001000 */
[----:B-1----:R-:W-:-:S06]  /*11e0*/  VIADD R5, R5, 0xffffffe ;  /* 0x0ffffffe05057836 */ /* 0x002fcc0000000000 */
[----:B------:R0:W1:Y:S02]  /*11f0*/  F2I.FTZ.U32.TRUNC.NTZ R7, R5 ;  /* 0x0000000500077305 */ /* 0x000064000021f000 */
[----:B0-----:R-:W-:Y:S02]  /*1200*/  IABS R5, R23 ;  /* 0x0000001700057213 */ /* 0x001fe40000000000 */
[----:B-1----:R-:W-:-:S03]  /*1210*/  IADD3 R6, RZ, -R7, RZ ;  /* 0x80000007ff067210 */ /* 0x002fc60007ffe0ff */
[----:B------:R-:W-:Y:S01]  /*1220*/  IMAD.MOV.U32 R14, RZ, RZ, R5 ;  /* 0x000000ffff0e7224 */ /* 0x000fe200078e0005 */
[----:B--2---:R-:W-:Y:S01]  /*1230*/  IABS R5, R15 ;  /* 0x0000000f00057213 */ /* 0x004fe20000000000 */
[----:B-----5:R0:W-:Y:S01]  /*1240*/  STL.64 [R1+0x58], R20 ;  /* 0x0000581401007387 */ /* 0x0201e20000100a00 */
[----:B------:R-:W-:Y:S02]  /*1250*/  IMAD R15, R6, R18, RZ ;  /* 0x00000012060f7224 */ /* 0x000fe400078e02ff */
[----:B------:R-:W-:Y:S01]  /*1260*/  IMAD.MOV.U32 R6, RZ, RZ, RZ ;  /* 0x000000ffff067224 */ /* 0x000fe200078e00ff */
[----:B------:R-:W1:Y:S03]  /*1270*/  I2F.RP R14, R14 ;  /* 0x0000000e000e7306 */ /* 0x000e660000209400 */
[----:B------:R-:W-:-:S04]  /*1280*/  IMAD.HI.U32 R7, R7, R15, R6 ;  /* 0x0000000f07077227 */ /* 0x000fc800078e0006 */
[----:B0-----:R-:W-:Y:S01]  /*1290*/  IMAD.MOV.U32 R21, RZ, RZ, R5 ;  /* 0x000000ffff157224 */ /* 0x001fe200078e0005 */
[----:B------:R0:W-:Y:S03]  /*12a0*/  STL.64 [R1+0x50], R16 ;  /* 0x0000501001007387 */ /* 0x0001e60000100a00 */
[----:B------:R-:W2:Y:S01]  /*12b0*/  I2F.RP R5, R21 ;  /* 0x0000001500057306 */ /* 0x000ea20000209400 */
[----:B0-----:R-:W-:-:S07]  /*12c0*/  IMAD.HI.U32 R16, R7, R13, RZ ;  /* 0x0000000d07107227 */ /* 0x001fce00078e00ff */
[----:B-1----:R-:W0:Y:S01]  /*12d0*/  MUFU.RCP R14, R14 ;  /* 0x0000000e000e7308 */ /* 0x002e220000001000 */
[----:B------:R-:W-:-:S07]  /*12e0*/  IADD3 R15, -R16, RZ, RZ ;  /* 0x000000ff100f7210 */ /* 0x000fce0007ffe1ff */
[----:B--2---:R1:W2:Y:S01]  /*12f0*/  MUFU.RCP R6, R5 ;  /* 0x0000000500067308 */ /* 0x0042a20000001000 */
[----:B------:R-:W-:-:S05]  /*1300*/  IMAD R13, R18, R15, R13 ;  /* 0x0000000f120d7224 */ /* 0x000fca00078e020d */
[----:B------:R-:W-:Y:S01]  /*1310*/  ISETP.GT.U32.AND P4, PT, R18, R13, PT ;  /* 0x0000000d1200720c */ /* 0x000fe20003f84070 */
[----:B-1----:R-:W-:-:S04]  /*1320*/  IMAD.HI.U32 R5, R7, R11, RZ ;  /* 0x0000000b07057227 */ /* 0x002fc800078e00ff */
[----:B0-----:R-:W-:Y:S02]  /*1330*/  VIADD R15, R14, 0xffffffe ;  /* 0x0ffffffe0e0f7836 */ /* 0x001fe40000000000 */
[----:B------:R-:W-:Y:S01]  /*1340*/  IMAD.MOV R14, RZ, RZ, -R5 ;  /* 0x000000ffff0e7224 */ /* 0x000fe200078e0a05 */
[----:B--2---:R-:W-:-:S05]  /*1350*/  IADD3 R6, R6, 0xffffffe, RZ ;  /* 0x0ffffffe06067810 */ /* 0x004fca0007ffe0ff */
[----:B------:R-:W-:Y:S02]  /*1360*/  @!P4 IMAD.IADD R13, R13, 0x1, -R18 ;  /* 0x000000010d0dc824 */ /* 0x000fe400078e0a12 */
[----:B------:R-:W-:Y:S01]  /*1370*/  IMAD R11, R18, R14, R11 ;  /* 0x0000000e120b7224 */ /* 0x000fe200078e020b */
[----:B------:R-:W-:Y:S01]  /*1380*/  LOP3.LUT R14, R10, R29, RZ, 0x3c, !PT ;  /* 0x0000001d0a0e7212 */ /* 0x000fe200078e3cff */
[----:B------:R0:W-:Y:S01]  /*1390*/  F2I.FTZ.U32.TRUNC.NTZ R17, R6 ;  /* 0x0000000600117305 */ /* 0x0001e2000021f000 */
[----:B------:R-:W-:Y:S02]  /*13a0*/  ISETP.GE.U32.AND P0, PT, R13, R18, PT ;  /* 0x000000120d00720c */ /* 0x000fe40003f06070 */
[----:B------:R-:W-:Y:S01]  /*13b0*/  ISETP.GE.AND P6, PT, R14, RZ, PT ;  /* 0x000000ff0e00720c */ /* 0x000fe20003fc6270 */
[----:B0-----:R-:W-:-:S04]  /*13c0*/  IMAD.HI.U32 R6, R7, R8, RZ ;  /* 0x0000000807067227 */ /* 0x001fc800078e00ff */
[----:B------:R-:W-:Y:S02]  /*13d0*/  IMAD.MOV R14, RZ, RZ, -R6 ;  /* 0x000000ffff0e7224 */ /* 0x000fe400078e0a06 */
[----:B------:R-:W-:Y:S02]  /*13e0*/  @!P4 VIADD R16, R16, 0x1 ;  /* 0x000000011010c836 */ /* 0x000fe40000000000 */
[----:B------:R-:W-:Y:S01]  /*13f0*/  IMAD R13, R18, R14, R8 ;  /* 0x0000000e120d7224 */ /* 0x000fe200078e0208 */
[----:B------:R-:W0:Y:S02]  /*1400*/  F2I.FTZ.U32.TRUNC.NTZ R15, R15 ;  /* 0x0000000f000f7305 */ /* 0x000e24000021f000 */
[----:B------:R-:W-:Y:S02]  /*1410*/  @P0 IADD3 R16, R16, 0x1, RZ ;  /* 0x0000000110100810 */ /* 0x000fe40007ffe0ff */
[C---:B------:R-:W-:Y:S02]  /*1420*/  ISETP.GT.U32.AND P4, PT, R18.reuse, R13, PT ;  /* 0x0000000d1200720c */ /* 0x040fe40003f84070 */
[----:B------:R-:W-:Y:S01]  /*1430*/  ISETP.GT.U32.AND P5, PT, R18, R11, PT ;  /* 0x0000000b1200720c */ /* 0x000fe20003fa4070 */
[----:B------:R-:W-:Y:S01]  /*1440*/  IMAD.MOV.U32 R28, RZ, RZ, R16 ;  /* 0x000000ffff1c7224 */ /* 0x000fe200078e0010 */
[----:B------:R-:W-:-:S04]  /*1450*/  LOP3.LUT R19, R3, R29, RZ, 0x3c, !PT ;  /* 0x0000001d03137212 */ /* 0x000fc800078e3cff */
[----:B------:R-:W-:Y:S02]  /*1460*/  ISETP.GE.AND P1, PT, R19, RZ, PT ;  /* 0x000000ff1300720c */ /* 0x000fe40003f26270 */
[----:B------:R-:W-:Y:S02]  /*1470*/  IABS R19, R23 ;  /* 0x0000001700137213 */ /* 0x000fe40000000000 */
[----:B------:R-:W-:Y:S02]  /*1480*/  @!P6 IADD3 R28, -R28, RZ, RZ ;  /* 0x000000ff1c1ce210 */ /* 0x000fe40007ffe1ff */
[----:B------:R-:W-:Y:S02]  /*1490*/  ISETP.NE.AND P6, PT, R29, RZ, PT ;  /* 0x000000ff1d00720c */ /* 0x000fe40003fc5270 */
[----:B------:R-:W-:Y:S01]  /*14a0*/  LOP3.LUT R23, RZ, R29, RZ, 0x33, !PT ;  /* 0x0000001dff177212 */ /* 0x000fe200078e33ff */
[----:B------:R-:W-:Y:S02]  /*14b0*/  @!P4 IMAD.IADD R13, R13, 0x1, -R18 ;  /* 0x000000010d0dc824 */ /* 0x000fe400078e0a12 */
[----:B0-----:R-:W-:Y:S01]  /*14c0*/  IMAD.MOV R8, RZ, RZ, -R15 ;  /* 0x000000ffff087224 */ /* 0x001fe200078e0a0f */
[----:B------:R-:W-:Y:S01]  /*14d0*/  SEL R28, R23, R28, !P6 ;  /* 0x0000001c171c7207 */ /* 0x000fe20007000000 */
[----:B------:R-:W-:Y:S01]  /*14e0*/  IMAD.HI.U32 R7, R7, R9, RZ ;  /* 0x0000000907077227 */ /* 0x000fe200078e00ff */
[----:B------:R-:W-:-:S02]  /*14f0*/  LOP3.LUT R20, R2, R29, RZ, 0x3c, !PT ;  /* 0x0000001d02147212 */ /* 0x000fc400078e3cff */
[----:B------:R-:W-:Y:S01]  /*1500*/  @!P5 IADD3 R5, R5, 0x1, RZ ;  /* 0x000000010505d810 */ /* 0x000fe20007ffe0ff */
[----:B------:R-:W-:Y:S01]  /*1510*/  @!P5 IMAD.IADD R11, R11, 0x1, -R18 ;  /* 0x000000010b0bd824 */ /* 0x000fe200078e0a12 */
[----:B------:R-:W-:Y:S01]  /*1520*/  ISETP.GE.U32.AND P5, PT, R13, R18, PT ;  /* 0x000000120d00720c */ /* 0x000fe20003fa6070 */
[----:B------:R-:W-:Y:S01]  /*1530*/  IMAD.MOV.U32 R14, RZ, RZ, RZ ;  /* 0x000000ffff0e7224 */ /* 0x000fe200078e00ff */
[----:B------:R-:W-:Y:S01]  /*1540*/  IADD3 R13, -R28, RZ, RZ ;  /* 0x000000ff1c0d7210 */ /* 0x000fe20007ffe1ff */
[----:B------:R-:W-:Y:S01]  /*1550*/  IMAD R8, R8, R19, RZ ;  /* 0x0000001308087224 */ /* 0x000fe200078e02ff */
[----:B------:R-:W-:Y:S02]  /*1560*/  ISETP.GE.AND P2, PT, R20, RZ, PT ;  /* 0x000000ff1400720c */ /* 0x000fe40003f46270 */
[----:B------:R-:W-:Y:S01]  /*1570*/  IADD3 R20, -R7, RZ, RZ ;  /* 0x000000ff07147210 */ /* 0x000fe20007ffe1ff */
[----:B------:R-:W-:Y:S01]  /*1580*/  IMAD.HI.U32 R8, R15, R8, R14 ;  /* 0x000000080f087227 */ /* 0x000fe200078e000e */
[----:B------:R-:W-:-:S03]  /*1590*/  P2R R14, PR, RZ, 0x20 ;  /* 0x00000020ff0e7803 */ /* 0x000fc60000000000 */
[----:B------:R-:W-:Y:S02]  /*15a0*/  IMAD R10, R29, R13, R10 ;  /* 0x0000000d1d0a7224 */ /* 0x000fe400078e020a */
[----:B------:R-:W-:Y:S01]  /*15b0*/  IMAD R20, R18, R20, R9 ;  /* 0x0000001412147224 */ /* 0x000fe200078e0209 */
[----:B------:R-:W-:Y:S01]  /*15c0*/  IADD3 R9, RZ, -R17, RZ ;  /* 0x80000011ff097210 */ /* 0x000fe20007ffe0ff */
[----:B------:R-:W-:Y:S01]  /*15d0*/  STL [R1+0x28], R14 ;  /* 0x0000280e01007387 */ /* 0x000fe20000100800 */
[----:B------:R-:W-:-:S03]  /*15e0*/  IMAD.MOV.U32 R16, RZ, RZ, RZ ;  /* 0x000000ffff107224 */ /* 0x000fc600078e00ff */
[----:B------:R0:W-:Y:S01]  /*15f0*/  STL [R1+0x2c], R10 ;  /* 0x00002c0a01007387 */ /* 0x0001e20000100800 */
[----:B------:R-:W-:-:S03]  /*1600*/  IMAD R9, R9, R21, RZ ;  /* 0x0000001509097224 */ /* 0x000fc600078e02ff */
[----:B------:R1:W-:Y:S01]  /*1610*/  STL.64 [R1+0x10], RZ ;  /* 0x000010ff01007387 */ /* 0x0003e20000100a00 */
[----:B------:R-:W-:-:S03]  /*1620*/  ISETP.GT.U32.AND P0, PT, R18, R20, PT ;  /* 0x000000141200720c */ /* 0x000fc60003f04070 */
[----:B------:R1:W-:Y:S01]  /*1630*/  STL.64 [R1+0x20], RZ ;  /* 0x000020ff01007387 */ /* 0x0003e20000100a00 */
[----:B------:R-:W-:-:S03]  /*1640*/  ISETP.NE.U32.AND P5, PT, RZ, UR6, PT ;  /* 0x00000006ff007c0c */ /* 0x000fc6000bfa5070 */
[----:B------:R1:W-:Y:S01]  /*1650*/  STL.64 [R1+0x18], RZ ;  /* 0x000018ff01007387 */ /* 0x0003e20000100a00 */
[----:B------:R-:W-:-:S03]  /*1660*/  IMAD.HI.U32 R9, R17, R9, R16 ;  /* 0x0000000911097227 */ /* 0x000fc600078e0010 */
[----:B------:R1:W-:Y:S01]  /*1670*/  STL.64 [R1+0x8], RZ ;  /* 0x000008ff01007387 */ /* 0x0003e20000100a00 */
[----:B------:R-:W-:Y:S02]  /*1680*/  ISETP.GE.U32.AND P3, PT, R11, R18, PT ;  /* 0x000000120b00720c */ /* 0x000fe40003f66070 */
[----:B------:R-:W-:Y:S01]  /*1690*/  ISETP.NE.AND.EX P5, PT, RZ, UR7, PT, P5 ;  /* 0x00000007ff007c0c */ /* 0x000fe2000bfa5350 */
[----:B------:R-:W-:-:S04]  /*16a0*/  IMAD.HI.U32 R9, R9, R22, RZ ;  /* 0x0000001609097227 */ /* 0x000fc800078e00ff */
[----:B------:R-:W-:Y:S01]  /*16b0*/  IMAD.HI.U32 R8, R8, R22, RZ ;  /* 0x0000001608087227 */ /* 0x000fe200078e00ff */
[----:B------:R-:W-:-:S03]  /*16c0*/  IADD3 R11, -R9, RZ, RZ ;  /* 0x000000ff090b7210 */ /* 0x000fc60007ffe1ff */
[----:B------:R-:W-:Y:S02]  /*16d0*/  @!P0 IMAD.IADD R20, R20, 0x1, -R18 ;  /* 0x0000000114148824 */ /* 0x000fe400078e0a12 */
[----:B------:R-:W-:Y:S01]  /*16e0*/  IMAD.MOV R23, RZ, RZ, -R8 ;  /* 0x000000ffff177224 */ /* 0x000fe200078e0a08 */
[----:B------:R-:W-:Y:S01]  /*16f0*/  LOP3.LUT R13, R4, R29, RZ, 0x3c, !PT ;  /* 0x0000001d040d7212 */ /* 0x000fe200078e3cff */
[----:B------:R-:W-:Y:S01]  /*1700*/  @P3 VIADD R5, R5, 0x1 ;  /* 0x0000000105053836 */ /* 0x000fe20000000000 */
[----:B------:R-:W-:Y:S01]  /*1710*/  ISETP.GE.U32.AND P3, PT, R20, R18, PT ;  /* 0x000000121400720c */ /* 0x000fe20003f66070 */
[--C-:B------:R-:W-:Y:S01]  /*1720*/  IMAD R23, R19, R23, R22.reuse ;  /* 0x0000001713177224 */ /* 0x100fe200078e0216 */
[----:B------:R-:W-:Y:S01]  /*1730*/  @!P4 IADD3 R6, R6, 0x1, RZ ;  /* 0x000000010606c810 */ /* 0x000fe20007ffe0ff */
[----:B------:R-:W-:Y:S01]  /*1740*/  IMAD R22, R21, R11, R22 ;  /* 0x0000000b15167224 */ /* 0x000fe200078e0216 */
[----:B0-----:R-:W-:Y:S02]  /*1750*/  CS2R R10, SRZ ;  /* 0x00000000000a7805 */ /* 0x001fe4000001ff00 */
[----:B------:R-:W-:-:S02]  /*1760*/  CS2R RZ, SRZ ;  /* 0x0000000000ff7805 */ /* 0x000fc4000001ff00 */
[----:B------:R-:W-:Y:S02]  /*1770*/  CS2R RZ, SRZ ;  /* 0x0000000000ff7805 */ /* 0x000fe4000001ff00 */
[----:B------:R-:W-:Y:S02]  /*1780*/  CS2R RZ, SRZ ;  /* 0x0000000000ff7805 */ /* 0x000fe4000001ff00 */
[----:B------:R-:W-:Y:S02]  /*1790*/  CS2R R20, SRZ ;  /* 0x0000000000147805 */ /* 0x000fe4000001ff00 */
[----:B------:R-:W-:Y:S02]  /*17a0*/  CS2R RZ, SRZ ;  /* 0x0000000000ff7805 */ /* 0x000fe4000001ff00 */
[----:B------:R-:W-:Y:S02]  /*17b0*/  CS2R R18, SRZ ;  /* 0x0000000000127805 */ /* 0x000fe4000001ff00 */
[----:B------:R-:W-:-:S02]  /*17c0*/  CS2R R16, SRZ ;  /* 0x0000000000107805 */ /* 0x000fc4000001ff00 */
[----:B------:R-:W-:Y:S01]  /*17d0*/  ISETP.GE.AND P4, PT, R13, RZ, PT ;  /* 0x000000ff0d00720c */ /* 0x000fe20003f86270 */
[----:B---3--:R-:W-:Y:S01]  /*17e0*/  DADD R26, R24, R26 ;  /* 0x00000000181a7229 */ /* 0x008fe2000000001a */
[----:B-1----:R-:W-:Y:S11]  /*17f0*/  @!P5 BRA `(.L_x_1193) ;  /* 0x00000000006cd947 */ /* 0x002ff60003800000 */
[----:B------:R-:W0:Y:S01]  /*1800*/  LDC.64 R14, c[0x0][0x3c0] ;  /* 0x0000f000ff0e7b82 */ /* 0x000e220000000a00 */
[C---:B------:R-:W-:Y:S02]  /*1810*/  IMAD R10, R12.reuse, UR21, RZ ;  /* 0x000000150c0a7c24 */ /* 0x040fe4000f8e02ff */
[----:B------:R-:W-:-:S05]  /*1820*/  IMAD R20, R12, UR22, RZ ;  /* 0x000000160c147c24 */ /* 0x000fca000f8e02ff */
[----:B------:R-:W1:Y:S08]  /*1830*/  LDC.64 R16, c[0x0][0x498] ;  /* 0x00012600ff107b82 */ /* 0x000e700000000a00 */
[----:B------:R-:W2:Y:S01]  /*1840*/  LDC R29, c[0x0][0x8d0] ;  /* 0x00023400ff1d7b82 */ /* 0x000ea20000000800 */
[----:B0-----:R-:W-:-:S04]  /*1850*/  IMAD.WIDE R10, R10, 0x8, R14 ;  /* 0x000000080a0a7825 */ /* 0x001fc800078e020e */
[----:B-1----:R-:W-:-:S04]  /*1860*/  IMAD.WIDE R20, R20, 0x8, R16 ;  /* 0x0000000814147825 */ /* 0x002fc800078e0210 */
[C---:B--2---:R-:W-:Y:S02]  /*1870*/  IMAD R24, R29.reuse, UR21, RZ ;  /* 0x000000151d187c24 */ /* 0x044fe4000f8e02ff */
[----:B------:R-:W-:Y:S02]  /*1880*/  IMAD R29, R29, UR22, RZ ;  /* 0x000000161d1d7c24 */ /* 0x000fe4000f8e02ff */
[C---:B------:R-:W-:Y:S02]  /*1890*/  IMAD.WIDE R12, R24.reuse, 0x8, R10 ;  /* 0x00000008180c7825 */ /* 0x040fe400078e020a */
[----:B------:R-:W5:Y:S02]  /*18a0*/  LDG.E.64 R10, desc[UR4][R10.64] ;  /* 0x000000040a0a7981 */ /* 0x000f64000c1e1b00 */
[----:B------:R-:W-:Y:S02]  /*18b0*/  IMAD.WIDE R14, R29, 0x8, R20 ;  /* 0x000000081d0e7825 */ /* 0x000fe400078e0214 */
[----:B------:R-:W5:Y:S02]  /*18c0*/  LDG.E.64 R20, desc[UR4][R20.64] ;  /* 0x0000000414147981 */ /* 0x000f64000c1e1b00 */
[----:B------:R-:W-:-:S02]  /*18d0*/  IMAD.WIDE R16, R24, 0x8, R12 ;  /* 0x0000000818107825 */ /* 0x000fc400078e020c */
[----:B------:R-:W2:Y:S02]  /*18e0*/  LDG.E.64 R12, desc[UR4][R12.64] ;  /* 0x000000040c0c7981 */ /* 0x000ea4000c1e1b00 */
[C---:B------:R-:W-:Y:S02]  /*18f0*/  IMAD.WIDE R18, R29.reuse, 0x8, R14 ;  /* 0x000000081d127825 */ /* 0x040fe400078e020e */
[----:B------:R-:W3:Y:S02]  /*1900*/  LDG.E.64 R14, desc[UR4][R14.64] ;  /* 0x000000040e0e7981 */ /* 0x000ee4000c1e1b00 */
[----:B------:R-:W-:Y:S02]  /*1910*/  IMAD.WIDE R24, R24, 0x8, R16 ;  /* 0x0000000818187825 */ /* 0x000fe400078e0210 */
[----:B------:R-:W4:Y:S04]  /*1920*/  LDG.E.64 R16, desc[UR4][R16.64] ;  /* 0x0000000410107981 */ /* 0x000f28000c1e1b00 */
[----:B--2---:R-:W-:Y:S04]  /*1930*/  STL.64 [R1+0x10], R12 ;  /* 0x0000100c01007387 */ /* 0x004fe80000100a00 */
[----:B---3--:R0:W-:Y:S04]  /*1940*/  STL.64 [R1+0x8], R14 ;  /* 0x0000080e01007387 */ /* 0x0081e80000100a00 */
[----:B0-----:R-:W2:Y:S01]  /*1950*/  LDG.E.64 R14, desc[UR4][R24.64] ;  /* 0x00000004180e7981 */ /* 0x001ea2000c1e1b00 */
[----:B------:R-:W-:-:S03]  /*1960*/  IMAD.WIDE R12, R29, 0x8, R18 ;  /* 0x000000081d0c7825 */ /* 0x000fc600078e0212 */
[----:B----4-:R0:W-:Y:S04]  /*1970*/  STL.64 [R1+0x20], R16 ;  /* 0x0000201001007387 */ /* 0x0101e80000100a00 */
[----:B------:R-:W5:Y:S04]  /*1980*/  LDG.E.64 R18, desc[UR4][R18.64] ;  /* 0x0000000412127981 */ /* 0x000f68000c1e1b00 */
[----:B0-----:R0:W5:Y:S04]  /*1990*/  LDG.E.64 R16, desc[UR4][R12.64] ;  /* 0x000000040c107981 */ /* 0x001168000c1e1b00 */
[----:B--2---:R0:W-:Y:S02]  /*19a0*/  STL.64 [R1+0x18], R14 ;  /* 0x0000180e01007387 */ /* 0x0041e40000100a00 */
.L_x_1193:
[----:B-----5:R-:W-:Y:S01]  /*19b0*/  DADD R10, R26, R10 ;  /* 0x000000001a0a7229 */ /* 0x020fe2000000000a */
[----:B------:R-:W-:Y:S01]  /*19c0*/  UMOV UR24, 0xfefa39ef ;  /* 0xfefa39ef00187882 */ /* 0x000fe20000000000 */
[----:B------:R-:W-:Y:S01]  /*19d0*/  UMOV UR25, 0x3fe62e42 ;  /* 0x3fe62e4200197882 */ /* 0x000fe20000000000 */
[----:B------:R-:W-:Y:S05]  /*19e0*/  BSSY B1, `(.L_x_1194) ;  /* 0x000003b000017945 */ /* 0x000fea0003800000 */
[----:B------:R-:W-:Y:S01]  /*19f0*/  DADD R20, R10, R20 ;  /* 0x000000000a147229 */ /* 0x000fe20000000014 */
[----:B------:R-:W-:Y:S01]  /*1a00*/  IMAD.MOV.U32 R10, RZ, RZ, 0x652b82fe ;  /* 0x652b82feff0a7424 */ /* 0x000fe200078e00ff */
[----:B------:R-:W-:-:S06]  /*1a10*/  MOV R11, 0x3ff71547 ;  /* 0x3ff71547000b7802 */ /* 0x000fcc0000000f00 */
[----:B------:R-:W-:-:S08]  /*1a20*/  DFMA R10, -R20, R10, 6.75539944105574400000e+15 ;  /* 0x43380000140a742b */ /* 0x000fd0000000010a */
[----:B0-----:R-:W-:-:S08]  /*1a30*/  DADD R12, R10, -6.75539944105574400000e+15 ;  /* 0xc33800000a0c7429 */ /* 0x001fd00000000000 */
        /* <DEDUP_REMOVED lines=53> */
.L_x_1195:
[----:B------:R-:W-:Y:S05]  /*1d90*/  BSYNC B1 ;  /* 0x0000000000017941 */ /* 0x000fea0003800000 */
.L_x_1194:
[----:B------:R-:W2:Y:S01]  /*1da0*/  LDL.LU R11, [R1+0x28] ;  /* 0x00002800010b7983 */ /* 0x000ea20000300800 */
[----:B------:R-:W0:Y:S03]  /*1db0*/  LDC R10, c[0x0][0x654] ;  /* 0x00019500ff0a7b82 */ /* 0x000e260000000800 */
[----:B------:R-:W3:Y:S01]  /*1dc0*/  LDL.LU R21, [R1+0x2c] ;  /* 0x00002c0001157983 */ /* 0x000ee20000300800 */
[----:B------:R-:W-:Y:S01]  /*1dd0*/  @!P0 VIADD R7, R7, 0x1 ;  /* 0x0000000107078836 */ /* 0x000fe20000000000 */
[----:B------:R-:W-:Y:S01]  /*1de0*/  @!P2 IADD3 R5, -R5, RZ, RZ ;  /* 0x000000ff0505a210 */ /* 0x000fe20007ffe1ff */
[----:B------:R-:W-:Y:S01]  /*1df0*/  DADD R14, R14, 1 ;  /* 0x3ff000000e0e7429 */ /* 0x000fe20000000000 */
[----:B------:R-:W-:Y:S01]  /*1e00*/  BSSY B1, `(.L_x_1196) ;  /* 0x000005a000017945 */ /* 0x000fe20003800000 */
[----:B------:R-:W1:Y:S01]  /*1e10*/  LDC R24, c[0x0][0x804] ;  /* 0x00020100ff187b82 */ /* 0x000e620000000800 */
[----:B------:R-:W-:-:S05]  /*1e20*/  @P3 VIADD R7, R7, 0x1 ;  /* 0x0000000107073836 */ /* 0x000fca0000000000 */
[----:B------:R-:W-:Y:S02]  /*1e30*/  @!P4 IADD3 R7, -R7, RZ, RZ ;  /* 0x000000ff0707c210 */ /* 0x000fe40007ffe1ff */
[----:B------:R-:W4:Y:S01]  /*1e40*/  LDC R29, c[0x0][0x72c] ;  /* 0x0001cb00ff1d7b82 */ /* 0x000f220000000800 */
[----:B0-----:R-:W-:-:S07]  /*1e50*/  IABS R12, R10 ;  /* 0x0000000a000c7213 */ /* 0x001fce0000000000 */
[----:B------:R-:W0:Y:S01]  /*1e60*/  LDC.64 R26, c[0x0][0x720] ;  /* 0x0001c800ff1a7b82 */ /* 0x000e220000000a00 */
[----:B------:R-:W-:-:S07]  /*1e70*/  ISETP.GT.U32.AND P0, PT, R12, R23, PT ;  /* 0x000000170c00720c */ /* 0x000fce0003f04070 */
[----:B------:R-:W5:Y:S06]  /*1e80*/  LDC R10, c[0x0][0x72c] ;  /* 0x0001cb00ff0a7b82 */ /* 0x000f6c0000000800 */
[----:B------:R-:W-:Y:S02]  /*1e90*/  @!P0 IADD3 R23, R23, -R12, RZ ;  /* 0x8000000c17178210 */ /* 0x000fe40007ffe0ff */
[----:B------:R-:W-:Y:S02]  /*1ea0*/  @!P0 IADD3 R8, R8, 0x1, RZ ;  /* 0x0000000108088810 */ /* 0x000fe40007ffe0ff */
[----:B-----5:R-:W-:-:S02]  /*1eb0*/  IABS R13, R10 ;  /* 0x0000000a000d7213 */ /* 0x020fc40000000000 */
[----:B------:R-:W5:Y:S02]  /*1ec0*/  LDC R10, c[0x0][0x804] ;  /* 0x00020100ff0a7b82 */ /* 0x000f640000000800 */
[----:B------:R-:W-:-:S13]  /*1ed0*/  ISETP.GT.U32.AND P2, PT, R13, R22, PT ;  /* 0x000000160d00720c */ /* 0x000fda0003f44070 */
[----:B------:R-:W-:Y:S02]  /*1ee0*/  @!P2 IMAD.IADD R22, R22, 0x1, -R13 ;  /* 0x000000011616a824 */ /* 0x000fe400078e0a0d */
[----:B------:R-:W-:Y:S01]  /*1ef0*/  @!P2 VIADD R9, R9, 0x1 ;  /* 0x000000010909a836 */ /* 0x000fe20000000000 */
[----:B----4-:R-:W-:Y:S02]  /*1f00*/  ISETP.NE.AND P2, PT, R29, RZ, PT ;  /* 0x000000ff1d00720c */ /* 0x010fe40003f45270 */
[----:B------:R-:W-:Y:S02]  /*1f10*/  ISETP.GE.U32.AND P4, PT, R22, R13, PT ;  /* 0x0000000d1600720c */ /* 0x000fe40003f86070 */
[----:B------:R-:W-:-:S11]  /*1f20*/  LOP3.LUT R13, R0, R29, RZ, 0x3c, !PT ;  /* 0x0000001d000d7212 */ /* 0x000fd600078e3cff */
[----:B------:R-:W-:Y:S01]  /*1f30*/  @P4 VIADD R9, R9, 0x1 ;  /* 0x0000000109094836 */ /* 0x000fe20000000000 */
[----:B--2---:R-:W-:Y:S02]  /*1f40*/  ISETP.NE.AND P5, PT, R11, RZ, PT ;  /* 0x000000ff0b00720c */ /* 0x004fe40003fa5270 */
[----:B-----5:R-:W-:-:S11]  /*1f50*/  LOP3.LUT R11, RZ, R10, RZ, 0x33, !PT ;  /* 0x0000000aff0b7212 */ /* 0x020fd600078e33ff */
[----:B------:R-:W-:Y:S02]  /*1f60*/  @P5 IADD3 R6, R6, 0x1, RZ ;  /* 0x0000000106065810 */ /* 0x000fe40007ffe0ff */
[----:B-1----:R-:W-:-:S03]  /*1f70*/  ISETP.NE.AND P5, PT, R24, RZ, PT ;  /* 0x000000ff1800720c */ /* 0x002fc60003fa5270 */
[----:B------:R-:W-:Y:S01]  /*1f80*/  @!P1 IMAD.MOV R6, RZ, RZ, -R6 ;  /* 0x000000ffff069224 */ /* 0x000fe200078e0a06 */
[----:B------:R-:W-:Y:S02]  /*1f90*/  SEL R5, R11, R5, !P5 ;  /* 0x000000050b057207 */ /* 0x000fe40006800000 */
[----:B------:R-:W-:Y:S01]  /*1fa0*/  ISETP.GE.AND P1, PT, R13, RZ, PT ;  /* 0x000000ff0d00720c */ /* 0x000fe20003f26270 */
[----:B------:R-:W-:Y:S01]  /*1fb0*/  IMAD.MOV.U32 R13, RZ, RZ, R9 ;  /* 0x000000ffff0d7224 */ /* 0x000fe200078e0009 */
[----:B------:R-:W-:Y:S01]  /*1fc0*/  SEL R10, R11, R6, !P5 ;  /* 0x000000060b0a7207 */ /* 0x000fe20006800000 */
[----:B---3--:R-:W-:Y:S01]  /*1fd0*/  IMAD R6, R21, UR13, RZ ;  /* 0x0000000d15067c24 */ /* 0x008fe2000f8e02ff */
[----:B------:R-:W-:Y:S01]  /*1fe0*/  SEL R11, R11, R7, !P5 ;  /* 0x000000070b0b7207 */ /* 0x000fe20006800000 */
[----:B------:R-:W1:Y:S01]  /*1ff0*/  LDC R21, c[0x0][0x654] ;  /* 0x00019500ff157b82 */ /* 0x000e620000000800 */
[----:B------:R-:W-:Y:S01]  /*2000*/  IMAD.MOV R20, RZ, RZ, -R5 ;  /* 0x000000ffff147224 */ /* 0x000fe200078e0a05 */
[----:B------:R-:W2:Y:S01]  /*2010*/  MUFU.RCP64H R7, R15 ;  /* 0x0000000f00077308 */ /* 0x000ea20000001800 */
[----:B------:R-:W-:Y:S01]  /*2020*/  IMAD R28, R28, UR14, R6 ;  /* 0x0000000e1c1c7c24 */ /* 0x000fe2000f8e0206 */
[----:B------:R-:W-:Y:S01]  /*2030*/  ISETP.GE.U32.AND P5, PT, R23, R12, PT ;  /* 0x0000000c1700720c */ /* 0x000fe20003fa6070 */
[----:B------:R-:W-:Y:S01]  /*2040*/  IMAD R20, R24, R20, R2 ;  /* 0x0000001418147224 */ /* 0x000fe200078e0202 */
[----:B------:R-:W-:Y:S01]  /*2050*/  IADD3 R12, -R10, RZ, RZ ;  /* 0x000000ff0a0c7210 */ /* 0x000fe20007ffe1ff */
[----:B------:R-:W-:Y:S01]  /*2060*/  VIADD R6, R15, 0x300402 ;  /* 0x003004020f067836 */ /* 0x000fe20000000000 */
[----:B------:R-:W3:Y:S01]  /*2070*/  LDC.64 R22, c[0x0][0x7f8] ;  /* 0x0001fe00ff167b82 */ /* 0x000ee20000000a00 */
[----:B------:R-:W-:-:S02]  /*2080*/  IMAD R20, R20, UR13, RZ ;  /* 0x0000000d14147c24 */ /* 0x000fc4000f8e02ff */
[----:B------:R-:W-:Y:S02]  /*2090*/  IMAD R12, R24, R12, R3 ;  /* 0x0000000c180c7224 */ /* 0x000fe400078e0203 */
[----:B------:R-:W-:Y:S01]  /*20a0*/  @!P1 IMAD.MOV R13, RZ, RZ, -R13 ;  /* 0x000000ffff0d9224 */ /* 0x000fe200078e0a0d */
[----:B------:R-:W-:Y:S01]  /*20b0*/  @!P2 LOP3.LUT R13, RZ, R29, RZ, 0x33, !PT ;  /* 0x0000001dff0da212 */ /* 0x000fe200078e33ff */
[----:B------:R-:W-:Y:S02]  /*20c0*/  IMAD R9, R5, UR14, R20 ;  /* 0x0000000e05097c24 */ /* 0x000fe4000f8e0214 */
[----:B------:R-:W-:Y:S02]  /*20d0*/  @P5 IADD3 R8, R8, 0x1, RZ ;  /* 0x0000000108085810 */ /* 0x000fe40007ffe0ff */
[----:B-1----:R-:W-:Y:S02]  /*20e0*/  LOP3.LUT R2, R0, R21, RZ, 0x3c, !PT ;  /* 0x0000001500027212 */ /* 0x002fe400078e3cff */
[----:B------:R-:W-:-:S02]  /*20f0*/  ISETP.NE.AND P0, PT, R21, RZ, PT ;  /* 0x000000ff1500720c */ /* 0x000fc40003f05270 */
[----:B------:R-:W-:Y:S02]  /*2100*/  IADD3 R21, -R11, RZ, RZ ;  /* 0x000000ff0b157210 */ /* 0x000fe40007ffe1ff */
[----:B------:R-:W-:Y:S01]  /*2110*/  ISETP.GE.AND P3, PT, R2, RZ, PT ;  /* 0x000000ff0200720c */ /* 0x000fe20003f66270 */
[----:B--2---:R-:W-:Y:S02]  /*2120*/  DFMA R2, -R14, R6, 1 ;  /* 0x3ff000000e02742b */ /* 0x004fe40000000106 */
[----:B------:R-:W-:Y:S02]  /*2130*/  IMAD R21, R24, R21, R4 ;  /* 0x0000001518157224 */ /* 0x000fe400078e0204 */
[----:B------:R-:W1:Y:S02]  /*2140*/  LDC R4, c[0x0][0x654] ;  /* 0x00019500ff047b82 */ /* 0x000e640000000800 */
[----:B------:R-:W-:Y:S02]  /*2150*/  IMAD R21, R21, UR13, RZ ;  /* 0x0000000d15157c24 */ /* 0x000fe4000f8e02ff */
[----:B------:R-:W-:-:S04]  /*2160*/  DFMA R2, R2, R2, R2 ;  /* 0x000000020202722b */ /* 0x000fc80000000002 */
[----:B------:R-:W-:Y:S01]  /*2170*/  @!P3 IADD3 R8, -R8, RZ, RZ ;  /* 0x000000ff0808b210 */ /* 0x000fe20007ffe1ff */
[----:B------:R-:W2:Y:S03]  /*2180*/  LDC.64 R24, c[0x0][0x648] ;  /* 0x00019200ff187b82 */ /* 0x000ea60000000a00 */
[----:B------:R-:W-:Y:S01]  /*2190*/  DFMA R2, R6, R2, R6 ;  /* 0x000000020602722b */ /* 0x000fe20000000006 */
[----:B------:R-:W-:-:S04]  /*21a0*/  IMAD.MOV R7, RZ, RZ, -R13 ;  /* 0x000000ffff077224 */ /* 0x000fc800078e0a0d */
[----:B------:R-:W-:Y:S02]  /*21b0*/  IMAD R7, R29, R7, R0 ;  /* 0x000000071d077224 */ /* 0x000fe400078e0200 */
[----:B------:R-:W-:Y:S02]  /*21c0*/  IMAD R29, R12, UR13, RZ ;  /* 0x0000000d0c1d7c24 */ /* 0x000fe4000f8e02ff */
[----:B------:R-:W-:Y:S01]  /*21d0*/  IMAD R12, R7, UR19, RZ ;  /* 0x00000013070c7c24 */ /* 0x000fe2000f8e02ff */
[----:B-1----:R-:W-:Y:S01]  /*21e0*/  @!P0 LOP3.LUT R8, RZ, R4, RZ, 0x33, !PT ;  /* 0x00000004ff088212 */ /* 0x002fe200078e33ff */
[----:B------:R-:W-:Y:S01]  /*21f0*/  IMAD R29, R10, UR14, R29 ;  /* 0x0000000e0a1d7c24 */ /* 0x000fe2000f8e021d */
[----:B------:R-:W-:Y:S01]  /*2200*/  FSETP.GEU.AND P0, PT, |R6|, 5.8789094863358348022e-39, PT ;  /* 0x004004020600780b */ /* 0x000fe20003f0e200 */
[----:B------:R-:W-:Y:S01]  /*2210*/  IMAD R10, R13, UR20, R12 ;  /* 0x000000140d0a7c24 */ /* 0x000fe2000f8e020c */
[----:B------:R-:W-:Y:S01]  /*2220*/  IADD3 R20, -R8, RZ, RZ ;  /* 0x000000ff08147210 */ /* 0x000fe20007ffe1ff */
[----:B---3--:R-:W-:-:S04]  /*2230*/  IMAD.WIDE R12, R28, 0x8, R22 ;  /* 0x000000081c0c7825 */ /* 0x008fc800078e0216 */
[----:B------:R-:W-:Y:S01]  /*2240*/  IMAD R20, R4, R20, R0 ;  /* 0x0000001404147224 */ /* 0x000fe200078e0200 */
[----:B------:R-:W-:Y:S01]  /*2250*/  DFMA R4, -R14, R2, 1 ;  /* 0x3ff000000e04742b */ /* 0x000fe20000000102 */
[----:B------:R1:W-:Y:S01]  /*2260*/  STL.64 [R1+0x28], R12 ;  /* 0x0000280c01007387 */ /* 0x0003e20000100a00 */
[----:B------:R-:W-:Y:S02]  /*2270*/  IMAD R7, R11, UR14, R21 ;  /* 0x0000000e0b077c24 */ /* 0x000fe4000f8e0215 */
[----:B------:R-:W-:Y:S02]  /*2280*/  IMAD R20, R20, UR17, RZ ;  /* 0x0000001114147c24 */ /* 0x000fe4000f8e02ff */
[--C-:B------:R-:W-:Y:S02]  /*2290*/  IMAD.WIDE R28, R29, 0x8, R22.reuse ;  /* 0x000000081d1c7825 */ /* 0x100fe400078e0216 */
[----:B------:R-:W-:Y:S02]  /*22a0*/  DFMA R4, R2, R4, R2 ;  /* 0x000000040204722b */ /* 0x000fe40000000002 */
[----:B------:R-:W-:-:S04]  /*22b0*/  IMAD.WIDE R2, R9, 0x8, R22 ;  /* 0x0000000809027825 */ /* 0x000fc800078e0216 */
[----:B------:R-:W-:Y:S01]  /*22c0*/  IMAD R8, R8, UR18, R20 ;  /* 0x0000001208087c24 */ /* 0x000fe2000f8e0214 */
[----:B------:R1:W-:Y:S01]  /*22d0*/  STL.64 [R1], R2 ;  /* 0x0000000201007387 */ /* 0x0003e20000100a00 */
[----:B------:R-:W-:-:S04]  /*22e0*/  IMAD.WIDE R6, R7, 0x8, R22 ;  /* 0x0000000807067825 */ /* 0x000fc800078e0216 */
[----:B--2---:R-:W-:-:S04]  /*22f0*/  IMAD.WIDE R8, R8, 0x8, R24 ;  /* 0x0000000808087825 */ /* 0x004fc800078e0218 */
[----:B0-----:R-:W-:Y:S01]  /*2300*/  IMAD.WIDE R10, R10, 0x8, R26 ;  /* 0x000000080a0a7825 */ /* 0x001fe200078e021a */
[----:B------:R-:W-:Y:S06]  /*2310*/  @P0 BRA `(.L_x_1197) ;  /* 0x0000000000200947 */ /* 0x000fec0003800000 */
[----:B------:R-:W-:Y:S01]  /*2320*/  LOP3.LUT R24, R15, 0x7fffffff, RZ, 0xc0, !PT ;  /* 0x7fffffff0f187812 */ /* 0x000fe200078ec0ff */
[----:B-1----:R-:W-:Y:S01]  /*2330*/  IMAD.MOV.U32 R3, RZ, RZ, R15 ;  /* 0x000000ffff037224 */ /* 0x002fe200078e000f */
[----:B------:R-:W-:Y:S02]  /*2340*/  MOV R20, R14 ;  /* 0x0000000e00147202 */ /* 0x000fe40000000f00 */
[----:B------:R-:W-:Y:S02]  /*2350*/  IADD3 R24, R24, -0x100000, RZ ;  /* 0xfff0000018187810 */ /* 0x000fe40007ffe0ff */
[----:B------:R-:W-:-:S07]  /*2360*/  MOV R2, 0x2380 ;  /* 0x0000238000027802 */ /* 0x000fce0000000f00 */
[----:B------:R-:W-:Y:S05]  /*2370*/  CALL.REL.NOINC `($__internal_43_$__cuda_sm20_dblrcp_rn_slowpath_v3) ;  /* 0x0000001800747944 */ /* 0x000fea0003c00000 */
[----:B------:R-:W-:Y:S01]  /*2380*/  IMAD.MOV.U32 R4, RZ, RZ, R3 ;  /* 0x000000ffff047224 */ /* 0x000fe200078e0003 */
[----:B------:R-:W-:-:S07]  /*2390*/  MOV R5, R20 ;  /* 0x0000001400057202 */ /* 0x000fce0000000f00 */
.L_x_1197:
[----:B------:R-:W-:Y:S05]  /*23a0*/  BSYNC B1 ;  /* 0x0000000000017941 */ /* 0x000fea0003800000 */
.L_x_1196:
[----:B------:R-:W2:Y:S04]  /*23b0*/  LDL.LU.64 R20, [R1+0x30] ;  /* 0x0000300001147983 */ /* 0x000ea80000300a00 */
[----:B-1----:R-:W2:Y:S04]  /*23c0*/  LDL.LU.64 R2, [R1+0x38] ;  /* 0x0000380001027983 */ /* 0x002ea80000300a00 */
[----:B------:R-:W3:Y:S04]  /*23d0*/  LDL.LU.64 R14, [R1+0x10] ;  /* 0x00001000010e7983 */ /* 0x000ee80000300a00 */
[----:B------:R-:W4:Y:S01]  /*23e0*/  LDL.LU.64 R12, [R1+0x8] ;  /* 0x00000800010c7983 */ /* 0x000f220000300a00 */
[----:B------:R-:W-:Y:S01]  /*23f0*/  UMOV UR24, 0xfefa39ef ;  /* 0xfefa39ef00187882 */ /* 0x000fe20000000000 */
[----:B------:R-:W-:Y:S01]  /*2400*/  UMOV UR25, 0x3fe62e42 ;  /* 0x3fe62e4200197882 */ /* 0x000fe20000000000 */
[----:B------:R-:W-:Y:S01]  /*2410*/  BSSY B1, `(.L_x_1198) ;  /* 0x000003d000017945 */ /* 0x000fe20003800000 */
[----:B--2---:R-:W-:-:S08]  /*2420*/  DADD R2, R2, R20 ;  /* 0x0000000002027229 */ /* 0x004fd00000000014 */
[----:B---3--:R-:W-:-:S08]  /*2430*/  DADD R2, R2, R14 ;  /* 0x0000000002027229 */ /* 0x008fd0000000000e */
[----:B----4-:R-:W-:Y:S01]  /*2440*/  DADD R20, R2, R12 ;  /* 0x0000000002147229 */ /* 0x010fe2000000000c */
[----:B------:R-:W-:Y:S01]  /*2450*/  IMAD.MOV.U32 R12, RZ, RZ, 0x652b82fe ;  /* 0x652b82feff0c7424 */ /* 0x000fe200078e00ff */
[----:B------:R-:W-:-:S06]  /*2460*/  MOV R13, 0x3ff71547 ;  /* 0x3ff71547000d7802 */ /* 0x000fcc0000000f00 */
[----:B------:R-:W-:Y:S02]  /*2470*/  DADD R22, -RZ, -R20 ;  /* 0x00000000ff167229 */ /* 0x000fe40000000914 */
        /* <DEDUP_REMOVED lines=47> */
[----:B------:R-:W-:-:S04]  /*2770*/  @!P1 SHF.R.S32.HI R2, RZ, 0x1, R2 ;  /* 0x00000001ff029819 */ /* 0x000fc80000011402 */
[----:B------:R-:W-:Y:S01]  /*2780*/  @!P1 LEA R15, R2, R15, 0x14 ;  /* 0x0000000f020f9211 */ /* 0x000fe200078ea0ff */
[----:B------:R-:W-:Y:S01]  /*2790*/  @!P1 IMAD.IADD R12, R12, 0x1, -R2 ;  /* 0x000000010c0c9824 */ /* 0x000fe200078e0a02 */
[----:B------:R-:W-:-:S04]  /*27a0*/  FSEL R2, R20, RZ, !P0 ;  /* 0x000000ff14027208 */ /* 0x000fc80004000000 */
[----:B------:R-:W-:Y:S02]  /*27b0*/  @!P1 LEA R13, R12, 0x3ff00000, 0x14 ;  /* 0x3ff000000c0d9811 */ /* 0x000fe400078ea0ff */
[----:B------:R-:W-:-:S06]  /*27c0*/  @!P1 MOV R12, RZ ;  /* 0x000000ff000c9202 */ /* 0x000fcc0000000f00 */
[----:B------:R-:W-:-:S11]  /*27d0*/  @!P1 DMUL R2, R14, R12 ;  /* 0x0000000c0e029228 */ /* 0x000fd60000000000 */
.L_x_1199:
[----:B------:R-:W-:Y:S05]  /*27e0*/  BSYNC B1 ;  /* 0x0000000000017941 */ /* 0x000fea0003800000 */
.L_x_1198:
        /* <DEDUP_REMOVED lines=12> */
[----:B------:R-:W-:Y:S02]  /*28b0*/  MOV R20, R2 ;  /* 0x0000000200147202 */ /* 0x000fe40000000f00 */
[----:B------:R-:W-:Y:S01]  /*28c0*/  MOV R2, 0x28f0 ;  /* 0x000028f000027802 */ /* 0x000fe20000000f00 */
[----:B------:R-:W-:-:S07]  /*28d0*/  VIADD R24, R24, 0xfff00000 ;  /* 0xfff0000018187836 */ /* 0x000fce0000000000 */
[----:B------:R-:W-:Y:S05]  /*28e0*/  CALL.REL.NOINC `($__internal_43_$__cuda_sm20_dblrcp_rn_slowpath_v3) ;  /* 0x0000001400187944 */ /* 0x000fea0003c00000 */
[----:B------:R-:W-:Y:S01]  /*28f0*/  MOV R12, R3 ;  /* 0x00000003000c7202 */ /* 0x000fe20000000f00 */
[----:B------:R-:W-:-:S07]  /*2900*/  IMAD.MOV.U32 R13, RZ, RZ, R20 ;  /* 0x000000ffff0d7224 */ /* 0x000fce00078e0014 */
.L_x_1201:
[----:B------:R-:W-:Y:S05]  /*2910*/  BSYNC B1 ;  /* 0x0000000000017941 */ /* 0x000fea0003800000 */
.L_x_1200:
[----:B------:R-:W2:Y:S04]  /*2920*/  LDL.LU.64 R20, [R1+0x40] ;  /* 0x0000400001147983 */ /* 0x000ea80000300a00 */
[----:B------:R-:W2:Y:S04]  /*2930*/  LDL.LU.64 R2, [R1+0x48] ;  /* 0x0000480001027983 */ /* 0x000ea80000300a00 */
[----:B------:R-:W3:Y:S01]  /*2940*/  LDL.LU.64 R14, [R1+0x20] ;  /* 0x00002000010e7983 */ /* 0x000ee20000300a00 */
[----:B------:R-:W-:Y:S01]  /*2950*/  MOV R24, 0x24dd2f1a ;  /* 0x24dd2f1a00187802 */ /* 0x000fe20000000f00 */
[----:B------:R-:W-:Y:S01]  /*2960*/  IMAD.MOV.U32 R25, RZ, RZ, 0x3fe4f922 ;  /* 0x3fe4f922ff197424 */ /* 0x000fe200078e00ff */
[----:B------:R-:W-:Y:S01]  /*2970*/  BSSY B1, `(.L_x_1202) ;  /* 0x000006a000017945 */ /* 0x000fe20003800000 */
[----:B--2---:R-:W-:-:S08]  /*2980*/  DADD R2, R2, R20 ;  /* 0x0000000002027229 */ /* 0x004fd00000000014 */
[----:B---3--:R-:W-:-:S08]  /*2990*/  DADD R2, R2, R14 ;  /* 0x0000000002027229 */ /* 0x008fd0000000000e */
        /* <DEDUP_REMOVED lines=23> */
[----:B------:R-:W-:Y:S01]  /*2b10*/  MOV R21, 0x3e928a27 ;  /* 0x3e928a2700157802 */ /* 0x000fe20000000f00 */
[----:B------:R-:W-:-:S02]  /*2b20*/  UMOV UR25, 0x3e5ae904 ;  /* 0x3e5ae90400197882 */ /* 0x000fc40000000000 */
[----:B------:R-:W0:Y:S03]  /*2b30*/  F2F.F64.F32 R2, R2 ;  /* 0x0000000200027310 */ /* 0x000e260000201800 */
        /* <DEDUP_REMOVED lines=42> */
.L_x_1203:
        /* <DEDUP_REMOVED lines=35> */
.L_x_1204:
[----:B------:R-:W-:Y:S05]  /*3010*/  BSYNC B1 ;  /* 0x0000000000017941 */ /* 0x000fea0003800000 */
.L_x_1202:
[----:B------:R-:W2:Y:S04]  /*3020*/  LDL.LU.64 R22, [R1+0x50] ;  /* 0x0000500001167983 */ /* 0x000ea80000300a00 */
[----:B------:R-:W2:Y:S04]  /*3030*/  LDL.LU.64 R2, [R1+0x58] ;  /* 0x0000580001027983 */ /* 0x000ea80000300a00 */
[----:B------:R-:W3:Y:S01]  /*3040*/  LDL.LU.64 R18, [R1+0x18] ;  /* 0x0000180001127983 */ /* 0x000ee20000300a00 */
[----:B------:R-:W-:Y:S01]  /*3050*/  UMOV UR24, 0xfefa39ef ;  /* 0xfefa39ef00187882 */ /* 0x000fe20000000000 */
[----:B------:R-:W-:Y:S01]  /*3060*/  UMOV UR25, 0x3fe62e42 ;  /* 0x3fe62e4200197882 */ /* 0x000fe20000000000 */
[----:B------:R-:W-:Y:S01]  /*3070*/  BSSY B1, `(.L_x_1205) ;  /* 0x000003d000017945 */ /* 0x000fe20003800000 */
[----:B--2---:R-:W-:-:S08]  /*3080*/  DADD R2, R2, R22 ;  /* 0x0000000002027229 */ /* 0x004fd00000000016 */
[----:B---3--:R-:W-:-:S08]  /*3090*/  DADD R2, R2, R18 ;  /* 0x0000000002027229 */ /* 0x008fd00000000012 */
        /* <DEDUP_REMOVED lines=41> */
[----:B------:R-:W-:Y:S01]  /*3330*/  IMAD R21, R16, 0x100000, R19 ;  /* 0x0010000010157824 */ /* 0x000fe200078e0213 */
[----:B------:R-:W-:Y:S02]  /*3340*/  MOV R20, R18 ;  /* 0x0000001200147202 */ /* 0x000fe40000000f00 */
[----:B------:R-:W-:-:S04]  /*3350*/  MOV R2, R3 ;  /* 0x0000000300027202 */ /* 0x000fc80000000f00 */
        /* <DEDUP_REMOVED lines=8> */
[----:B------:R-:W-:-:S03]  /*33e0*/  FSEL R21, R23, RZ, !P0 ;  /* 0x000000ff17157208 */ /* 0x000fc60004000000 */
[----:B------:R-:W-:Y:S01]  /*33f0*/  @!P1 IMAD R19, R2, 0x100000, R19 ;  /* 0x0010000002139824 */ /* 0x000fe200078e0213 */
[----:B------:R-:W-:-:S04]  /*3400*/  @!P1 IADD3 R2, R16, -R2, RZ ;  /* 0x8000000210029210 */ /* 0x000fc80007ffe0ff */
[----:B------:R-:W-:Y:S01]  /*3410*/  @!P1 LEA R3, R2, 0x3ff00000, 0x14 ;  /* 0x3ff0000002039811 */ /* 0x000fe200078ea0ff */
[----:B------:R-:W-:-:S06]  /*3420*/  @!P1 IMAD.MOV.U32 R2, RZ, RZ, RZ ;  /* 0x000000ffff029224 */ /* 0x000fcc00078e00ff */
[----:B------:R-:W-:-:S11]  /*3430*/  @!P1 DMUL R20, R18, R2 ;  /* 0x0000000212149228 */ /* 0x000fd60000000000 */
.L_x_1206:
[----:B------:R-:W-:Y:S05]  /*3440*/  BSYNC B1 ;  /* 0x0000000000017941 */ /* 0x000fea0003800000 */
.L_x_1205:
        /* <DEDUP_REMOVED lines=22> */
[----:B0-----:R-:W-:-:S07]  /*35b0*/  FMUL.FTZ R24, R2, 1 ;  /* 0x3f80000002187820 */ /* 0x001fce0000410000 */
[----:B------:R-:W0:Y:S01]  /*35c0*/  F2F.F64.F32 R2, R24 ;  /* 0x0000001800027310 */ /* 0x000e220000201800 */
        /* <DEDUP_REMOVED lines=33> */
[----:B------:R-:W-:-:S08]  /*37e0*/  DFMA R18, -R22, R2, R18 ;  /* 0x000000021612722b */ /* 0x000fd00000000112 */
[----:B------:R-:W-:Y:S01]  /*37f0*/  DADD R22, -R18, 2 ;  /* 0x4000000012167429 */ /* 0x000fe20000000100 */
[----:B------:R-:W-:-:S05]  /*3800*/  IMAD.MOV.U32 R18, RZ, RZ, RZ ;  /* 0x000000ffff127224 */ /* 0x000fca00078e00ff */
        /* <DEDUP_REMOVED lines=11> */
.L_x_1208:
        /* <DEDUP_REMOVED lines=35> */
.L_x_1209:
[----:B------:R-:W-:Y:S05]  /*3af0*/  BSYNC B1 ;  /* 0x0000000000017941 */ /* 0x000fea0003800000 */
.L_x_1207:
        /* <DEDUP_REMOVED lines=9> */
[----:B------:R-:W-:Y:S02]  /*3b90*/  DFMA R2, R2, R22, R2 ;  /* 0x000000160202722b */ /* 0x000fe40000000002 */
[----:B------:R-:W0:Y:S02]  /*3ba0*/  LDC R22, c[0x0][RZ] ;  /* 0x00000000ff167b82 */ /* 0x000e240000000800 */
[----:B0-----:R0:W-:Y:S01]  /*3bb0*/  STL [R1+0x8], R22 ;  /* 0x0000081601007387 */ /* 0x0011e20000100800 */
[----:B------:R-:W-:Y:S06]  /*3bc0*/  @P0 BRA `(.L_x_1211) ;  /* 0x00000000001c0947 */ /* 0x000fec0003800000 */
[----:B------:R-:W-:Y:S01]  /*3bd0*/  LOP3.LUT R24, R21, 0x7fffffff, RZ, 0xc0, !PT ;  /* 0x7fffffff15187812 */ /* 0x000fe200078ec0ff */
[----:B------:R-:W-:Y:S01]  /*3be0*/  IMAD.MOV.U32 R3, RZ, RZ, R21 ;  /* 0x000000ffff037224 */ /* 0x000fe200078e0015 */
[----:B------:R-:W-:Y:S02]  /*3bf0*/  MOV R2, 0x3c20 ;  /* 0x00003c2000027802 */ /* 0x000fe40000000f00 */
[----:B------:R-:W-:-:S07]  /*3c00*/  IADD3 R24, R24, -0x100000, RZ ;  /* 0xfff0000018187810 */ /* 0x000fce0007ffe0ff */
[----:B0-----:R-:W-:Y:S05]  /*3c10*/  CALL.REL.NOINC `($__internal_43_$__cuda_sm20_dblrcp_rn_slowpath_v3) ;  /* 0x00000000004c7944 */ /* 0x001fea0003c00000 */
[----:B------:R-:W-:Y:S01]  /*3c20*/  IMAD.MOV.U32 R2, RZ, RZ, R3 ;  /* 0x000000ffff027224 */ /* 0x000fe200078e0003 */
[----:B------:R-:W-:-:S07]  /*3c30*/  MOV R3, R20 ;  /* 0x0000001400037202 */ /* 0x000fce0000000f00 */
.L_x_1211:
[----:B------:R-:W-:Y:S05]  /*3c40*/  BSYNC B1 ;  /* 0x0000000000017941 */ /* 0x000fea0003800000 */
.L_x_1210:
[----:B------:R-:W2:Y:S04]  /*3c50*/  LDL.LU.64 R24, [R1+0x28] ;  /* 0x0000280001187983 */ /* 0x000ea80000300a00 */
[----:B0-----:R-:W3:Y:S04]  /*3c60*/  LDL.LU.64 R22, [R1] ;  /* 0x0000000001167983 */ /* 0x001ee80000300a00 */
[----:B------:R-:W4:Y:S01]  /*3c70*/  LDL.LU R20, [R1+0x8] ;  /* 0x0000080001147983 */ /* 0x000f220000300800 */
[----:B------:R-:W-:Y:S01]  /*3c80*/  DMUL R18, R2, R18 ;  /* 0x0000001202127228 */ /* 0x000fe20000000000 */
[----:B------:R-:W-:-:S06]  /*3c90*/  ULDC UR23, c[0x0][0xc] ;  /* 0x0000030000177ab9 */ /* 0x000fcc0000000800 */
[----:B------:R0:W-:Y:S04]  /*3ca0*/  STG.E.64 desc[UR4][R8.64], R18 ;  /* 0x0000001208007986 */ /* 0x0001e8000c101b04 */
[----:B------:R0:W-:Y:S04]  /*3cb0*/  STG.E.64 desc[UR4][R10.64], R16 ;  /* 0x000000100a007986 */ /* 0x0001e8000c101b04 */
[----:B--2---:R0:W-:Y:S04]  /*3cc0*/  STG.E.64 desc[UR4][R24.64], R4 ;  /* 0x0000000418007986 */ /* 0x0041e8000c101b04 */
[----:B---3--:R0:W-:Y:S04]  /*3cd0*/  STG.E.64 desc[UR4][R22.64], R12 ;  /* 0x0000000c16007986 */ /* 0x0081e8000c101b04 */
[----:B------:R0:W-:Y:S01]  /*3ce0*/  STG.E.64 desc[UR4][R28.64], R14 ;  /* 0x0000000e1c007986 */ /* 0x0001e2000c101b04 */
[----:B----4-:R-:W-:-:S03]  /*3cf0*/  IMAD R0, R20, UR23, R0 ;  /* 0x0000001714007c24 */ /* 0x010fc6000f8e0200 */
[----:B------:R0:W-:Y:S02]  /*3d00*/  STG.E.64 desc[UR4][R6.64], R2 ;  /* 0x0000000206007986 */ /* 0x0001e4000c101b04 */
[----:B------:R-:W-:-:S13]  /*3d10*/  ISETP.GE.AND P0, PT, R0, UR8, PT ;  /* 0x0000000800007c0c */ /* 0x000fda000bf06270 */
[----:B0-----:R-:W-:Y:S05]  /*3d20*/  @!P0 BRA `(.L_x_1212) ;  /* 0xffffffc400208947 */ /* 0x001fea000383ffff */
[----:B------:R-:W-:Y:S05]  /*3d30*/  BSYNC B0 ;  /* 0x0000000000007941 */ /* 0x000fea0003800000 */
.L_x_1192:
[----:B------:R-:W-:Y:S05]  /*3d40*/  EXIT ;  /* 0x000000000000794d */ /* 0x000fea0003800000 */
        .weak           $__internal_43_$__cuda_sm20_dblrcp_rn_slowpath_v3
        .type           $__internal_43_$__cuda_sm20_dblrcp_rn_slowpath_v3,@function
        .size           $__internal_43_$__cuda_sm20_dblrcp_rn_slowpath_v3,(.L_x_1349 - $__internal_43_$__cuda_sm20_dblrcp_rn_slowpath_v3)
$__internal_43_$__cuda_sm20_dblrcp_rn_slowpath_v3:
        /* <DEDUP_REMOVED lines=25> */
.L_x_1216:
        /* <DEDUP_REMOVED lines=9> */
.L_x_1214:
[----:B------:R-:W-:Y:S02]  /*3f70*/  LOP3.LUT R23, R21, 0x80000, RZ, 0xfc, !PT ;  /* 0x0008000015177812 */ /* 0x000fe400078efcff */
[----:B------:R-:W-:-:S07]  /*3f80*/  MOV R22, R20 ;  /* 0x0000001400167202 */ /* 0x000fce0000000f00 */
.L_x_1215:
[----:B------:R-:W-:Y:S05]  /*3f90*/  BSYNC B2 ;  /* 0x0000000000027941 */ /* 0x000fea0003800000 */
.L_x_1213:
[----:B------:R-:W-:Y:S01]  /*3fa0*/  MOV R20, R23 ;  /* 0x0000001700147202 */ /* 0x000fe20000000f00 */
[----:B------:R-:W-:Y:S01]  /*3fb0*/  HFMA2.MMA R23, -RZ, RZ, 0, 0 ;  /* 0x00000000ff177435 */ /* 0x000fe200000001ff */
[----:B------:R-:W-:Y:S02]  /*3fc0*/  IMAD.MOV.U32 R3, RZ, RZ, R22 ;  /* 0x000000ffff037224 */ /* 0x000fe400078e0016 */
[----:B------:R-:W-:-:S04]  /*3fd0*/  IMAD.MOV.U32 R22, RZ, RZ, R2 ;  /* 0x000000ffff167224 */ /* 0x000fc800078e0002 */
[----:B------:R-:W-:Y:S05]  /*3fe0*/  RET.REL.NODEC R22 `(_ZN2at6native38_GLOBAL__N__9a469cfd_6_RNN_cu_eca79a6d6kernel17lstm_cell_forwardIddiLi2EEEvNS_4cuda6detail10TensorInfoIT_T1_EES9_S9_S9_S9_S9_S9_S9_S8_S8_) ;  /* 0xffffffc016047950 */ /* 0x000fea0003c3ffff */
.L_x_1217:
        /* <DEDUP_REMOVED lines=9> */
.L_x_1349:


//--------------------- .text._ZN2at6native38_GLOBAL__N__9a469cfd_6_RNN_cu_eca79a6d6kernel17lstm_cell_forwardIddiLi1EEEvNS_4cuda6detail10TensorInfoIT_T1_EES9_S9_S9_S9_S9_S9_S9_S8_S8_ --------------------------
	.section	.text._ZN2at6native38_GLOBAL__N__9a469cfd_6_RNN_cu_eca79a6d6kernel17lstm_cell_forwardIddiLi1EEEvNS_4cuda6detail10TensorInfoIT_T1_EES9_S9_S9_S9_S9_S9_S9_S8_S8_,"ax",@progbits
	.align	128
.text._ZN2at6native38_GLOBAL__N__9a469cfd_6_RNN_cu_eca79a6d6kernel17lstm_cell_forwardIddiLi1EEEvNS_4cuda6detail10TensorInfoIT_T1_EES9_S9_S9_S9_S9_S9_S9_S8_S8_:
        .type           _ZN2at6native38_GLOBAL__N__9a469cfd_6_RNN_cu_eca79a6d6kernel17lstm_cell_forwardIddiLi1EEEvNS_4cuda6detail10TensorInfoIT_T1_EES9_S9_S9_S9_S9_S9_S9_S8_S8_,@function
        .size           _ZN2at6native38_GLOBAL__N__9a469cfd_6_RNN_cu_eca79a6d6kernel17lstm_cell_forwardIddiLi1EEEvNS_4cuda6detail10TensorInfoIT_T1_EES9_S9_S9_S9_S9_S9_S9_S8_S8_,(.L_x_1351 - _ZN2at6native38_GLOBAL__N__9a469cfd_6_RNN_cu_eca79a6d6kernel17lstm_cell_forwardIddiLi1EEEvNS_4cuda6detail10TensorInfoIT_T1_EES9_S9_S9_S9_S9_S9_S9_S8_S8_)
        .other          _ZN2at6native38_GLOBAL__N__9a469cfd_6_RNN_cu_eca79a6d6kernel17lstm_cell_forwardIddiLi1EEEvNS_4cuda6detail10TensorInfoIT_T1_EES9_S9_S9_S9_S9_S9_S9_S8_S8_,@"STO_CUDA_ENTRY STV_DEFAULT"
_ZN2at6native38_GLOBAL__N__9a469cfd_6_RNN_cu_eca79a6d6kernel17lstm_cell_forwardIddiLi1EEEvNS_4cuda6detail10TensorInfoIT_T1_EES9_S9_S9_S9_S9_S9_S9_S8_S8_:
        /* <DEDUP_REMOVED lines=20> */
.L_x_1238:
[----:B0-----:R-:W0:Y:S01]  /*0140*/  LDC R2, c[0x0][0x8d0] ;  /* 0x00023400ff027b82 */ /* 0x001e220000000800 */
[----:B------:R-:W-:-:S07]  /*0150*/  IABS R8, R0 ;  /* 0x0000000000087213 */ /* 0x000fce0000000000 */
[----:B------:R-:W1:Y:S01]  /*0160*/  LDC.64 R20, c[0x0][0x2e8] ;  /* 0x0000ba00ff147b82 */ /* 0x000e620000000a00 */
[----:B0-----:R-:W-:Y:S01]  /*0170*/  IABS R6, R2 ;  /* 0x0000000200067213 */ /* 0x001fe20000000000 */
[----:B------:R-:W-:-:S03]  /*0180*/  IMAD R15, R2, UR9, RZ ;  /* 0x00000009020f7c24 */ /* 0x000fc6000f8e02ff */
[----:B------:R-:W0:Y:S08]  /*0190*/  I2F.RP R3, R6 ;  /* 0x0000000600037306 */ /* 0x000e300000209400 */
[----:B0-----:R-:W0:Y:S02]  /*01a0*/  MUFU.RCP R3, R3 ;  /* 0x0000000300037308 */ /* 0x001e240000001000 */
[----:B0-----:R-:W-:-:S06]  /*01b0*/  VIADD R4, R3, 0xffffffe ;  /* 0x0ffffffe03047836 */ /* 0x001fcc0000000000 */
[----:B------:R0:W2:Y:S02]  /*01c0*/  F2I.FTZ.U32.TRUNC.NTZ R5, R4 ;  /* 0x0000000400057305 */ /* 0x0000a4000021f000 */
[----:B0-----:R-:W-:Y:S01]  /*01d0*/  IMAD.MOV.U32 R4, RZ, RZ, RZ ;  /* 0x000000ffff047224 */ /* 0x001fe200078e00ff */
[----:B--2---:R-:W-:-:S05]  /*01e0*/  IADD3 R7, RZ, -R5, RZ ;  /* 0x80000005ff077210 */ /* 0x004fca0007ffe0ff */
[----:B------:R-:W-:-:S04]  /*01f0*/  IMAD R7, R7, R6, RZ ;  /* 0x0000000607077224 */ /* 0x000fc800078e02ff */
[----:B------:R-:W-:Y:S01]  /*0200*/  IMAD.HI.U32 R5, R5, R7, R4 ;  /* 0x0000000705057227 */ /* 0x000fe200078e0004 */
[----:B------:R-:W-:-:S03]  /*0210*/  SHF.L.U32 R4, R2, 0x2, RZ ;  /* 0x0000000202047819 */ /* 0x000fc600000006ff */
[----:B------:R-:W-:Y:S02]  /*0220*/  IMAD.MOV.U32 R7, RZ, RZ, R8 ;  /* 0x000000ffff077224 */ /* 0x000fe400078e0008 */
[----:B------:R-:W0:Y:S02]  /*0230*/  LDC.64 R8, c[0x0][0x570] ;  /* 0x00015c00ff087b82 */ /* 0x000e240000000a00 */
[----:B------:R-:W-:-:S05]  /*0240*/  IMAD.HI.U32 R5, R5, R7, RZ ;  /* 0x0000000705057227 */ /* 0x000fca00078e00ff */
[----:B------:R-:W-:-:S05]  /*0250*/  IADD3 R3, -R5, RZ, RZ ;  /* 0x000000ff05037210 */ /* 0x000fca0007ffe1ff */
[----:B------:R-:W-:-:S05]  /*0260*/  IMAD R3, R6, R3, R7 ;  /* 0x0000000306037224 */ /* 0x000fca00078e0207 */
[----:B------:R-:W-:-:S13]  /*0270*/  ISETP.GT.U32.AND P2, PT, R6, R3, PT ;  /* 0x000000030600720c */ /* 0x000fda0003f44070 */
[----:B------:R-:W-:Y:S02]  /*0280*/  @!P2 IMAD.IADD R3, R3, 0x1, -R6 ;  /* 0x000000010303a824 */ /* 0x000fe400078e0a06 */
[----:B------:R-:W-:Y:S01]  /*0290*/  @!P2 VIADD R5, R5, 0x1 ;  /* 0x000000010505a836 */ /* 0x000fe20000000000 */
[----:B------:R-:W-:Y:S02]  /*02a0*/  ISETP.NE.AND P2, PT, R2, RZ, PT ;  /* 0x000000ff0200720c */ /* 0x000fe40003f45270 */
[----:B------:R-:W-:Y:S02]  /*02b0*/  ISETP.GE.U32.AND P0, PT, R3, R6, PT ;  /* 0x000000060300720c */ /* 0x000fe40003f06070 */
[----:B------:R-:W-:Y:S01]  /*02c0*/  LOP3.LUT R3, R0, R2, RZ, 0x3c, !PT ;  /* 0x0000000200037212 */ /* 0x000fe200078e3cff */
[----:B------:R-:W2:Y:S03]  /*02d0*/  LDC.64 R6, c[0x0][0x210] ;  /* 0x00008400ff067b82 */ /* 0x000ea60000000a00 */
[----:B------:R-:W-:-:S07]  /*02e0*/  ISETP.GE.AND P1, PT, R3, RZ, PT ;  /* 0x000000ff0300720c */ /* 0x000fce0003f26270 */
[----:B------:R-:W-:-:S06]  /*02f0*/  @P0 IADD3 R5, R5, 0x1, RZ ;  /* 0x0000000105050810 */ /* 0x000fcc0007ffe0ff */
[----:B------:R-:W-:Y:S01]  /*0300*/  @!P1 IMAD.MOV R5, RZ, RZ, -R5 ;  /* 0x000000ffff059224 */ /* 0x000fe200078e0a05 */
[----:B------:R-:W-:-:S05]  /*0310*/  @!P2 LOP3.LUT R5, RZ, R2, RZ, 0x33, !PT ;  /* 0x00000002ff05a212 */ /* 0x000fca00078e33ff */
[----:B------:R-:W-:-:S04]  /*0320*/  IMAD.MOV R3, RZ, RZ, -R5 ;  /* 0x000000ffff037224 */ /* 0x000fc800078e0a05 */
[----:B------:R-:W-:-:S04]  /*0330*/  IMAD R3, R2, R3, R0 ;  /* 0x0000000302037224 */ /* 0x000fc800078e0200 */
[----:B------:R-:W-:-:S04]  /*0340*/  IMAD R4, R4, R5, R3 ;  /* 0x0000000504047224 */ /* 0x000fc800078e0203 */
[C---:B------:R-:W-:Y:S02]  /*0350*/  IMAD R5, R4.reuse, UR9, RZ ;  /* 0x0000000904057c24 */ /* 0x040fe4000f8e02ff */
[----:B------:R-:W-:Y:S02]  /*0360*/  IMAD R11, R4, UR10, RZ ;  /* 0x0000000a040b7c24 */ /* 0x000fe4000f8e02ff */
[----:B--2---:R-:W-:-:S04]  /*0370*/  IMAD.WIDE R6, R5, 0x8, R6 ;  /* 0x0000000805067825 */ /* 0x004fc800078e0206 */
[----:B-1----:R-:W-:-:S04]  /*0380*/  IMAD.WIDE R20, R11, 0x8, R20 ;  /* 0x000000080b147825 */ /* 0x002fc800078e0214 */
[----:B------:R-:W-:Y:S02]  /*0390*/  IMAD R11, R2, UR10, RZ ;  /* 0x0000000a020b7c24 */ /* 0x000fe4000f8e02ff */
[----:B------:R-:W-:Y:S02]  /*03a0*/  IMAD.WIDE R28, R15, 0x8, R6 ;  /* 0x000000080f1c7825 */ /* 0x000fe400078e0206 */
[----:B------:R-:W2:Y:S02]  /*03b0*/  LDG.E.64 R6, desc[UR4][R6.64] ;  /* 0x0000000406067981 */ /* 0x000ea4000c1e1b00 */
[----:B------:R-:W-:Y:S02]  /*03c0*/  IMAD.WIDE R26, R11, 0x8, R20 ;  /* 0x000000080b1a7825 */ /* 0x000fe400078e0214 */
[----:B------:R-:W2:Y:S02]  /*03d0*/  LDG.E.64 R20, desc[UR4][R20.64] ;  /* 0x0000000414147981 */ /* 0x000ea4000c1e1b00 */
[----:B------:R-:W-:-:S02]  /*03e0*/  IMAD R5, R0, UR11, RZ ;  /* 0x0000000b00057c24 */ /* 0x000fc4000f8e02ff */
[----:B------:R-:W-:Y:S02]  /*03f0*/  IMAD.WIDE R24, R15, 0x8, R28 ;  /* 0x000000080f187825 */ /* 0x000fe400078e021c */
[----:B------:R-:W5:Y:S02]  /*0400*/  LDG.E.64 R28, desc[UR4][R28.64] ;  /* 0x000000041c1c7981 */ /* 0x000f64000c1e1b00 */
[----:B------:R-:W-:Y:S02]  /*0410*/  IMAD.WIDE R16, R11, 0x8, R26 ;  /* 0x000000080b107825 */ /* 0x000fe400078e021a */
[----:B------:R-:W3:Y:S02]  /*0420*/  LDG.E.64 R22, desc[UR4][R24.64] ;  /* 0x0000000418167981 */ /* 0x000ee4000c1e1b00 */
[----:B0-----:R-:W-:Y:S02]  /*0430*/  IMAD.WIDE R8, R5, 0x8, R8 ;  /* 0x0000000805087825 */ /* 0x001fe400078e0208 */
[----:B------:R-:W5:Y:S02]  /*0440*/  LDG.E.64 R26, desc[UR4][R26.64] ;  /* 0x000000041a1a7981 */ /* 0x000f64000c1e1b00 */
[----:B------:R-:W-:-:S02]  /*0450*/  IMAD.WIDE R14, R15, 0x8, R24 ;  /* 0x000000080f0e7825 */ /* 0x000fc400078e0218 */
[----:B------:R0:W4:Y:S02]  /*0460*/  LDG.E.64 R12, desc[UR4][R8.64] ;  /* 0x00000004080c7981 */ /* 0x000124000c1e1b00 */
[----:B------:R-:W-:Y:S02]  /*0470*/  IMAD.WIDE R10, R11, 0x8, R16 ;  /* 0x000000080b0a7825 */ /* 0x000fe400078e0210 */
[----:B------:R-:W2:Y:S04]  /*0480*/  LDG.E.64 R16, desc[UR4][R16.64] ;  /* 0x0000000410107981 */ /* 0x000ea8000c1e1b00 */
[----:B------:R-:W2:Y:S04]  /*0490*/  LDG.E.64 R14, desc[UR4][R14.64] ;  /* 0x000000040e0e7981 */ /* 0x000ea8000c1e1b00 */
[----:B------:R1:W2:Y:S01]  /*04a0*/  LDG.E.64 R24, desc[UR4][R10.64] ;  /* 0x000000040a187981 */ /* 0x0002a2000c1e1b00 */
[----:B------:R-:W-:-:S04]  /*04b0*/  ISETP.NE.U32.AND P0, PT, RZ, UR6, PT ;  /* 0x00000006ff007c0c */ /* 0x000fc8000bf05070 */
[----:B------:R-:W-:Y:S02]  /*04c0*/  ISETP.NE.AND.EX P0, PT, RZ, UR7, PT, P0 ;  /* 0x00000007ff007c0c */ /* 0x000fe4000bf05300 */
[----:B0-----:R-:W-:Y:S02]  /*04d0*/  CS2R R8, SRZ ;  /* 0x0000000000087805 */ /* 0x001fe4000001ff00 */
[----:B------:R-:W-:Y:S02]  /*04e0*/  CS2R R18, SRZ ;  /* 0x0000000000127805 */ /* 0x000fe4000001ff00 */
[----:B-1----:R-:W-:Y:S01]  /*04f0*/  CS2R R10, SRZ ;  /* 0x00000000000a7805 */ /* 0x002fe2000001ff00 */
[----:B----4-:R0:W-:Y:S04]  /*0500*/  STL.64 [R1+0x10], R12 ;  /* 0x0000100c01007387 */ /* 0x0101e80000100a00 */
[----:B---3--:R1:W-:Y:S04]  /*0510*/  STL.64 [R1+0x8], R22 ;  /* 0x0000081601007387 */ /* 0x0083e80000100a00 */
[----:B--2---:R2:W-:Y:S04]  /*0520*/  STL.64 [R1], R16 ;  /* 0x0000001001007387 */ /* 0x0045e80000100a00 */
[----:B------:R3:W-:Y:S04]  /*0530*/  STL.64 [R1+0x20], R14 ;  /* 0x0000200e01007387 */ /* 0x0007e80000100a00 */
[----:B------:R4:W-:Y:S01]  /*0540*/  STL.64 [R1+0x18], R24 ;  /* 0x0000181801007387 */ /* 0x0009e20000100a00 */
[----:B------:R-:W-:Y:S01]  /*0550*/  DADD R20, R6, R20 ;  /* 0x0000000006147229 */ /* 0x000fe20000000014 */
[----:B0-----:R-:W-:-:S02]  /*0560*/  CS2R R12, SRZ ;  /* 0x00000000000c7805 */ /* 0x001fc4000001ff00 */
[----:B-1----:R-:W-:Y:S02]  /*0570*/  CS2R R22, SRZ ;  /* 0x0000000000167805 */ /* 0x002fe4000001ff00 */
[----:B------:R-:W-:Y:S02]  /*0580*/  CS2R R6, SRZ ;  /* 0x0000000000067805 */ /* 0x000fe4000001ff00 */
[----:B--2---:R-:W-:Y:S02]  /*0590*/  CS2R R16, SRZ ;  /* 0x0000000000107805 */ /* 0x004fe4000001ff00 */
[----:B---3--:R-:W-:Y:S01]  /*05a0*/  CS2R R14, SRZ ;  /* 0x00000000000e7805 */ /* 0x008fe2000001ff00 */
        /* <DEDUP_REMOVED lines=9> */
[----:B------:R-:W5:Y:S02]  /*0640*/  LDG.E.64 R8, desc[UR4][R8.64] ;  /* 0x0000000408087981 */ /* 0x000f64000c1e1b00 */
[----:B-1----:R-:W-:-:S04]  /*0650*/  IMAD.WIDE R6, R3, 0x8, R6 ;  /* 0x0000000803067825 */ /* 0x002fc800078e0206 */
[----:B------:R-:W-:Y:S02]  /*0660*/  IMAD.WIDE R12, R22, 0x8, R18 ;  /* 0x00000008160c7825 */ /* 0x000fe400078e0212 */
[----:B------:R-:W5:Y:S02]  /*0670*/  LDG.E.64 R18, desc[UR4][R18.64] ;  /* 0x0000000412127981 */ /* 0x000f64000c1e1b00 */
[C---:B------:R-:W-:Y:S02]  /*0680*/  IMAD.WIDE R16, R2.reuse, 0x8, R6 ;  /* 0x0000000802107825 */ /* 0x040fe400078e0206 */
[----:B------:R-:W5:Y:S02]  /*0690*/  LDG.E.64 R6, desc[UR4][R6.64] ;  /* 0x0000000406067981 */ /* 0x000f64000c1e1b00 */
[----:B------:R-:W-:Y:S02]  /*06a0*/  IMAD.WIDE R14, R2, 0x8, R16 ;  /* 0x00000008020e7825 */ /* 0x000fe400078e0210 */
[----:B------:R-:W5:Y:S02]  /*06b0*/  LDG.E.64 R16, desc[UR4][R16.64] ;  /* 0x0000000410107981 */ /* 0x000f64000c1e1b00 */
[----:B------:R-:W-:-:S02]  /*06c0*/  IMAD.WIDE R22, R22, 0x8, R12 ;  /* 0x0000000816167825 */ /* 0x000fc400078e020c */
[----:B------:R-:W5:Y:S02]  /*06d0*/  LDG.E.64 R12, desc[UR4][R12.64] ;  /* 0x000000040c0c7981 */ /* 0x000f64000c1e1b00 */
[----:B------:R-:W-:Y:S02]  /*06e0*/  IMAD.WIDE R2, R2, 0x8, R14 ;  /* 0x0000000802027825 */ /* 0x000fe400078e020e */
[----:B------:R-:W5:Y:S04]  /*06f0*/  LDG.E.64 R14, desc[UR4][R14.64] ;  /* 0x000000040e0e7981 */ /* 0x000f68000c1e1b00 */
[----:B------:R-:W5:Y:S04]  /*0700*/  LDG.E.64 R22, desc[UR4][R22.64] ;  /* 0x0000000416167981 */ /* 0x000f68000c1e1b00 */
[----:B------:R0:W5:Y:S02]  /*0710*/  LDG.E.64 R10, desc[UR4][R2.64] ;  /* 0x00000004020a7981 */ /* 0x000164000c1e1b00 */
.L_x_1219:
[----:B0----5:R-:W-:Y:S01]  /*0720*/  DADD R2, R20, R8 ;  /* 0x0000000014027229 */ /* 0x021fe20000000008 */
[----:B------:R-:W-:Y:S01]  /*0730*/  UMOV UR16, 0xfefa39ef ;  /* 0xfefa39ef00107882 */ /* 0x000fe20000000000 */
[----:B------:R-:W-:Y:S01]  /*0740*/  UMOV UR17, 0x3fe62e42 ;  /* 0x3fe62e4200117882 */ /* 0x000fe20000000000 */
[----:B------:R-:W-:Y:S05]  /*0750*/  BSSY B1, `(.L_x_1220) ;  /* 0x000003b000017945 */ /* 0x000fea0003800000 */
[----:B------:R-:W-:Y:S01]  /*0760*/  DADD R2, R2, R6 ;  /* 0x0000000002027229 */ /* 0x000fe20000000006 */
[----:B------:R-:W-:Y:S02]  /*0770*/  IMAD.MOV.U32 R6, RZ, RZ, 0x652b82fe ;  /* 0x652b82feff067424 */ /* 0x000fe400078e00ff */
[----:B------:R-:W-:-:S05]  /*0780*/  IMAD.MOV.U32 R7, RZ, RZ, 0x3ff71547 ;  /* 0x3ff71547ff077424 */ /* 0x000fca00078e00ff */
[----:B----4-:R-:W-:Y:S02]  /*0790*/  DADD R24, -RZ, -R2 ;  /* 0x00000000ff187229 */ /* 0x010fe40000000902 */
        /* <DEDUP_REMOVED lines=46> */
[----:B------:R-:W-:Y:S01]  /*0a80*/  FSEL R8, R2, RZ, !P0 ;  /* 0x000000ff02087208 */ /* 0x000fe20004000000 */
[----:B------:R-:W-:Y:S01]  /*0a90*/  @!P1 IMAD.MOV.U32 R2, RZ, RZ, RZ ;  /* 0x000000ffff029224 */ /* 0x000fe200078e00ff */
[----:B------:R-:W-:Y:S02]  /*0aa0*/  @!P1 SHF.R.S32.HI R5, RZ, 0x1, R5 ;  /* 0x00000001ff059819 */ /* 0x000fe40000011405 */
[----:B------:R-:W-:-:S03]  /*0ab0*/  FSEL R9, R3, RZ, !P0 ;  /* 0x000000ff03097208 */ /* 0x000fc60004000000 */
[----:B------:R-:W-:Y:S01]  /*0ac0*/  @!P1 IMAD R21, R5, 0x100000, R21 ;  /* 0x0010000005159824 */ /* 0x000fe200078e0215 */
[----:B------:R-:W-:-:S04]  /*0ad0*/  @!P1 IADD3 R5, R6, -R5, RZ ;  /* 0x8000000506059210 */ /* 0x000fc80007ffe0ff */
[----:B------:R-:W-:-:S06]  /*0ae0*/  @!P1 LEA R3, R5, 0x3ff00000, 0x14 ;  /* 0x3ff0000005039811 */ /* 0x000fcc00078ea0ff */
[----:B------:R-:W-:-:S11]  /*0af0*/  @!P1 DMUL R8, R20, R2 ;  /* 0x0000000214089228 */ /* 0x000fd60000000000 */
.L_x_1221:
[----:B------:R-:W-:Y:S05]  /*0b00*/  BSYNC B1 ;  /* 0x0000000000017941 */ /* 0x000fea0003800000 */
.L_x_1220:
[----:B------:R-:W-:Y:S01]  /*0b10*/  DADD R8, R8, 1 ;  /* 0x3ff0000008087429 */ /* 0x000fe20000000000 */
[----:B------:R-:W-:Y:S01]  /*0b20*/  BSSY B1, `(.L_x_1222) ;  /* 0x0000013000017945 */ /* 0x000fe20003800000 */
[----:B------:R-:W-:-:S04]  /*0b30*/  IMAD R25, R4, UR8, RZ ;  /* 0x0000000804197c24 */ /* 0x000fc8000f8e02ff */
        /* <DEDUP_REMOVED lines=14> */
[----:B------:R-:W-:Y:S05]  /*0c20*/  CALL.REL.NOINC `($__internal_44_$__cuda_sm20_dblrcp_rn_slowpath_v3) ;  /* 0x0000001800747944 */ /* 0x000fea0003c00000 */
[----:B------:R-:W-:Y:S01]  /*0c30*/  MOV R2, R4 ;  /* 0x0000000400027202 */ /* 0x000fe20000000f00 */
[----:B------:R-:W-:-:S07]  /*0c40*/  IMAD.MOV.U32 R3, RZ, RZ, R5 ;  /* 0x000000ffff037224 */ /* 0x000fce00078e0005 */
.L_x_1223:
[----:B------:R-:W-:Y:S05]  /*0c50*/  BSYNC B1 ;  /* 0x0000000000017941 */ /* 0x000fea0003800000 */
.L_x_1222:
[----:B------:R-:W-:Y:S01]  /*0c60*/  DADD R26, R28, R26 ;  /* 0x000000001c1a7229 */ /* 0x000fe2000000001a */
[----:B------:R-:W-:Y:S01]  /*0c70*/  IMAD.MOV.U32 R6, RZ, RZ, 0x652b82fe ;  /* 0x652b82feff067424 */ /* 0x000fe200078e00ff */
[----:B------:R-:W-:Y:S01]  /*0c80*/  MOV R7, 0x3ff71547 ;  /* 0x3ff7154700077802 */ /* 0x000fe20000000f00 */
[----:B------:R-:W-:Y:S01]  /*0c90*/  UMOV UR16, 0xfefa39ef ;  /* 0xfefa39ef00107882 */ /* 0x000fe20000000000 */
[----:B------:R-:W-:Y:S01]  /*0ca0*/  UMOV UR17, 0x3fe62e42 ;  /* 0x3fe62e4200117882 */ /* 0x000fe20000000000 */
[----:B------:R-:W-:Y:S03]  /*0cb0*/  BSSY B1, `(.L_x_1224) ;  /* 0x000003a000017945 */ /* 0x000fe60003800000 */
[----:B------:R-:W-:-:S08]  /*0cc0*/  DADD R18, R26, R18 ;  /* 0x000000001a127229 */ /* 0x000fd00000000012 */
[----:B------:R-:W-:-:S08]  /*0cd0*/  DADD R16, R18, R16 ;  /* 0x0000000012107229 */ /* 0x000fd00000000010 */
[----:B------:R-:W-:Y:S02]  /*0ce0*/  DFMA R6, -R16, R6, 6.75539944105574400000e+15 ;  /* 0x433800001006742b */ /* 0x000fe40000000106 */
[----:B------:R-:W-:-:S06]  /*0cf0*/  DADD R18, -RZ, -R16 ;  /* 0x00000000ff127229 */ /* 0x000fcc0000000910 */
[----:B------:R-:W-:-:S04]  /*0d00*/  DADD R4, R6, -6.75539944105574400000e+15 ;  /* 0xc338000006047429 */ /* 0x000fc80000000000 */
[----:B------:R-:W-:-:S04]  /*0d10*/  MOV R18, R19 ;  /* 0x0000001300127202 */ /* 0x000fc80000000f00 */
        /* <DEDUP_REMOVED lines=36> */
[----:B------:R-:W-:Y:S01]  /*0f60*/  IMAD R5, R6, 0x100000, R9 ;  /* 0x0010000006057824 */ /* 0x000fe200078e0209 */
[----:B------:R-:W-:Y:S01]  /*0f70*/  MOV R4, R8 ;  /* 0x0000000800047202 */ /* 0x000fe20000000f00 */
[----:B------:R-:W-:Y:S06]  /*0f80*/  @!P0 BRA `(.L_x_1225) ;  /* 0x0000000000308947 */ /* 0x000fec0003800000 */
        /* <DEDUP_REMOVED lines=9> */
[----:B------:R-:W-:Y:S01]  /*1020*/  @!P1 LEA R7, R6, 0x3ff00000, 0x14 ;  /* 0x3ff0000006079811 */ /* 0x000fe200078ea0ff */
[----:B------:R-:W-:-:S06]  /*1030*/  @!P1 IMAD.MOV.U32 R6, RZ, RZ, RZ ;  /* 0x000000ffff069224 */ /* 0x000fcc00078e00ff */
[----:B------:R-:W-:-:S11]  /*1040*/  @!P1 DMUL R4, R8, R6 ;  /* 0x0000000608049228 */ /* 0x000fd60000000000 */
.L_x_1225:
[----:B------:R-:W-:Y:S05]  /*1050*/  BSYNC B1 ;  /* 0x0000000000017941 */ /* 0x000fea0003800000 */
.L_x_1224:
        /* <DEDUP_REMOVED lines=14> */
[----:B------:R-:W-:Y:S05]  /*1140*/  CALL.REL.NOINC `($__internal_44_$__cuda_sm20_dblrcp_rn_slowpath_v3) ;  /* 0x00000014002c7944 */ /* 0x000fea0003c00000 */
[----:B------:R-:W-:Y:S01]  /*1150*/  MOV R16, R4 ;  /* 0x0000000400107202 */ /* 0x000fe20000000f00 */
[----:B------:R-:W-:-:S07]  /*1160*/  IMAD.MOV.U32 R17, RZ, RZ, R5 ;  /* 0x000000ffff117224 */ /* 0x000fce00078e0005 */
.L_x_1227:
[----:B------:R-:W-:Y:S05]  /*1170*/  BSYNC B1 ;  /* 0x0000000000017941 */ /* 0x000fea0003800000 */
.L_x_1226:
[----:B------:R-:W2:Y:S04]  /*1180*/  LDL.LU.64 R6, [R1] ;  /* 0x0000000001067983 */ /* 0x000ea80000300a00 */
[----:B------:R-:W2:Y:S01]  /*1190*/  LDL.LU.64 R4, [R1+0x8] ;  /* 0x0000080001047983 */ /* 0x000ea20000300a00 */
[----:B------:R-:W-:Y:S01]  /*11a0*/  MOV R18, 0x24dd2f1a ;  /* 0x24dd2f1a00127802 */ /* 0x000fe20000000f00 */
[----:B------:R-:W-:Y:S01]  /*11b0*/  IMAD.MOV.U32 R19, RZ, RZ, 0x3fe4f922 ;  /* 0x3fe4f922ff137424 */ /* 0x000fe200078e00ff */
[----:B------:R-:W-:Y:S01]  /*11c0*/  BSSY B1, `(.L_x_1228) ;  /* 0x000006a000017945 */ /* 0x000fe20003800000 */
        /* <DEDUP_REMOVED lines=70> */
.L_x_1229:
        /* <DEDUP_REMOVED lines=35> */
.L_x_1230:
[----:B------:R-:W-:Y:S05]  /*1860*/  BSYNC B1 ;  /* 0x0000000000017941 */ /* 0x000fea0003800000 */
.L_x_1228:
[----:B------:R-:W2:Y:S04]  /*1870*/  LDL.LU.64 R6, [R1+0x18] ;  /* 0x0000180001067983 */ /* 0x000ea80000300a00 */
[----:B------:R-:W2:Y:S04]  /*1880*/  LDL.LU.64 R4, [R1+0x20] ;  /* 0x0000200001047983 */ /* 0x000ea80000300a00 */
[----:B------:R-:W3:Y:S01]  /*1890*/  LDL.LU.64 R20, [R1+0x10] ;  /* 0x0000100001147983 */ /* 0x000ee20000300a00 */
[----:B------:R-:W-:Y:S01]  /*18a0*/  MOV R14, 0x652b82fe ;  /* 0x652b82fe000e7802 */ /* 0x000fe20000000f00 */
[----:B------:R-:W-:Y:S01]  /*18b0*/  IMAD.MOV.U32 R15, RZ, RZ, 0x3ff71547 ;  /* 0x3ff71547ff0f7424 */ /* 0x000fe200078e00ff */
[----:B------:R-:W-:Y:S01]  /*18c0*/  UMOV UR16, 0xfefa39ef ;  /* 0xfefa39ef00107882 */ /* 0x000fe20000000000 */
[----:B------:R-:W-:Y:S01]  /*18d0*/  UMOV UR17, 0x3fe62e42 ;  /* 0x3fe62e4200117882 */ /* 0x000fe20000000000 */
[----:B------:R-:W-:Y:S01]  /*18e0*/  BSSY B1, `(.L_x_1231) ;  /* 0x000003f000017945 */ /* 0x000fe20003800000 */
[----:B--2---:R-:W-:-:S08]  /*18f0*/  DADD R4, R4, R6 ;  /* 0x0000000004047229 */ /* 0x004fd00000000006 */
[----:B------:R-:W-:-:S08]  /*1900*/  DADD R4, R4, R22 ;  /* 0x0000000004047229 */ /* 0x000fd00000000016 */
[----:B------:R-:W-:-:S08]  /*1910*/  DADD R8, R4, R10 ;  /* 0x0000000004087229 */ /* 0x000fd0000000000a */
        /* <DEDUP_REMOVED lines=34> */
[----:B------:R-:W-:Y:S02]  /*1b40*/  DMUL R10, R12, R2 ;  /* 0x000000020c0a7228 */ /* 0x000fe40000000000 */
[----:B------:R-:W-:-:S03]  /*1b50*/  DADD R22, -RZ, -R8 ;  /* 0x00000000ff167229 */ /* 0x000fc60000000908 */
[----:B------:R-:W-:-:S03]  /*1b60*/  DFMA R6, R4, R6, UR16 ;  /* 0x0000001004067e2b */ /* 0x000fc60008000006 */
[----:B---3--:R-:W-:-:S05]  /*1b70*/  DFMA R10, R20, R16, R10 ;  /* 0x00000010140a722b */ /* 0x008fca000000000a */
[----:B------:R-:W-:Y:S01]  /*1b80*/  DFMA R20, R4, R6, 1 ;  /* 0x3ff000000414742b */ /* 0x000fe20000000006 */
[----:B------:R-:W-:-:S04]  /*1b90*/  FSETP.GEU.FTZ.AND P1, PT, |R23|, 4.1917929649353027344, PT ;  /* 0x4086232b1700780b */ /* 0x000fc80003f3e200 */
[----:B------:R-:W-:-:S03]  /*1ba0*/  LOP3.LUT R7, R11, 0x7fffffff, RZ, 0xc0, !PT ;  /* 0x7fffffff0b077812 */ /* 0x000fc600078ec0ff */
[----:B------:R-:W-:Y:S01]  /*1bb0*/  DFMA R20, R4, R20, 1 ;  /* 0x3ff000000414742b */ /* 0x000fe20000000014 */
[----:B------:R-:W-:-:S06]  /*1bc0*/  MOV R6, R10 ;  /* 0x0000000a00067202 */ /* 0x000fcc0000000f00 */
[----:B------:R-:W-:-:S03]  /*1bd0*/  DSETP.GE.AND P0, PT, R6, R18, PT ;  /* 0x000000120600722a */ /* 0x000fc60003f06000 */
[----:B------:R-:W-:Y:S01]  /*1be0*/  IMAD R5, R14, 0x100000, R21 ;  /* 0x001000000e057824 */ /* 0x000fe200078e0215 */
[----:B------:R-:W-:Y:S01]  /*1bf0*/  MOV R4, R20 ;  /* 0x0000001400047202 */ /* 0x000fe20000000f00 */
[----:B------:R-:W-:Y:S09]  /*1c00*/  @!P1 BRA `(.L_x_1232) ;  /* 0x0000000000309947 */ /* 0x000ff20003800000 */
[----:B------:R-:W-:Y:S01]  /*1c10*/  FSETP.GEU.FTZ.AND P2, PT, |R23|, 4.2275390625, PT ;  /* 0x408748001700780b */ /* 0x000fe20003f5e200 */
[C---:B------:R-:W-:Y:S02]  /*1c20*/  DADD R18, -R8.reuse, +INF ;  /* 0x7ff0000008127429 */ /* 0x040fe40000000100 */
[----:B------:R-:W-:-:S08]  /*1c30*/  DSETP.GT.AND P1, PT, R8, RZ, PT ;  /* 0x000000ff0800722a */ /* 0x000fd00003f24000 */
[----:B------:R-:W-:Y:S02]  /*1c40*/  FSEL R5, R19, RZ, !P1 ;  /* 0x000000ff13057208 */ /* 0x000fe40004800000 */
[----:B------:R-:W-:-:S04]  /*1c50*/  @!P2 LEA.HI R4, R14, R14, RZ, 0x1 ;  /* 0x0000000e0e04a211 */ /* 0x000fc800078f08ff */
[----:B------:R-:W-:Y:S02]  /*1c60*/  @!P2 SHF.R.S32.HI R9, RZ, 0x1, R4 ;  /* 0x00000001ff09a819 */ /* 0x000fe40000011404 */
[----:B------:R-:W-:Y:S02]  /*1c70*/  FSEL R4, R18, RZ, !P1 ;  /* 0x000000ff12047208 */ /* 0x000fe40004800000 */
[----:B------:R-:W-:Y:S01]  /*1c80*/  @!P2 LEA R21, R9, R21, 0x14 ;  /* 0x000000150915a211 */ /* 0x000fe200078ea0ff */
[----:B------:R-:W-:-:S05]  /*1c90*/  @!P2 IMAD.IADD R8, R14, 0x1, -R9 ;  /* 0x000000010e08a824 */ /* 0x000fca00078e0a09 */
[----:B------:R-:W-:Y:S01]  /*1ca0*/  @!P2 LEA R9, R8, 0x3ff00000, 0x14 ;  /* 0x3ff000000809a811 */ /* 0x000fe200078ea0ff */
[----:B------:R-:W-:-:S06]  /*1cb0*/  @!P2 IMAD.MOV.U32 R8, RZ, RZ, RZ ;  /* 0x000000ffff08a224 */ /* 0x000fcc00078e00ff */
[----:B------:R-:W-:-:S11]  /*1cc0*/  @!P2 DMUL R4, R20, R8 ;  /* 0x000000081404a228 */ /* 0x000fd60000000000 */
.L_x_1232:
[----:B------:R-:W-:Y:S05]  /*1cd0*/  BSYNC B1 ;  /* 0x0000000000017941 */ /* 0x000fea0003800000 */
.L_x_1231:
[----:B------:R-:W-:Y:S04]  /*1ce0*/  BSSY B1, `(.L_x_1233) ;  /* 0x0000064000017945 */ /* 0x000fe80003800000 */
        /* <DEDUP_REMOVED lines=64> */
.L_x_1234:
        /* <DEDUP_REMOVED lines=35> */
.L_x_1235:
[----:B------:R-:W-:Y:S05]  /*2320*/  BSYNC B1 ;  /* 0x0000000000017941 */ /* 0x000fea0003800000 */
.L_x_1233:
[----:B------:R-:W-:Y:S01]  /*2330*/  DADD R6, R4, 1 ;  /* 0x3ff0000004067429 */ /* 0x000fe20000000000 */
[----:B------:R-:W0:Y:S01]  /*2340*/  LDC.64 R18, c[0x0][0x7f8] ;  /* 0x0001fe00ff127b82 */ /* 0x000e220000000a00 */
[----:B------:R-:W-:Y:S04]  /*2350*/  BSSY B1, `(.L_x_1236) ;  /* 0x0000012000017945 */ /* 0x000fe80003800000 */
[----:B------:R-:W1:Y:S03]  /*2360*/  MUFU.RCP64H R5, R7 ;  /* 0x0000000700057308 */ /* 0x000e660000001800 */
[----:B------:R-:W2:Y:S01]  /*2370*/  LDC R22, c[0x0][RZ] ;  /* 0x00000000ff167b82 */ /* 0x000ea20000000800 */
[----:B------:R-:W-:-:S05]  /*2380*/  VIADD R4, R7, 0x300402 ;  /* 0x0030040207047836 */ /* 0x000fca0000000000 */
[----:B------:R-:W-:Y:S01]  /*2390*/  FSETP.GEU.AND P0, PT, |R4|, 5.8789094863358348022e-39, PT ;  /* 0x004004020400780b */ /* 0x000fe20003f0e200 */
        /* <DEDUP_REMOVED lines=10> */
[----:B------:R-:W-:Y:S02]  /*2440*/  IADD3 R8, R8, -0x100000, RZ ;  /* 0xfff0000008087810 */ /* 0x000fe40007ffe0ff */
[----:B------:R-:W-:-:S07]  /*2450*/  MOV R24, 0x2470 ;  /* 0x0000247000187802 */ /* 0x000fce0000000f00 */
[----:B------:R-:W-:Y:S05]  /*2460*/  CALL.REL.NOINC `($__internal_44_$__cuda_sm20_dblrcp_rn_slowpath_v3) ;  /* 0x0000000000647944 */ /* 0x000fea0003c00000 */
.L_x_1237:
[----:B------:R-:W-:Y:S05]  /*2470*/  BSYNC B1 ;  /* 0x0000000000017941 */ /* 0x000fea0003800000 */
.L_x_1236:
[----:B------:R-:W0:Y:S01]  /*2480*/  LDC.64 R6, c[0x0][0x8d0] ;  /* 0x00023400ff067b82 */ /* 0x000e220000000a00 */
[C---:B------:R-:W-:Y:S01]  /*2490*/  IMAD R27, R0.reuse, UR14, RZ ;  /* 0x0000000e001b7c24 */ /* 0x040fe2000f8e02ff */
[----:B------:R-:W-:Y:S01]  /*24a0*/  DMUL R14, R4, R14 ;  /* 0x0000000e040e7228 */ /* 0x000fe20000000000 */
[----:B------:R-:W-:Y:S01]  /*24b0*/  IMAD R29, R0, UR15, RZ ;  /* 0x0000000f001d7c24 */ /* 0x000fe2000f8e02ff */
[----:B------:R-:W-:Y:S02]  /*24c0*/  ULDC UR16, c[0x0][0xc] ;  /* 0x0000030000107ab9 */ /* 0x000fe40000000800 */
[----:B------:R-:W-:Y:S02]  /*24d0*/  IMAD R0, R22, UR16, R0 ;  /* 0x0000001016007c24 */ /* 0x000fe4000f8e0200 */
[----:B------:R-:W1:Y:S08]  /*24e0*/  LDC.64 R20, c[0x0][0x648] ;  /* 0x00019200ff147b82 */ /* 0x000e700000000a00 */
[----:B------:R-:W2:Y:S01]  /*24f0*/  LDC.64 R8, c[0x0][0x720] ;  /* 0x0001c800ff087b82 */ /* 0x000ea20000000a00 */
[----:B0-----:R-:W-:Y:S01]  /*2500*/  IMAD R23, R6, UR8, RZ ;  /* 0x0000000806177c24 */ /* 0x001fe2000f8e02ff */
[----:B------:R-:W-:Y:S01]  /*2510*/  ISETP.GE.AND P0, PT, R0, R7, PT ;  /* 0x000000070000720c */ /* 0x000fe20003f06270 */
[----:B-1----:R-:W-:-:S04]  /*2520*/  IMAD.WIDE R26, R27, 0x8, R20 ;  /* 0x000000081b1a7825 */ /* 0x002fc800078e0214 */
[----:B------:R-:W-:Y:S01]  /*2530*/  IMAD.WIDE R20, R23, 0x8, R18 ;  /* 0x0000000817147825 */ /* 0x000fe200078e0212 */
[----:B------:R0:W-:Y:S03]  /*2540*/  STG.E.64 desc[UR4][R26.64], R14 ;  /* 0x0000000e1a007986 */ /* 0x0001e6000c101b04 */
[----:B--2---:R-:W-:-:S04]  /*2550*/  IMAD.WIDE R8, R29, 0x8, R8 ;  /* 0x000000081d087825 */ /* 0x004fc800078e0208 */
[C---:B------:R-:W-:Y:S01]  /*2560*/  IMAD.WIDE R24, R23.reuse, 0x8, R20 ;  /* 0x0000000817187825 */ /* 0x040fe200078e0214 */
[----:B------:R0:W-:Y:S04]  /*2570*/  STG.E.64 desc[UR4][R8.64], R10 ;  /* 0x0000000a08007986 */ /* 0x0001e8000c101b04 */
[----:B------:R0:W-:Y:S01]  /*2580*/  STG.E.64 desc[UR4][R18.64], R2 ;  /* 0x0000000212007986 */ /* 0x0001e2000c101b04 */
[----:B------:R-:W-:-:S03]  /*2590*/  IMAD.WIDE R28, R23, 0x8, R24 ;  /* 0x00000008171c7825 */ /* 0x000fc600078e0218 */
[----:B------:R0:W-:Y:S04]  /*25a0*/  STG.E.64 desc[UR4][R20.64], R16 ;  /* 0x0000001014007986 */ /* 0x0001e8000c101b04 */
[----:B------:R0:W-:Y:S04]  /*25b0*/  STG.E.64 desc[UR4][R24.64], R12 ;  /* 0x0000000c18007986 */ /* 0x0001e8000c101b04 */
[----:B------:R0:W-:Y:S01]  /*25c0*/  STG.E.64 desc[UR4][R28.64], R4 ;  /* 0x000000041c007986 */ /* 0x0001e2000c101b04 */
[----:B------:R-:W-:Y:S05]  /*25d0*/  @!P0 BRA `(.L_x_1238) ;  /* 0xffffffd800d88947 */ /* 0x000fea000383ffff */
[----:B------:R-:W-:Y:S05]  /*25e0*/  BSYNC B0 ;  /* 0x0000000000007941 */ /* 0x000fea0003800000 */
.L_x_1218:
[----:B------:R-:W-:Y:S05]  /*25f0*/  EXIT ;  /* 0x000000000000794d */ /* 0x000fea0003800000 */
        .weak           $__internal_44_$__cuda_sm20_dblrcp_rn_slowpath_v3
        .type           $__internal_44_$__cuda_sm20_dblrcp_rn_slowpath_v3,@function
        .size           $__internal_44_$__cuda_sm20_dblrcp_rn_slowpath_v3,(.L_x_1351 - $__internal_44_$__cuda_sm20_dblrcp_rn_slowpath_v3)
$__internal_44_$__cuda_sm20_dblrcp_rn_slowpath_v3:
        /* <DEDUP_REMOVED lines=12> */
[----:B------:R-:W-:-:S03]  /*26c0*/  MOV R6, R4 ;  /* 0x0000000400067202 */ /* 0x000fc60000000f00 */
        /* <DEDUP_REMOVED lines=11> */
.L_x_1242:
        /* <DEDUP_REMOVED lines=10> */
.L_x_1240:
[----:B------:R-:W-:Y:S02]  /*2820*/  LOP3.LUT R7, R5, 0x80000, RZ, 0xfc, !PT ;  /* 0x0008000005077812 */ /* 0x000fe400078efcff */
[----:B------:R-:W-:-:S07]  /*2830*/  MOV R6, R4 ;  /* 0x0000000400067202 */ /* 0x000fce0000000f00 */
.L_x_1241:
[----:B------:R-:W-:Y:S05]  /*2840*/  BSYNC B2 ;  /* 0x0000000000027941 */ /* 0x000fea0003800000 */
.L_x_1239:
[----:B------:R-:W-:Y:S01]  /*2850*/  MOV R5, R7 ;  /* 0x0000000700057202 */ /* 0x000fe20000000f00 */
[----:B------:R-:W-:Y:S01]  /*2860*/  HFMA2.MMA R7, -RZ, RZ, 0, 0 ;  /* 0x00000000ff077435 */ /* 0x000fe200000001ff */
[----:B------:R-:W-:Y:S02]  /*2870*/  IMAD.MOV.U32 R4, RZ, RZ, R6 ;  /* 0x000000ffff047224 */ /* 0x000fe400078e0006 */
[----:B------:R-:W-:-:S04]  /*2880*/  IMAD.MOV.U32 R6, RZ, RZ, R24 ;  /* 0x000000ffff067224 */ /* 0x000fc800078e0018 */
[----:B------:R-:W-:Y:S05]  /*2890*/  RET.REL.NODEC R6 `(_ZN2at6native38_GLOBAL__N__9a469cfd_6_RNN_cu_eca79a6d6kernel17lstm_cell_forwardIddiLi1EEEvNS_4cuda6detail10TensorInfoIT_T1_EES9_S9_S9_S9_S9_S9_S9_S8_S8_) ;  /* 0xffffffd406d87950 */ /* 0x000fea0003c3ffff */
.L_x_1243:
        /* <DEDUP_REMOVED lines=14> */
.L_x_1351:


//--------------------- .nv.shared.reserved.0     --------------------------
	.section	.nv.shared.reserved.0,"aw",@nobits
	.weak		__nv_reservedSMEM_offset_0_alias
	.size		__nv_reservedSMEM_offset_0_alias, 0, 0
	.other		__nv_reservedSMEM_offset_0_alias,@"STO_CUDA_RESERVED_SHARED STV_DEFAULT"
__nv_reservedSMEM_offset_0_alias:
	.zero		0


//--------------------- .nv.global                --------------------------
	.section	.nv.global,"aw",@nobits
.nv.global:
	.type		_ZN36_INTERNAL_9a469cfd_6_RNN_cu_eca79a6d4cuda3std3__48in_placeE,@object
	.size		_ZN36_INTERNAL_9a469cfd_6_RNN_cu_eca79a6d4cuda3std3__48in_placeE,(_ZN36_INTERNAL_9a469cfd_6_RNN_cu_eca79a6d4cuda3std6ranges3__45__cpo8distanceE - _ZN36_INTERNAL_9a469cfd_6_RNN_cu_eca79a6d4cuda3std3__48in_placeE)
_ZN36_INTERNAL_9a469cfd_6_RNN_cu_eca79a6d4cuda3std3__48in_placeE:
	.zero		1
	.type		_ZN36_INTERNAL_9a469cfd_6_RNN_cu_eca79a6d4cuda3std6ranges3__45__cpo8distanceE,@object
	.size		_ZN36_INTERNAL_9a469cfd_6_RNN_cu_eca79a6d4cuda3std6ranges3__45__cpo8distanceE,(_ZN36_INTERNAL_9a469cfd_6_RNN_cu_eca79a6d4cuda3std3__45__cpo6cbeginE - _ZN36_INTERNAL_9a469cfd_6_RNN_cu_eca79a6d4cuda3std6ranges3__45__cpo8distanceE)
_ZN36_INTERNAL_9a469cfd_6_RNN_cu_eca79a6d4cuda3std6ranges3__45__cpo8distanceE:
	.zero		1
	.type		_ZN36_INTERNAL_9a469cfd_6_RNN_cu_eca79a6d4cuda3std3__45__cpo6cbeginE,@object
	.size		_ZN36_INTERNAL_9a469cfd_6_RNN_cu_eca79a6d4cuda3std3__45__cpo6cbeginE,(_ZN36_INTERNAL_9a469cfd_6_RNN_cu_eca79a6d4cuda3std6ranges3__45__cpo7advanceE - _ZN36_INTERNAL_9a469cfd_6_RNN_cu_eca79a6d4cuda3std3__45__cpo6cbeginE)
_ZN36_INTERNAL_9a469cfd_6_RNN_cu_eca79a6d4cuda3std3__45__cpo6cbeginE:
	.zero		1
	.type		_ZN36_INTERNAL_9a469cfd_6_RNN_cu_eca79a6d4cuda3std6ranges3__45__cpo7advanceE,@object
	.size		_ZN36_INTERNAL_9a469cfd_6_RNN_cu_eca79a6d4cuda3std6ranges3__45__cpo7advanceE,(_ZN36_INTERNAL_9a469cfd_6_RNN_cu_eca79a6d4cuda3std3__45__cpo7crbeginE - _ZN36_INTERNAL_9a469cfd_6_RNN_cu_eca79a6d4cuda3std6ranges3__45__cpo7advanceE)
_ZN36_INTERNAL_9a469cfd_6_RNN_cu_eca79a6d4cuda3std6ranges3__45__cpo7advanceE:
	.zero		1
	.type		_ZN36_INTERNAL_9a469cfd_6_RNN_cu_eca79a6d4cuda3std3__45__cpo7crbeginE,@object
	.size		_ZN36_INTERNAL_9a469cfd_6_RNN_cu_eca79a6d4cuda3std3__45__cpo7crbeginE,(_ZN36_INTERNAL_9a469cfd_6_RNN_cu_eca79a6d4cuda3std6ranges3__45__cpo4dataE - _ZN36_INTERNAL_9a469cfd_6_RNN_cu_eca79a6d4cuda3std3__45__cpo7crbeginE)
_ZN36_INTERNAL_9a469cfd_6_RNN_cu_eca79a6d4cuda3std3__45__cpo7crbeginE:
	.zero		1
	.type		_ZN36_INTERNAL_9a469cfd_6_RNN_cu_eca79a6d4cuda3std6ranges3__45__cpo4dataE,@object
	.size		_ZN36_INTERNAL_9a469cfd_6_RNN_cu_eca79a6d4cuda3std6ranges3__45__cpo4dataE,(_ZN36_INTERNAL_9a469cfd_6_RNN_cu_eca79a6d4cuda3std6ranges3__45__cpo5beginE - _ZN36_INTERNAL_9a469cfd_6_RNN_cu_eca79a6d4cuda3std6ranges3__45__cpo4dataE)
_ZN36_INTERNAL_9a469cfd_6_RNN_cu_eca79a6d4cuda3std6ranges3__45__cpo4dataE:
	.zero		1
	.type		_ZN36_INTERNAL_9a469cfd_6_RNN_cu_eca79a6d4cuda3std6ranges3__45__cpo5beginE,@object
	.size		_ZN36_INTERNAL_9a469cfd_6_RNN_cu_eca79a6d4cuda3std6ranges3__45__cpo5beginE,(_ZN36_INTERNAL_9a469cfd_6_RNN_cu_eca79a6d4cuda3std3__438_GLOBAL__N__9a469cfd_6_RNN_cu_eca79a6d6ignoreE - _ZN36_INTERNAL_9a469cfd_6_RNN_cu_eca79a6d4cuda3std6ranges3__45__cpo5beginE)
_ZN36_INTERNAL_9a469cfd_6_RNN_cu_eca79a6d4cuda3std6ranges3__45__cpo5beginE:
	.zero		1
	.type		_ZN36_INTERNAL_9a469cfd_6_RNN_cu_eca79a6d4cuda3std3__438_GLOBAL__N__9a469cfd_6_RNN_cu_eca79a6d6ignoreE,@object
	.size		_ZN36_INTERNAL_9a469cfd_6_RNN_cu_eca79a6d4cuda3std3__438_GLOBAL__N__9a469cfd_6_RNN_cu_eca79a6d6ignoreE,(_ZN36_INTERNAL_9a469cfd_6_RNN_cu_eca79a6d4cuda3std6ranges3__45__cpo4sizeE - _ZN36_INTERNAL_9a469cfd_6_RNN_cu_eca79a6d4cuda3std3__438_GLOBAL__N__9a469cfd_6_RNN_cu_eca79a6d6ignoreE)
_ZN36_INTERNAL_9a469cfd_6_RNN_cu_eca79a6d4cuda3std3__438_GLOBAL__N__9a469cfd_6_RNN_cu_eca79a6d6ignoreE:
	.zero		1
	.type		_ZN36_INTERNAL_9a469cfd_6_RNN_cu_eca79a6d4cuda3std6ranges3__45__cpo4sizeE,@object
	.size		_ZN36_INTERNAL_9a469cfd_6_RNN_cu_eca79a6d4cuda3std6ranges3__45__cpo4sizeE,(_ZN36_INTERNAL_9a469cfd_6_RNN_cu_eca79a6d4cuda3std3__45__cpo5beginE - _ZN36_INTERNAL_9a469cfd_6_RNN_cu_eca79a6d4cuda3std6ranges3__45__cpo4sizeE)
_ZN36_INTERNAL_9a469cfd_6_RNN_cu_eca79a6d4cuda3std6ranges3__45__cpo4sizeE:
	.zero		1
	.type		_ZN36_INTERNAL_9a469cfd_6_RNN_cu_eca79a6d4cuda3std3__45__cpo5beginE,@object
	.size		_ZN36_INTERNAL_9a469cfd_6_RNN_cu_eca79a6d4cuda3std3__45__cpo5beginE,(_ZN36_INTERNAL_9a469cfd_6_RNN_cu_eca79a6d4cuda3std6ranges3__45__cpo6cbeginE - _ZN36_INTERNAL_9a469cfd_6_RNN_cu_eca79a6d4cuda3std3__45__cpo5beginE)
_ZN36_INTERNAL_9a469cfd_6_RNN_cu_eca79a6d4cuda3std3__45__cpo5beginE:
	.zero		1
	.type		_ZN36_INTERNAL_9a469cfd_6_RNN_cu_eca79a6d4cuda3std6ranges3__45__cpo6cbeginE,@object
	.size		_ZN36_INTERNAL_9a469cfd_6_RNN_cu_eca79a6d4cuda3std6ranges3__45__cpo6cbeginE,(_ZN36_INTERNAL_9a469cfd_6_RNN_cu_eca79a6d4cuda3std3__45__cpo6rbeginE - _ZN36_INTERNAL_9a469cfd_6_RNN_cu_eca79a6d4cuda3std6ranges3__45__cpo6cbeginE)
_ZN36_INTERNAL_9a469cfd_6_RNN_cu_eca79a6d4cuda3std6ranges3__45__cpo6cbeginE:
	.zero		1
	.type		_ZN36_INTERNAL_9a469cfd_6_RNN_cu_eca79a6d4cuda3std3__45__cpo6rbeginE,@object
	.size		_ZN36_INTERNAL_9a469cfd_6_RNN_cu_eca79a6d4cuda3std3__45__cpo6rbeginE,(_ZN36_INTERNAL_9a469cfd_6_RNN_cu_eca79a6d4cuda3std6ranges3__45__cpo4nextE - _ZN36_INTERNAL_9a469cfd_6_RNN_cu_eca79a6d4cuda3std3__45__cpo6rbeginE)
_ZN36_INTERNAL_9a469cfd_6_RNN_cu_eca79a6d4cuda3std3__45__cpo6rbeginE:
	.zero		1
	.type		_ZN36_INTERNAL_9a469cfd_6_RNN_cu_eca79a6d4cuda3std6ranges3__45__cpo4nextE,@object
	.size		_ZN36_INTERNAL_9a469cfd_6_RNN_cu_eca79a6d4cuda3std6ranges3__45__cpo4nextE,(_ZN36_INTERNAL_9a469cfd_6_RNN_cu_eca79a6d4cuda3std6ranges3__45__cpo4swapE - _ZN36_INTERNAL_9a469cfd_6_RNN_cu_eca79a6d4cuda3std6ranges3__45__cpo4nextE)
_ZN36_INTERNAL_9a469cfd_6_RNN_cu_eca79a6d4cuda3std6ranges3__45__cpo4nextE:
	.zero		1
	.type		_ZN36_INTERNAL_9a469cfd_6_RNN_cu_eca79a6d4cuda3std6ranges3__45__cpo4swapE,@object
	.size		_ZN36_INTERNAL_9a469cfd_6_RNN_cu_eca79a6d4cuda3std6ranges3__45__cpo4swapE,(_ZN36_INTERNAL_9a469cfd_6_RNN_cu_eca79a6d4cuda3std3__420unreachable_sentinelE - _ZN36_INTERNAL_9a469cfd_6_RNN_cu_eca79a6d4cuda3std6ranges3__45__cpo4swapE)
_ZN36_INTERNAL_9a469cfd_6_RNN_cu_eca79a6d4cuda3std6ranges3__45__cpo4swapE:
	.zero		1
	.type		_ZN36_INTERNAL_9a469cfd_6_RNN_cu_eca79a6d4cuda3std3__420unreachable_sentinelE,@object
	.size		_ZN36_INTERNAL_9a469cfd_6_RNN_cu_eca79a6d4cuda3std3__420unreachable_sentinelE,(_ZN36_INTERNAL_9a469cfd_6_RNN_cu_eca79a6d6thrust23THRUST_300001_SM_900_NS6system6detail10sequential3seqE - _ZN36_INTERNAL_9a469cfd_6_RNN_cu_eca79a6d4cuda3std3__420unreachable_sentinelE)
_ZN36_INTERNAL_9a469cfd_6_RNN_cu_eca79a6d4cuda3std3__420unreachable_sentinelE:
	.zero		1
	.type		_ZN36_INTERNAL_9a469cfd_6_RNN_cu_eca79a6d6thrust23THRUST_300001_SM_900_NS6system6detail10sequential3seqE,@object
	.size		_ZN36_INTERNAL_9a469cfd_6_RNN_cu_eca79a6d6thrust23THRUST_300001_SM_900_NS6system6detail10sequential3seqE,(_ZN36_INTERNAL_9a469cfd_6_RNN_cu_eca79a6d4cuda3std3__45__cpo4cendE - _ZN36_INTERNAL_9a469cfd_6_RNN_cu_eca79a6d6thrust23THRUST_300001_SM_900_NS6system6detail10sequential3seqE)
_ZN36_INTERNAL_9a469cfd_6_RNN_cu_eca79a6d6thrust23THRUST_300001_SM_900_NS6system6detail10sequential3seqE:
	.zero		1
	.type		_ZN36_INTERNAL_9a469cfd_6_RNN_cu_eca79a6d4cuda3std3__45__cpo4cendE,@object
	.size		_ZN36_INTERNAL_9a469cfd_6_RNN_cu_eca79a6d4cuda3std3__45__cpo4cendE,(_ZN36_INTERNAL_9a469cfd_6_RNN_cu_eca79a6d4cuda3std6ranges3__45__cpo9iter_swapE - _ZN36_INTERNAL_9a469cfd_6_RNN_cu_eca79a6d4cuda3std3__45__cpo4cendE)
_ZN36_INTERNAL_9a469cfd_6_RNN_cu_eca79a6d4cuda3std3__45__cpo4cendE:
	.zero		1
	.type		_ZN36_INTERNAL_9a469cfd_6_RNN_cu_eca79a6d4cuda3std6ranges3__45__cpo9iter_swapE,@object
	.size		_ZN36_INTERNAL_9a469cfd_6_RNN_cu_eca79a6d4cuda3std6ranges3__45__cpo9iter_swapE,(_ZN36_INTERNAL_9a469cfd_6_RNN_cu_eca79a6d4cuda3std3__45__cpo5crendE - _ZN36_INTERNAL_9a469cfd_6_RNN_cu_eca79a6d4cuda3std6ranges3__45__cpo9iter_swapE)
_ZN36_INTERNAL_9a469cfd_6_RNN_cu_eca79a6d4cuda3std6ranges3__45__cpo9iter_swapE:
	.zero		1
	.type		_ZN36_INTERNAL_9a469cfd_6_RNN_cu_eca79a6d4cuda3std3__45__cpo5crendE,@object
	.size		_ZN36_INTERNAL_9a469cfd_6_RNN_cu_eca79a6d4cuda3std3__45__cpo5crendE,(_ZN36_INTERNAL_9a469cfd_6_RNN_cu_eca79a6d4cuda3std6ranges3__45__cpo5cdataE - _ZN36_INTERNAL_9a469cfd_6_RNN_cu_eca79a6d4cuda3std3__45__cpo5crendE)
_ZN36_INTERNAL_9a469cfd_6_RNN_cu_eca79a6d4cuda3std3__45__cpo5crendE:
	.zero		1
	.type		_ZN36_INTERNAL_9a469cfd_6_RNN_cu_eca79a6d4cuda3std6ranges3__45__cpo5cdataE,@object
	.size		_ZN36_INTERNAL_9a469cfd_6_RNN_cu_eca79a6d4cuda3std6ranges3__45__cpo5cdataE,(_ZN36_INTERNAL_9a469cfd_6_RNN_cu_eca79a6d4cuda3std6ranges3__45__cpo3endE - _ZN36_INTERNAL_9a469cfd_6_RNN_cu_eca79a6d4cuda3std6ranges3__45__cpo5cdataE)
_ZN36_INTERNAL_9a469cfd_6_RNN_cu_eca79a6d4cuda3std6ranges3__45__cpo5cdataE:
	.zero		1
	.type		_ZN36_INTERNAL_9a469cfd_6_RNN_cu_eca79a6d4cuda3std6ranges3__45__cpo3endE,@object
	.size		_ZN36_INTERNAL_9a469cfd_6_RNN_cu_eca79a6d4cuda3std6ranges3__45__cpo3endE,(_ZN36_INTERNAL_9a469cfd_6_RNN_cu_eca79a6d4cuda3std3__419piecewise_constructE - _ZN36_INTERNAL_9a469cfd_6_RNN_cu_eca79a6d4cuda3std6ranges3__45__cpo3endE)
_ZN36_INTERNAL_9a469cfd_6_RNN_cu_eca79a6d4cuda3std6ranges3__45__cpo3endE:
	.zero		1
	.type		_ZN36_INTERNAL_9a469cfd_6_RNN_cu_eca79a6d4cuda3std3__419piecewise_constructE,@object
	.size		_ZN36_INTERNAL_9a469cfd_6_RNN_cu_eca79a6d4cuda3std3__419piecewise_constructE,(_ZN36_INTERNAL_9a469cfd_6_RNN_cu_eca79a6d4cuda3std6ranges3__45__cpo5ssizeE - _ZN36_INTERNAL_9a469cfd_6_RNN_cu_eca79a6d4cuda3std3__419piecewise_constructE)
_ZN36_INTERNAL_9a469cfd_6_RNN_cu_eca79a6d4cuda3std3__419piecewise_constructE:
	.zero		1
	.type		_ZN36_INTERNAL_9a469cfd_6_RNN_cu_eca79a6d4cuda3std6ranges3__45__cpo5ssizeE,@object
	.size		_ZN36_INTERNAL_9a469cfd_6_RNN_cu_eca79a6d4cuda3std6ranges3__45__cpo5ssizeE,(_ZN36_INTERNAL_9a469cfd_6_RNN_cu_eca79a6d4cuda3std3__45__cpo3endE - _ZN36_INTERNAL_9a469cfd_6_RNN_cu_eca79a6d4cuda3std6ranges3__45__cpo5ssizeE)
_ZN36_INTERNAL_9a469cfd_6_RNN_cu_eca79a6d4cuda3std6ranges3__45__cpo5ssizeE:
	.zero		1
	.type		_ZN36_INTERNAL_9a469cfd_6_RNN_cu_eca79a6d4cuda3std3__45__cpo3endE,@object
	.size		_ZN36_INTERNAL_9a469cfd_6_RNN_cu_eca79a6d4cuda3std3__45__cpo3endE,(_ZN36_INTERNAL_9a469cfd_6_RNN_cu_eca79a6d4cuda3std6ranges3__45__cpo4cendE - _ZN36_INTERNAL_9a469cfd_6_RNN_cu_eca79a6d4cuda3std3__45__cpo3endE)
_ZN36_INTERNAL_9a469cfd_6_RNN_cu_eca79a6d4cuda3std3__45__cpo3endE:
	.zero		1
	.type		_ZN36_INTERNAL_9a469cfd_6_RNN_cu_eca79a6d4cuda3std6ranges3__45__cpo4cendE,@object
	.size		_ZN36_INTERNAL_9a469cfd_6_RNN_cu_eca79a6d4cuda3std6ranges3__45__cpo4cendE,(_ZN36_INTERNAL_9a469cfd_6_RNN_cu_eca79a6d4cuda3std3__45__cpo4rendE - _ZN36_INTERNAL_9a469cfd_6_RNN_cu_eca79a6d4cuda3std6ranges3__45__cpo4cendE)
_ZN36_INTERNAL_9a469cfd_6_RNN_cu_eca79a6d4cuda3std6ranges3__45__cpo4cendE:
	.zero		1
	.type		_ZN36_INTERNAL_9a469cfd_6_RNN_cu_eca79a6d4cuda3std3__45__cpo4rendE,@object
	.size		_ZN36_INTERNAL_9a469cfd_6_RNN_cu_eca79a6d4cuda3std3__45__cpo4rendE,(_ZN36_INTERNAL_9a469cfd_6_RNN_cu_eca79a6d4cuda3std6ranges3__45__cpo4prevE - _ZN36_INTERNAL_9a469cfd_6_RNN_cu_eca79a6d4cuda3std3__45__cpo4rendE)
_ZN36_INTERNAL_9a469cfd_6_RNN_cu_eca79a6d4cuda3std3__45__cpo4rendE:
	.zero		1
	.type		_ZN36_INTERNAL_9a469cfd_6_RNN_cu_eca79a6d4cuda3std6ranges3__45__cpo4prevE,@object
	.size		_ZN36_INTERNAL_9a469cfd_6_RNN_cu_eca79a6d4cuda3std6ranges3__45__cpo4prevE,(_ZN36_INTERNAL_9a469cfd_6_RNN_cu_eca79a6d4cuda3std6ranges3__45__cpo9iter_moveE - _ZN36_INTERNAL_9a469cfd_6_RNN_cu_eca79a6d4cuda3std6ranges3__45__cpo4prevE)
_ZN36_INTERNAL_9a469cfd_6_RNN_cu_eca79a6d4cuda3std6ranges3__45__cpo4prevE:
	.zero		1
	.type		_ZN36_INTERNAL_9a469cfd_6_RNN_cu_eca79a6d4cuda3std6ranges3__45__cpo9iter_moveE,@object
	.size		_ZN36_INTERNAL_9a469cfd_6_RNN_cu_eca79a6d4cuda3std6ranges3__45__cpo9iter_moveE,(.L_13 - _ZN36_INTERNAL_9a469cfd_6_RNN_cu_eca79a6d4cuda3std6ranges3__45__cpo9iter_moveE)
_ZN36_INTERNAL_9a469cfd_6_RNN_cu_eca79a6d4cuda3std6ranges3__45__cpo9iter_moveE:
	.zero		1
.L_13:


//--------------------- .nv.constant0._ZN2at6native38_GLOBAL__N__9a469cfd_6_RNN_cu_eca79a6d6kernel17gru_cell_backwardIN3c108BFloat16EflLi2EEEvNS_4cuda6detail10TensorInfoIT_T1_EESB_SB_SB_SB_SA_SA_ --------------------------
	.section	.nv.constant0._ZN2at6native38_GLOBAL__N__9a469cfd_6_RNN_cu_eca79a6d6kernel17gru_cell_backwardIN3c108BFloat16EflLi2EEEvNS_4cuda6detail10TensorInfoIT_T1_EESB_SB_SB_SB_SA_SA_,"a",@progbits
	.sectionflags	@""
	.align	4
.nv.constant0._ZN2at6native38_GLOBAL__N__9a469cfd_6_RNN_cu_eca79a6d6kernel17gru_cell_backwardIN3c108BFloat16EflLi2EEEvNS_4cuda6detail10TensorInfoIT_T1_EESB_SB_SB_SB_SA_SA_:
	.zero		2624


//--------------------- .nv.constant0._ZN2at6native38_GLOBAL__N__9a469cfd_6_RNN_cu_eca79a6d6kernel17gru_cell_backwardIN3c108BFloat16EflLi1EEEvNS_4cuda6detail10TensorInfoIT_T1_EESB_SB_SB_SB_SA_SA_ --------------------------
	.section	.nv.constant0._ZN2at6native38_GLOBAL__N__9a469cfd_6_RNN_cu_eca79a6d6kernel17gru_cell_backwardIN3c108BFloat16EflLi1EEEvNS_4cuda6detail10TensorInfoIT_T1_EESB_SB_SB_SB_SA_SA_,"a",@progbits
	.sectionflags	@""
	.align	4
.nv.constant0._ZN2at6native38_GLOBAL__N__9a469cfd_6_RNN_cu_eca79a6d6kernel17gru_cell_backwardIN3c108BFloat16EflLi1EEEvNS_4cuda6detail10TensorInfoIT_T1_EESB_SB_SB_SB_SA_SA_:
	.zero		2624


//--------------------- .nv.constant0._ZN2at6native38_GLOBAL__N__9a469cfd_6_RNN_cu_eca79a6d6kernel17gru_cell_backwardIN3c108BFloat16EfiLi2EEEvNS_4cuda6detail10TensorInfoIT_T1_EESB_SB_SB_SB_SA_SA_ --------------------------
	.section	.nv.constant0._ZN2at6native38_GLOBAL__N__9a469cfd_6_RNN_cu_eca79a6d6kernel17gru_cell_backwardIN3c108BFloat16EfiLi2EEEvNS_4cuda6detail10TensorInfoIT_T1_EESB_SB_SB_SB_SA_SA_,"a",@progbits
	.sectionflags	@""
	.align	4
.nv.constant0._ZN2at6native38_GLOBAL__N__9a469cfd_6_RNN_cu_eca79a6d6kernel17gru_cell_backwardIN3c108BFloat16EfiLi2EEEvNS_4cuda6detail10TensorInfoIT_T1_EESB_SB_SB_SB_SA_SA_:
	.zero		1616


//--------------------- .nv.constant0._ZN2at6native38_GLOBAL__N__9a469cfd_6_RNN_cu_eca79a6d6kernel17gru_cell_backwardIN3c108BFloat16EfiLi1EEEvNS_4cuda6detail10TensorInfoIT_T1_EESB_SB_SB_SB_SA_SA_ --------------------------
	.section	.nv.constant0._ZN2at6native38_GLOBAL__N__9a469cfd_6_RNN_cu_eca79a6d6kernel17gru_cell_backwardIN3c108BFloat16EfiLi1EEEvNS_4cuda6detail10TensorInfoIT_T1_EESB_SB_SB_SB_SA_SA_,"a",@progbits
	.sectionflags	@""
	.align	4
.nv.constant0._ZN2at6native38_GLOBAL__N__9a469cfd_6_RNN_cu_eca79a6d6kernel17gru_cell_backwardIN3c108BFloat16EfiLi1EEEvNS_4cuda6detail10TensorInfoIT_T1_EESB_SB_SB_SB_SA_SA_:
	.zero		1616


//--------------------- .nv.constant0._ZN2at6native38_GLOBAL__N__9a469cfd_6_RNN_cu_eca79a6d6kernel17gru_cell_backwardIN3c104HalfEflLi2EEEvNS_4cuda6detail10TensorInfoIT_T1_EESB_SB_SB_SB_SA_SA_ --------------------------
	.section	.nv.constant0._ZN2at6native38_GLOBAL__N__9a469cfd_6_RNN_cu_eca79a6d6kernel17gru_cell_backwardIN3c104HalfEflLi2EEEvNS_4cuda6detail10TensorInfoIT_T1_EESB_SB_SB_SB_SA_SA_,"a",@progbits
	.sectionflags	@""
	.align	4
.nv.constant0._ZN2at6native38_GLOBAL__N__9a469cfd_6_RNN_cu_eca79a6d6kernel17gru_cell_backwardIN3c104HalfEflLi2EEEvNS_4cuda6detail10TensorInfoIT_T1_EESB_SB_SB_SB_SA_SA_:
	.zero		2624


//--------------------- .nv.constant0._ZN2at6native38_GLOBAL__N__9a469cfd_6_RNN_cu_eca79a6d6kernel17gru_cell_backwardIN3c104HalfEflLi1EEEvNS_4cuda6detail10TensorInfoIT_T1_EESB_SB_SB_SB_SA_SA_ --------------------------
	.section	.nv.constant0._ZN2at6native38_GLOBAL__N__9a469cfd_6_RNN_cu_eca79a6d6kernel17gru_cell_backwardIN3c104HalfEflLi1EEEvNS_4cuda6detail10TensorInfoIT_T1_EESB_SB_SB_SB_SA_SA_,"a",@progbits
	.sectionflags	@""
	.align	4
.nv.constant0._ZN2at6native38_GLOBAL__N__9a469cfd_6_RNN_cu_eca79a6d6kernel17gru_cell_backwardIN3c104HalfEflLi1EEEvNS_4cuda6detail10TensorInfoIT_T1_EESB_SB_SB_SB_SA_SA_:
	.zero		2624


//--------------------- .nv.constant0._ZN2at6native38_GLOBAL__N__9a469cfd_6_RNN_cu_eca79a6d6kernel17gru_cell_backwardIN3c104HalfEfiLi2EEEvNS_4cuda6detail10TensorInfoIT_T1_EESB_SB_SB_SB_SA_SA_ --------------------------
	.section	.nv.constant0._ZN2at6native38_GLOBAL__N__9a469cfd_6_RNN_cu_eca79a6d6kernel17gru_cell_backwardIN3c104HalfEfiLi2EEEvNS_4cuda6detail10TensorInfoIT_T1_EESB_SB_SB_SB_SA_SA_,"a",@progbits
	.sectionflags	@""
	.align	4
.nv.constant0._ZN2at6native38_GLOBAL__N__9a469cfd_6_RNN_cu_eca79a6d6kernel17gru_cell_backwardIN3c104HalfEfiLi2EEEvNS_4cuda6detail10TensorInfoIT_T1_EESB_SB_SB_SB_SA_SA_:
	.zero		1616


//--------------------- .nv.constant0._ZN2at6native38_GLOBAL__N__9a469cfd_6_RNN_cu_eca79a6d6kernel17gru_cell_backwardIN3c104HalfEfiLi1EEEvNS_4cuda6detail10TensorInfoIT_T1_EESB_SB_SB_SB_SA_SA_ --------------------------
	.section	.nv.constant0._ZN2at6native38_GLOBAL__N__9a469cfd_6_RNN_cu_eca79a6d6kernel17gru_cell_backwardIN3c104HalfEfiLi1EEEvNS_4cuda6detail10TensorInfoIT_T1_EESB_SB_SB_SB_SA_SA_,"a",@progbits
	.sectionflags	@""
	.align	4
.nv.constant0._ZN2at6native38_GLOBAL__N__9a469cfd_6_RNN_cu_eca79a6d6kernel17gru_cell_backwardIN3c104HalfEfiLi1EEEvNS_4cuda6detail10TensorInfoIT_T1_EESB_SB_SB_SB_SA_SA_:
	.zero		1616


//--------------------- .nv.constant0._ZN2at6native38_GLOBAL__N__9a469cfd_6_RNN_cu_eca79a6d6kernel17gru_cell_backwardIfflLi2EEEvNS_4cuda6detail10TensorInfoIT_T1_EES9_S9_S9_S9_S8_S8_ --------------------------
	.section	.nv.constant0._ZN2at6native38_GLOBAL__N__9a469cfd_6_RNN_cu_eca79a6d6kernel17gru_cell_backwardIfflLi2EEEvNS_4cuda6detail10TensorInfoIT_T1_EES9_S9_S9_S9_S8_S8_,"a",@progbits
	.sectionflags	@""
	.align	4
.nv.constant0._ZN2at6native38_GLOBAL__N__9a469cfd_6_RNN_cu_eca79a6d6kernel17gru_cell_backwardIfflLi2EEEvNS_4cuda6detail10TensorInfoIT_T1_EES9_S9_S9_S9_S8_S8_:
	.zero		2624


//--------------------- .nv.constant0._ZN2at6native38_GLOBAL__N__9a469cfd_6_RNN_cu_eca79a6d6kernel17gru_cell_backwardIfflLi1EEEvNS_4cuda6detail10TensorInfoIT_T1_EES9_S9_S9_S9_S8_S8_ --------------------------
	.section	.nv.constant0._ZN2at6native38_GLOBAL__N__9a469cfd_6_RNN_cu_eca79a6d6kernel17gru_cell_backwardIfflLi1EEEvNS_4cuda6detail10TensorInfoIT_T1_EES9_S9_S9_S9_S8_S8_,"a",@progbits
	.sectionflags	@""
	.align	4
.nv.constant0._ZN2at6native38_GLOBAL__N__9a469cfd_6_RNN_cu_eca79a6d6kernel17gru_cell_backwardIfflLi1EEEvNS_4cuda6detail10TensorInfoIT_T1_EES9_S9_S9_S9_S8_S8_:
	.zero		2624


//--------------------- .nv.constant0._ZN2at6native38_GLOBAL__N__9a469cfd_6_RNN_cu_eca79a6d6kernel17gru_cell_backwardIffiLi2EEEvNS_4cuda6detail10TensorInfoIT_T1_EES9_S9_S9_S9_S8_S8_ --------------------------
	.section	.nv.constant0._ZN2at6native38_GLOBAL__N__9a469cfd_6_RNN_cu_eca79a6d6kernel17gru_cell_backwardIffiLi2EEEvNS_4cuda6detail10TensorInfoIT_T1_EES9_S9_S9_S9_S8_S8_,"a",@progbits
	.sectionflags	@""
	.align	4
.nv.constant0._ZN2at6native38_GLOBAL__N__9a469cfd_6_RNN_cu_eca79a6d6kernel17gru_cell_backwardIffiLi2EEEvNS_4cuda6detail10TensorInfoIT_T1_EES9_S9_S9_S9_S8_S8_:
	.zero		1616


//--------------------- .nv.constant0._ZN2at6native38_GLOBAL__N__9a469cfd_6_RNN_cu_eca79a6d6kernel17gru_cell_backwardIffiLi1EEEvNS_4cuda6detail10TensorInfoIT_T1_EES9_S9_S9_S9_S8_S8_ --------------------------
	.section	.nv.constant0._ZN2at6native38_GLOBAL__N__9a469cfd_6_RNN_cu_eca79a6d6kernel17gru_cell_backwardIffiLi1EEEvNS_4cuda6detail10TensorInfoIT_T1_EES9_S9_S9_S9_S8_S8_,"a",@progbits
	.sectionflags	@""
	.align	4
.nv.constant0._ZN2at6native38_GLOBAL__N__9a469cfd_6_RNN_cu_eca79a6d6kernel17gru_cell_backwardIffiLi1EEEvNS_4cuda6detail10TensorInfoIT_T1_EES9_S9_S9_S9_S8_S8_:
	.zero		1616


//--------------------- .nv.constant0._ZN2at6native38_GLOBAL__N__9a469cfd_6_RNN_cu_eca79a6d6kernel17gru_cell_backwardIddlLi2EEEvNS_4cuda6detail10TensorInfoIT_T1_EES9_S9_S9_S9_S8_S8_ --------------------------
	.section	.nv.constant0._ZN2at6native38_GLOBAL__N__9a469cfd_6_RNN_cu_eca79a6d6kernel17gru_cell_backwardIddlLi2EEEvNS_4cuda6detail10TensorInfoIT_T1_EES9_S9_S9_S9_S8_S8_,"a",@progbits
	.sectionflags	@""
	.align	4
.nv.constant0._ZN2at6native38_GLOBAL__N__9a469cfd_6_RNN_cu_eca79a6d6kernel17gru_cell_backwardIddlLi2EEEvNS_4cuda6detail10TensorInfoIT_T1_EES9_S9_S9_S9_S8_S8_:
	.zero		2624


//--------------------- .nv.constant0._ZN2at6native38_GLOBAL__N__9a469cfd_6_RNN_cu_eca79a6d6kernel17gru_cell_backwardIddlLi1EEEvNS_4cuda6detail10TensorInfoIT_T1_EES9_S9_S9_S9_S8_S8_ --------------------------
	.section	.nv.constant0._ZN2at6native38_GLOBAL__N__9a469cfd_6_RNN_cu_eca79a6d6kernel17gru_cell_backwardIddlLi1EEEvNS_4cuda6detail10TensorInfoIT_T1_EES9_S9_S9_S9_S8_S8_,"a",@progbits
	.sectionflags	@""
	.align	4
.nv.constant0._ZN2at6native38_GLOBAL__N__9a469cfd_6_RNN_cu_eca79a6d6kernel17gru_cell_backwardIddlLi1EEEvNS_4cuda6detail10TensorInfoIT_T1_EES9_S9_S9_S9_S8_S8_:
	.zero		2624


//--------------------- .nv.constant0._ZN2at6native38_GLOBAL__N__9a469cfd_6_RNN_cu_eca79a6d6kernel17gru_cell_backwardIddiLi2EEEvNS_4cuda6detail10TensorInfoIT_T1_EES9_S9_S9_S9_S8_S8_ --------------------------
	.section	.nv.constant0._ZN2at6native38_GLOBAL__N__9a469cfd_6_RNN_cu_eca79a6d6kernel17gru_cell_backwardIddiLi2EEEvNS_4cuda6detail10TensorInfoIT_T1_EES9_S9_S9_S9_S8_S8_,"a",@progbits
	.sectionflags	@""
	.align	4
.nv.constant0._ZN2at6native38_GLOBAL__N__9a469cfd_6_RNN_cu_eca79a6d6kernel17gru_cell_backwardIddiLi2EEEvNS_4cuda6detail10TensorInfoIT_T1_EES9_S9_S9_S9_S8_S8_:
	.zero		1616


//--------------------- .nv.constant0._ZN2at6native38_GLOBAL__N__9a469cfd_6_RNN_cu_eca79a6d6kernel17gru_cell_backwardIddiLi1EEEvNS_4cuda6detail10TensorInfoIT_T1_EES9_S9_S9_S9_S8_S8_ --------------------------
	.section	.nv.constant0._ZN2at6native38_GLOBAL__N__9a469cfd_6_RNN_cu_eca79a6d6kernel17gru_cell_backwardIddiLi1EEEvNS_4cuda6detail10TensorInfoIT_T1_EES9_S9_S9_S9_S8_S8_,"a",@progbits
	.sectionflags	@""
	.align	4
.nv.constant0._ZN2at6native38_GLOBAL__N__9a469cfd_6_RNN_cu_eca79a6d6kernel17gru_cell_backwardIddiLi1EEEvNS_4cuda6detail10TensorInfoIT_T1_EES9_S9_S9_S9_S8_S8_:
	.zero		1616


//--------------------- .nv.constant0._ZN2at6native38_GLOBAL__N__9a469cfd_6_RNN_cu_eca79a6d6kernel16gru_cell_forwardIN3c108BFloat16EflLi2EEEvNS_4cuda6detail10TensorInfoIT_T1_EESB_SB_SB_SB_SB_SB_SA_SA_ --------------------------
	.section	.nv.constant0._ZN2at6native38_GLOBAL__N__9a469cfd_6_RNN_cu_eca79a6d6kernel16gru_cell_forwardIN3c108BFloat16EflLi2EEEvNS_4cuda6detail10TensorInfoIT_T1_EESB_SB_SB_SB_SB_SB_SA_SA_,"a",@progbits
	.sectionflags	@""
	.align	4
.nv.constant0._ZN2at6native38_GLOBAL__N__9a469cfd_6_RNN_cu_eca79a6d6kernel16gru_cell_forwardIN3c108BFloat16EflLi2EEEvNS_4cuda6detail10TensorInfoIT_T1_EESB_SB_SB_SB_SB_SB_SA_SA_:
	.zero		3456


//--------------------- .nv.constant0._ZN2at6native38_GLOBAL__N__9a469cfd_6_RNN_cu_eca79a6d6kernel16gru_cell_forwardIN3c108BFloat16EflLi1EEEvNS_4cuda6detail10TensorInfoIT_T1_EESB_SB_SB_SB_SB_SB_SA_SA_ --------------------------
	.section	.nv.constant0._ZN2at6native38_GLOBAL__N__9a469cfd_6_RNN_cu_eca79a6d6kernel16gru_cell_forwardIN3c108BFloat16EflLi1EEEvNS_4cuda6detail10TensorInfoIT_T1_EESB_SB_SB_SB_SB_SB_SA_SA_,"a",@progbits
	.sectionflags	@""
	.align	4
.nv.constant0._ZN2at6native38_GLOBAL__N__9a469cfd_6_RNN_cu_eca79a6d6kernel16gru_cell_forwardIN3c108BFloat16EflLi1EEEvNS_4cuda6detail10TensorInfoIT_T1_EESB_SB_SB_SB_SB_SB_SA_SA_:
	.zero		3456


//--------------------- .nv.constant0._ZN2at6native38_GLOBAL__N__9a469cfd_6_RNN_cu_eca79a6d6kernel16gru_cell_forwardIN3c108BFloat16EfiLi2EEEvNS_4cuda6detail10TensorInfoIT_T1_EESB_SB_SB_SB_SB_SB_SA_SA_ --------------------------
	.section	.nv.constant0._ZN2at6native38_GLOBAL__N__9a469cfd_6_RNN_cu_eca79a6d6kernel16gru_cell_forwardIN3c108BFloat16EfiLi2EEEvNS_4cuda6detail10TensorInfoIT_T1_EESB_SB_SB_SB_SB_SB_SA_SA_,"a",@progbits
	.sectionflags	@""
	.align	4
.nv.constant0._ZN2at6native38_GLOBAL__N__9a469cfd_6_RNN_cu_eca79a6d6kernel16gru_cell_forwardIN3c108BFloat16EfiLi2EEEvNS_4cuda6detail10TensorInfoIT_T1_EESB_SB_SB_SB_SB_SB_SA_SA_:
	.zero		2048


//--------------------- .nv.constant0._ZN2at6native38_GLOBAL__N__9a469cfd_6_RNN_cu_eca79a6d6kernel16gru_cell_forwardIN3c108BFloat16EfiLi1EEEvNS_4cuda6detail10TensorInfoIT_T1_EESB_SB_SB_SB_SB_SB_SA_SA_ --------------------------
	.section	.nv.constant0._ZN2at6native38_GLOBAL__N__9a469cfd_6_RNN_cu_eca79a6d6kernel16gru_cell_forwardIN3c108BFloat16EfiLi1EEEvNS_4cuda6detail10TensorInfoIT_T1_EESB_SB_SB_SB_SB_SB_SA_SA_,"a",@progbits
	.sectionflags	@""
	.align	4
.nv.constant0._ZN2at6native38_GLOBAL__N__9a469cfd_6_RNN_cu_eca79a6d6kernel16gru_cell_forwardIN3c108BFloat16EfiLi1EEEvNS_4cuda6detail10TensorInfoIT_T1_EESB_SB_SB_SB_SB_SB_SA_SA_:
	.zero		2048


//--------------------- .nv.constant0._ZN2at6native38_GLOBAL__N__9a469cfd_6_RNN_cu_eca79a6d6kernel16gru_cell_forwardIN3c104HalfEflLi2EEEvNS_4cuda6detail10TensorInfoIT_T1_EESB_SB_SB_SB_SB_SB_SA_SA_ --------------------------
	.section	.nv.constant0._ZN2at6native38_GLOBAL__N__9a469cfd_6_RNN_cu_eca79a6d6kernel16gru_cell_forwardIN3c104HalfEflLi2EEEvNS_4cuda6detail10TensorInfoIT_T1_EESB_SB_SB_SB_SB_SB_SA_SA_,"a",@progbits
	.sectionflags	@""
	.align	4
.nv.constant0._ZN2at6native38_GLOBAL__N__9a469cfd_6_RNN_cu_eca79a6d6kernel16gru_cell_forwardIN3c104HalfEflLi2EEEvNS_4cuda6detail10TensorInfoIT_T1_EESB_SB_SB_SB_SB_SB_SA_SA_:
	.zero		3456


//--------------------- .nv.constant0._ZN2at6native38_GLOBAL__N__9a469cfd_6_RNN_cu_eca79a6d6kernel16gru_cell_forwardIN3c104HalfEflLi1EEEvNS_4cuda6detail10TensorInfoIT_T1_EESB_SB_SB_SB_SB_SB_SA_SA_ --------------------------
	.section	.nv.constant0._ZN2at6native38_GLOBAL__N__9a469cfd_6_RNN_cu_eca79a6d6kernel16gru_cell_forwardIN3c104HalfEflLi1EEEvNS_4cuda6detail10TensorInfoIT_T1_EESB_SB_SB_SB_SB_SB_SA_SA_,"a",@progbits
	.sectionflags	@""
	.align	4
.nv.constant0._ZN2at6native38_GLOBAL__N__9a469cfd_6_RNN_cu_eca79a6d6kernel16gru_cell_forwardIN3c104HalfEflLi1EEEvNS_4cuda6detail10TensorInfoIT_T1_EESB_SB_SB_SB_SB_SB_SA_SA_:
	.zero		3456


//--------------------- .nv.constant0._ZN2at6native38_GLOBAL__N__9a469cfd_6_RNN_cu_eca79a6d6kernel16gru_cell_forwardIN3c104HalfEfiLi2EEEvNS_4cuda6detail10TensorInfoIT_T1_EESB_SB_SB_SB_SB_SB_SA_SA_ --------------------------
	.section	.nv.constant0._ZN2at6native38_GLOBAL__N__9a469cfd_6_RNN_cu_eca79a6d6kernel16gru_cell_forwardIN3c104HalfEfiLi2EEEvNS_4cuda6detail10TensorInfoIT_T1_EESB_SB_SB_SB_SB_SB_SA_SA_,"a",@progbits
	.sectionflags	@""
	.align	4
.nv.constant0._ZN2at6native38_GLOBAL__N__9a469cfd_6_RNN_cu_eca79a6d6kernel16gru_cell_forwardIN3c104HalfEfiLi2EEEvNS_4cuda6detail10TensorInfoIT_T1_EESB_SB_SB_SB_SB_SB_SA_SA_:
	.zero		2048


//--------------------- .nv.constant0._ZN2at6native38_GLOBAL__N__9a469cfd_6_RNN_cu_eca79a6d6kernel16gru_cell_forwardIN3c104HalfEfiLi1EEEvNS_4cuda6detail10TensorInfoIT_T1_EESB_SB_SB_SB_SB_SB_SA_SA_ --------------------------
	.section	.nv.constant0._ZN2at6native38_GLOBAL__N__9a469cfd_6_RNN_cu_eca79a6d6kernel16gru_cell_forwardIN3c104HalfEfiLi1EEEvNS_4cuda6detail10TensorInfoIT_T1_EESB_SB_SB_SB_SB_SB_SA_SA_,"a",@progbits
	.sectionflags	@""
	.align	4
.nv.constant0._ZN2at6native38_GLOBAL__N__9a469cfd_6_RNN_cu_eca79a6d6kernel16gru_cell_forwardIN3c104HalfEfiLi1EEEvNS_4cuda6detail10TensorInfoIT_T1_EESB_SB_SB_SB_SB_SB_SA_SA_:
	.zero		2048


//--------------------- .nv.constant0._ZN2at6native38_GLOBAL__N__9a469cfd_6_RNN_cu_eca79a6d6kernel16gru_cell_forwardIfflLi2EEEvNS_4cuda6detail10TensorInfoIT_T1_EES9_S9_S9_S9_S9_S9_S8_S8_ --------------------------
	.section	.nv.constant0._ZN2at6native38_GLOBAL__N__9a469cfd_6_RNN_cu_eca79a6d6kernel16gru_cell_forwardIfflLi2EEEvNS_4cuda6detail10TensorInfoIT_T1_EES9_S9_S9_S9_S9_S9_S8_S8_,"a",@progbits
	.sectionflags	@""
	.align	4
.nv.constant0._ZN2at6native38_GLOBAL__N__9a469cfd_6_RNN_cu_eca79a6d6kernel16gru_cell_forwardIfflLi2EEEvNS_4cuda6detail10TensorInfoIT_T1_EES9_S9_S9_S9_S9_S9_S8_S8_:
	.zero		3456


//--------------------- .nv.constant0._ZN2at6native38_GLOBAL__N__9a469cfd_6_RNN_cu_eca79a6d6kernel16gru_cell_forwardIfflLi1EEEvNS_4cuda6detail10TensorInfoIT_T1_EES9_S9_S9_S9_S9_S9_S8_S8_ --------------------------
	.section	.nv.constant0._ZN2at6native38_GLOBAL__N__9a469cfd_6_RNN_cu_eca79a6d6kernel16gru_cell_forwardIfflLi1EEEvNS_4cuda6detail10TensorInfoIT_T1_EES9_S9_S9_S9_S9_S9_S8_S8_,"a",@progbits
	.sectionflags	@""
	.align	4
.nv.constant0._ZN2at6native38_GLOBAL__N__9a469cfd_6_RNN_cu_eca79a6d6kernel16gru_cell_forwardIfflLi1EEEvNS_4cuda6detail10TensorInfoIT_T1_EES9_S9_S9_S9_S9_S9_S8_S8_:
	.zero		3456


//--------------------- .nv.constant0._ZN2at6native38_GLOBAL__N__9a469cfd_6_RNN_cu_eca79a6d6kernel16gru_cell_forwardIffiLi2EEEvNS_4cuda6detail10TensorInfoIT_T1_EES9_S9_S9_S9_S9_S9_S8_S8_ --------------------------
	.section	.nv.constant0._ZN2at6native38_GLOBAL__N__9a469cfd_6_RNN_cu_eca79a6d6kernel16gru_cell_forwardIffiLi2EEEvNS_4cuda6detail10TensorInfoIT_T1_EES9_S9_S9_S9_S9_S9_S8_S8_,"a",@progbits
	.sectionflags	@""
	.align	4
.nv.constant0._ZN2at6native38_GLOBAL__N__9a469cfd_6_RNN_cu_eca79a6d6kernel16gru_cell_forwardIffiLi2EEEvNS_4cuda6detail10TensorInfoIT_T1_EES9_S9_S9_S9_S9_S9_S8_S8_:
	.zero		2048


//--------------------- .nv.constant0._ZN2at6native38_GLOBAL__N__9a469cfd_6_RNN_cu_eca79a6d6kernel16gru_cell_forwardIffiLi1EEEvNS_4cuda6detail10TensorInfoIT_T1_EES9_S9_S9_S9_S9_S9_S8_S8_ --------------------------
	.section	.nv.constant0._ZN2at6native38_GLOBAL__N__9a469cfd_6_RNN_cu_eca79a6d6kernel16gru_cell_forwardIffiLi1EEEvNS_4cuda6detail10TensorInfoIT_T1_EES9_S9_S9_S9_S9_S9_S8_S8_,"a",@progbits
	.sectionflags	@""
	.align	4
.nv.constant0._ZN2at6native38_GLOBAL__N__9a469cfd_6_RNN_cu_eca79a6d6kernel16gru_cell_forwardIffiLi1EEEvNS_4cuda6detail10TensorInfoIT_T1_EES9_S9_S9_S9_S9_S9_S8_S8_:
	.zero		2048


//--------------------- .nv.constant0._ZN2at6native38_GLOBAL__N__9a469cfd_6_RNN_cu_eca79a6d6kernel16gru_cell_forwardIddlLi2EEEvNS_4cuda6detail10TensorInfoIT_T1_EES9_S9_S9_S9_S9_S9_S8_S8_ --------------------------
	.section	.nv.constant0._ZN2at6native38_GLOBAL__N__9a469cfd_6_RNN_cu_eca79a6d6kernel16gru_cell_forwardIddlLi2EEEvNS_4cuda6detail10TensorInfoIT_T1_EES9_S9_S9_S9_S9_S9_S8_S8_,"a",@progbits
	.sectionflags	@""
	.align	4
.nv.constant0._ZN2at6native38_GLOBAL__N__9a469cfd_6_RNN_cu_eca79a6d6kernel16gru_cell_forwardIddlLi2EEEvNS_4cuda6detail10TensorInfoIT_T1_EES9_S9_S9_S9_S9_S9_S8_S8_:
	.zero		3456


//--------------------- .nv.constant0._ZN2at6native38_GLOBAL__N__9a469cfd_6_RNN_cu_eca79a6d6kernel16gru_cell_forwardIddlLi1EEEvNS_4cuda6detail10TensorInfoIT_T1_EES9_S9_S9_S9_S9_S9_S8_S8_ --------------------------
	.section	.nv.constant0._ZN2at6native38_GLOBAL__N__9a469cfd_6_RNN_cu_eca79a6d6kernel16gru_cell_forwardIddlLi1EEEvNS_4cuda6detail10TensorInfoIT_T1_EES9_S9_S9_S9_S9_S9_S8_S8_,"a",@progbits
	.sectionflags	@""
	.align	4
.nv.constant0._ZN2at6native38_GLOBAL__N__9a469cfd_6_RNN_cu_eca79a6d6kernel16gru_cell_forwardIddlLi1EEEvNS_4cuda6detail10TensorInfoIT_T1_EES9_S9_S9_S9_S9_S9_S8_S8_:
	.zero		3456


//--------------------- .nv.constant0._ZN2at6native38_GLOBAL__N__9a469cfd_6_RNN_cu_eca79a6d6kernel16gru_cell_forwardIddiLi2EEEvNS_4cuda6detail10TensorInfoIT_T1_EES9_S9_S9_S9_S9_S9_S8_S8_ --------------------------
	.section	.nv.constant0._ZN2at6native38_GLOBAL__N__9a469cfd_6_RNN_cu_eca79a6d6kernel16gru_cell_forwardIddiLi2EEEvNS_4cuda6detail10TensorInfoIT_T1_EES9_S9_S9_S9_S9_S9_S8_S8_,"a",@progbits
	.sectionflags	@""
	.align	4
.nv.constant0._ZN2at6native38_GLOBAL__N__9a469cfd_6_RNN_cu_eca79a6d6kernel16gru_cell_forwardIddiLi2EEEvNS_4cuda6detail10TensorInfoIT_T1_EES9_S9_S9_S9_S9_S9_S8_S8_:
	.zero		2048


//--------------------- .nv.constant0._ZN2at6native38_GLOBAL__N__9a469cfd_6_RNN_cu_eca79a6d6kernel16gru_cell_forwardIddiLi1EEEvNS_4cuda6detail10TensorInfoIT_T1_EES9_S9_S9_S9_S9_S9_S8_S8_ --------------------------
	.section	.nv.constant0._ZN2at6native38_GLOBAL__N__9a469cfd_6_RNN_cu_eca79a6d6kernel16gru_cell_forwardIddiLi1EEEvNS_4cuda6detail10TensorInfoIT_T1_EES9_S9_S9_S9_S9_S9_S8_S8_,"a",@progbits
	.sectionflags	@""
	.align	4
.nv.constant0._ZN2at6native38_GLOBAL__N__9a469cfd_6_RNN_cu_eca79a6d6kernel16gru_cell_forwardIddiLi1EEEvNS_4cuda6detail10TensorInfoIT_T1_EES9_S9_S9_S9_S9_S9_S8_S8_:
	.zero		2048


//--------------------- .nv.constant0._ZN2at6native38_GLOBAL__N__9a469cfd_6_RNN_cu_eca79a6d6kernel18lstm_cell_backwardIN3c108BFloat16EflLi2EEEvNS_4cuda6detail10TensorInfoIT_T1_EESB_SB_SB_SB_SB_SB_SA_SA_ --------------------------
	.section	.nv.constant0._ZN2at6native38_GLOBAL__N__9a469cfd_6_RNN_cu_eca79a6d6kernel18lstm_cell_backwardIN3c108BFloat16EflLi2EEEvNS_4cuda6detail10TensorInfoIT_T1_EESB_SB_SB_SB_SB_SB_SA_SA_,"a",@progbits
	.sectionflags	@""
	.align	4
.nv.constant0._ZN2at6native38_GLOBAL__N__9a469cfd_6_RNN_cu_eca79a6d6kernel18lstm_cell_backwardIN3c108BFloat16EflLi2EEEvNS_4cuda6detail10TensorInfoIT_T1_EESB_SB_SB_SB_SB_SB_SA_SA_:
	.zero		3456


//--------------------- .nv.constant0._ZN2at6native38_GLOBAL__N__9a469cfd_6_RNN_cu_eca79a6d6kernel18lstm_cell_backwardIN3c108BFloat16EflLi1EEEvNS_4cuda6detail10TensorInfoIT_T1_EESB_SB_SB_SB_SB_SB_SA_SA_ --------------------------
	.section	.nv.constant0._ZN2at6native38_GLOBAL__N__9a469cfd_6_RNN_cu_eca79a6d6kernel18lstm_cell_backwardIN3c108BFloat16EflLi1EEEvNS_4cuda6detail10TensorInfoIT_T1_EESB_SB_SB_SB_SB_SB_SA_SA_,"a",@progbits
	.sectionflags	@""
	.align	4
.nv.constant0._ZN2at6native38_GLOBAL__N__9a469cfd_6_RNN_cu_eca79a6d6kernel18lstm_cell_backwardIN3c108BFloat16EflLi1EEEvNS_4cuda6detail10TensorInfoIT_T1_EESB_SB_SB_SB_SB_SB_SA_SA_:
	.zero		3456


//--------------------- .nv.constant0._ZN2at6native38_GLOBAL__N__9a469cfd_6_RNN_cu_eca79a6d6kernel18lstm_cell_backwardIN3c108BFloat16EfiLi2EEEvNS_4cuda6detail10TensorInfoIT_T1_EESB_SB_SB_SB_SB_SB_SA_SA_ --------------------------
	.section	.nv.constant0._ZN2at6native38_GLOBAL__N__9a469cfd_6_RNN_cu_eca79a6d6kernel18lstm_cell_backwardIN3c108BFloat16EfiLi2EEEvNS_4cuda6detail10TensorInfoIT_T1_EESB_SB_SB_SB_SB_SB_SA_SA_,"a",@progbits
	.sectionflags	@""
	.align	4
.nv.constant0._ZN2at6native38_GLOBAL__N__9a469cfd_6_RNN_cu_eca79a6d6kernel18lstm_cell_backwardIN3c108BFloat16EfiLi2EEEvNS_4cuda6detail10TensorInfoIT_T1_EESB_SB_SB_SB_SB_SB_SA_SA_:
	.zero		2048


//--------------------- .nv.constant0._ZN2at6native38_GLOBAL__N__9a469cfd_6_RNN_cu_eca79a6d6kernel18lstm_cell_backwardIN3c108BFloat16EfiLi1EEEvNS_4cuda6detail10TensorInfoIT_T1_EESB_SB_SB_SB_SB_SB_SA_SA_ --------------------------
	.section	.nv.constant0._ZN2at6native38_GLOBAL__N__9a469cfd_6_RNN_cu_eca79a6d6kernel18lstm_cell_backwardIN3c108BFloat16EfiLi1EEEvNS_4cuda6detail10TensorInfoIT_T1_EESB_SB_SB_SB_SB_SB_SA_SA_,"a",@progbits
	.sectionflags	@""
	.align	4
.nv.constant0._ZN2at6native38_GLOBAL__N__9a469cfd_6_RNN_cu_eca79a6d6kernel18lstm_cell_backwardIN3c108BFloat16EfiLi1EEEvNS_4cuda6detail10TensorInfoIT_T1_EESB_SB_SB_SB_SB_SB_SA_SA_:
	.zero		2048


//--------------------- .nv.constant0._ZN2at6native38_GLOBAL__N__9a469cfd_6_RNN_cu_eca79a6d6kernel18lstm_cell_backwardIN3c104HalfEflLi2EEEvNS_4cuda6detail10TensorInfoIT_T1_EESB_SB_SB_SB_SB_SB_SA_SA_ --------------------------
	.section	.nv.constant0._ZN2at6native38_GLOBAL__N__9a469cfd_6_RNN_cu_eca79a6d6kernel18lstm_cell_backwardIN3c104HalfEflLi2EEEvNS_4cuda6detail10TensorInfoIT_T1_EESB_SB_SB_SB_SB_SB_SA_SA_,"a",@progbits
	.sectionflags	@""
	.align	4
.nv.constant0._ZN2at6native38_GLOBAL__N__9a469cfd_6_RNN_cu_eca79a6d6kernel18lstm_cell_backwardIN3c104HalfEflLi2EEEvNS_4cuda6detail10TensorInfoIT_T1_EESB_SB_SB_SB_SB_SB_SA_SA_:
	.zero		3456


//--------------------- .nv.constant0._ZN2at6native38_GLOBAL__N__9a469cfd_6_RNN_cu_eca79a6d6kernel18lstm_cell_backwardIN3c104HalfEflLi1EEEvNS_4cuda6detail10TensorInfoIT_T1_EESB_SB_SB_SB_SB_SB_SA_SA_ --------------------------
	.section	.nv.constant0._ZN2at6native38_GLOBAL__N__9a469cfd_6_RNN_cu_eca79a6d6kernel18lstm_cell_backwardIN3c104HalfEflLi1EEEvNS_4cuda6detail10TensorInfoIT_T1_EESB_SB_SB_SB_SB_SB_SA_SA_,"a",@progbits
	.sectionflags	@""
	.align	4
.nv.constant0._ZN2at6native38_GLOBAL__N__9a469cfd_6_RNN_cu_eca79a6d6kernel18lstm_cell_backwardIN3c104HalfEflLi1EEEvNS_4cuda6detail10TensorInfoIT_T1_EESB_SB_SB_SB_SB_SB_SA_SA_:
	.zero		3456


//--------------------- .nv.constant0._ZN2at6native38_GLOBAL__N__9a469cfd_6_RNN_cu_eca79a6d6kernel18lstm_cell_backwardIN3c104HalfEfiLi2EEEvNS_4cuda6detail10TensorInfoIT_T1_EESB_SB_SB_SB_SB_SB_SA_SA_ --------------------------
	.section	.nv.constant0._ZN2at6native38_GLOBAL__N__9a469cfd_6_RNN_cu_eca79a6d6kernel18lstm_cell_backwardIN3c104HalfEfiLi2EEEvNS_4cuda6detail10TensorInfoIT_T1_EESB_SB_SB_SB_SB_SB_SA_SA_,"a",@progbits
	.sectionflags	@""
	.align	4
.nv.constant0._ZN2at6native38_GLOBAL__N__9a469cfd_6_RNN_cu_eca79a6d6kernel18lstm_cell_backwardIN3c104HalfEfiLi2EEEvNS_4cuda6detail10TensorInfoIT_T1_EESB_SB_SB_SB_SB_SB_SA_SA_:
	.zero		2048


//--------------------- .nv.constant0._ZN2at6native38_GLOBAL__N__9a469cfd_6_RNN_cu_eca79a6d6kernel18lstm_cell_backwardIN3c104HalfEfiLi1EEEvNS_4cuda6detail10TensorInfoIT_T1_EESB_SB_SB_SB_SB_SB_SA_SA_ --------------------------
	.section	.nv.constant0._ZN2at6native38_GLOBAL__N__9a469cfd_6_RNN_cu_eca79a6d6kernel18lstm_cell_backwardIN3c104HalfEfiLi1EEEvNS_4cuda6detail10TensorInfoIT_T1_EESB_SB_SB_SB_SB_SB_SA_SA_,"a",@progbits
	.sectionflags	@""
	.align	4
.nv.constant0._ZN2at6native38_GLOBAL__N__9a469cfd_6_RNN_cu_eca79a6d6kernel18lstm_cell_backwardIN3c104HalfEfiLi1EEEvNS_4cuda6detail10TensorInfoIT_T1_EESB_SB_SB_SB_SB_SB_SA_SA_:
	.zero		2048


//--------------------- .nv.constant0._ZN2at6native38_GLOBAL__N__9a469cfd_6_RNN_cu_eca79a6d6kernel18lstm_cell_backwardIfflLi2EEEvNS_4cuda6detail10TensorInfoIT_T1_EES9_S9_S9_S9_S9_S9_S8_S8_ --------------------------
	.section	.nv.constant0._ZN2at6native38_GLOBAL__N__9a469cfd_6_RNN_cu_eca79a6d6kernel18lstm_cell_backwardIfflLi2EEEvNS_4cuda6detail10TensorInfoIT_T1_EES9_S9_S9_S9_S9_S9_S8_S8_,"a",@progbits
	.sectionflags	@""
	.align	4
.nv.constant0._ZN2at6native38_GLOBAL__N__9a469cfd_6_RNN_cu_eca79a6d6kernel18lstm_cell_backwardIfflLi2EEEvNS_4cuda6detail10TensorInfoIT_T1_EES9_S9_S9_S9_S9_S9_S8_S8_:
	.zero		3456


//--------------------- .nv.constant0._ZN2at6native38_GLOBAL__N__9a469cfd_6_RNN_cu_eca79a6d6kernel18lstm_cell_backwardIfflLi1EEEvNS_4cuda6detail10TensorInfoIT_T1_EES9_S9_S9_S9_S9_S9_S8_S8_ --------------------------
	.section	.nv.constant0._ZN2at6native38_GLOBAL__N__9a469cfd_6_RNN_cu_eca79a6d6kernel18lstm_cell_backwardIfflLi1EEEvNS_4cuda6detail10TensorInfoIT_T1_EES9_S9_S9_S9_S9_S9_S8_S8_,"a",@progbits
	.sectionflags	@""
	.align	4
.nv.constant0._ZN2at6native38_GLOBAL__N__9a469cfd_6_RNN_cu_eca79a6d6kernel18lstm_cell_backwardIfflLi1EEEvNS_4cuda6detail10TensorInfoIT_T1_EES9_S9_S9_S9_S9_S9_S8_S8_:
	.zero		3456


//--------------------- .nv.constant0._ZN2at6native38_GLOBAL__N__9a469cfd_6_RNN_cu_eca79a6d6kernel18lstm_cell_backwardIffiLi2EEEvNS_4cuda6detail10TensorInfoIT_T1_EES9_S9_S9_S9_S9_S9_S8_S8_ --------------------------
	.section	.nv.constant0._ZN2at6native38_GLOBAL__N__9a469cfd_6_RNN_cu_eca79a6d6kernel18lstm_cell_backwardIffiLi2EEEvNS_4cuda6detail10TensorInfoIT_T1_EES9_S9_S9_S9_S9_S9_S8_S8_,"a",@progbits
	.sectionflags	@""
	.align	4
.nv.constant0._ZN2at6native38_GLOBAL__N__9a469cfd_6_RNN_cu_eca79a6d6kernel18lstm_cell_backwardIffiLi2EEEvNS_4cuda6detail10TensorInfoIT_T1_EES9_S9_S9_S9_S9_S9_S8_S8_:
	.zero		2048


//--------------------- .nv.constant0._ZN2at6native38_GLOBAL__N__9a469cfd_6_RNN_cu_eca79a6d6kernel18lstm_cell_backwardIffiLi1EEEvNS_4cuda6detail10TensorInfoIT_T1_EES9_S9_S9_S9_S9_S9_S8_S8_ --------------------------
	.section	.nv.constant0._ZN2at6native38_GLOBAL__N__9a469cfd_6_RNN_cu_eca79a6d6kernel18lstm_cell_backwardIffiLi1EEEvNS_4cuda6detail10TensorInfoIT_T1_EES9_S9_S9_S9_S9_S9_S8_S8_,"a",@progbits
	.sectionflags	@""
	.align	4
.nv.constant0._ZN2at6native38_GLOBAL__N__9a469cfd_6_RNN_cu_eca79a6d6kernel18lstm_cell_backwardIffiLi1EEEvNS_4cuda6detail10TensorInfoIT_T1_EES9_S9_S9_S9_S9_S9_S8_S8_:
	.zero		2048


//--------------------- .nv.constant0._ZN2at6native38_GLOBAL__N__9a469cfd_6_RNN_cu_eca79a6d6kernel18lstm_cell_backwardIddlLi2EEEvNS_4cuda6detail10TensorInfoIT_T1_EES9_S9_S9_S9_S9_S9_S8_S8_ --------------------------
	.section	.nv.constant0._ZN2at6native38_GLOBAL__N__9a469cfd_6_RNN_cu_eca79a6d6kernel18lstm_cell_backwardIddlLi2EEEvNS_4cuda6detail10TensorInfoIT_T1_EES9_S9_S9_S9_S9_S9_S8_S8_,"a",@progbits
	.sectionflags	@""
	.align	4
.nv.constant0._ZN2at6native38_GLOBAL__N__9a469cfd_6_RNN_cu_eca79a6d6kernel18lstm_cell_backwardIddlLi2EEEvNS_4cuda6detail10TensorInfoIT_T1_EES9_S9_S9_S9_S9_S9_S8_S8_:
	.zero		3456


//--------------------- .nv.constant0._ZN2at6native38_GLOBAL__N__9a469cfd_6_RNN_cu_eca79a6d6kernel18lstm_cell_backwardIddlLi1EEEvNS_4cuda6detail10TensorInfoIT_T1_EES9_S9_S9_S9_S9_S9_S8_S8_ --------------------------
	.section	.nv.constant0._ZN2at6native38_GLOBAL__N__9a469cfd_6_RNN_cu_eca79a6d6kernel18lstm_cell_backwardIddlLi1EEEvNS_4cuda6detail10TensorInfoIT_T1_EES9_S9_S9_S9_S9_S9_S8_S8_,"a",@progbits
	.sectionflags	@""
	.align	4
.nv.constant0._ZN2at6native38_GLOBAL__N__9a469cfd_6_RNN_cu_eca79a6d6kernel18lstm_cell_backwardIddlLi1EEEvNS_4cuda6detail10TensorInfoIT_T1_EES9_S9_S9_S9_S9_S9_S8_S8_:
	.zero		3456


//--------------------- .nv.constant0._ZN2at6native38_GLOBAL__N__9a469cfd_6_RNN_cu_eca79a6d6kernel18lstm_cell_backwardIddiLi2EEEvNS_4cuda6detail10TensorInfoIT_T1_EES9_S9_S9_S9_S9_S9_S8_S8_ --------------------------
	.section	.nv.constant0._ZN2at6native38_GLOBAL__N__9a469cfd_6_RNN_cu_eca79a6d6kernel18lstm_cell_backwardIddiLi2EEEvNS_4cuda6detail10TensorInfoIT_T1_EES9_S9_S9_S9_S9_S9_S8_S8_,"a",@progbits
	.sectionflags	@""
	.align	4
.nv.constant0._ZN2at6native38_GLOBAL__N__9a469cfd_6_RNN_cu_eca79a6d6kernel18lstm_cell_backwardIddiLi2EEEvNS_4cuda6detail10TensorInfoIT_T1_EES9_S9_S9_S9_S9_S9_S8_S8_:
	.zero		2048


//--------------------- .nv.constant0._ZN2at6native38_GLOBAL__N__9a469cfd_6_RNN_cu_eca79a6d6kernel18lstm_cell_backwardIddiLi1EEEvNS_4cuda6detail10TensorInfoIT_T1_EES9_S9_S9_S9_S9_S9_S8_S8_ --------------------------
	.section	.nv.constant0._ZN2at6native38_GLOBAL__N__9a469cfd_6_RNN_cu_eca79a6d6kernel18lstm_cell_backwardIddiLi1EEEvNS_4cuda6detail10TensorInfoIT_T1_EES9_S9_S9_S9_S9_S9_S8_S8_,"a",@progbits
	.sectionflags	@""
	.align	4
.nv.constant0._ZN2at6native38_GLOBAL__N__9a469cfd_6_RNN_cu_eca79a6d6kernel18lstm_cell_backwardIddiLi1EEEvNS_4cuda6detail10TensorInfoIT_T1_EES9_S9_S9_S9_S9_S9_S8_S8_:
	.zero		2048


//--------------------- .nv.constant0._ZN2at6native38_GLOBAL__N__9a469cfd_6_RNN_cu_eca79a6d6kernel17lstm_cell_forwardIN3c108BFloat16EflLi2EEEvNS_4cuda6detail10TensorInfoIT_T1_EESB_SB_SB_SB_SB_SB_SB_SA_SA_ --------------------------
	.section	.nv.constant0._ZN2at6native38_GLOBAL__N__9a469cfd_6_RNN_cu_eca79a6d6kernel17lstm_cell_forwardIN3c108BFloat16EflLi2EEEvNS_4cuda6detail10TensorInfoIT_T1_EESB_SB_SB_SB_SB_SB_SB_SA_SA_,"a",@progbits
	.sectionflags	@""
	.align	4
.nv.constant0._ZN2at6native38_GLOBAL__N__9a469cfd_6_RNN_cu_eca79a6d6kernel17lstm_cell_forwardIN3c108BFloat16EflLi2EEEvNS_4cuda6detail10TensorInfoIT_T1_EESB_SB_SB_SB_SB_SB_SB_SA_SA_:
	.zero		3872


//--------------------- .nv.constant0._ZN2at6native38_GLOBAL__N__9a469cfd_6_RNN_cu_eca79a6d6kernel17lstm_cell_forwardIN3c108BFloat16EflLi1EEEvNS_4cuda6detail10TensorInfoIT_T1_EESB_SB_SB_SB_SB_SB_SB_SA_SA_ --------------------------
	.section	.nv.constant0._ZN2at6native38_GLOBAL__N__9a469cfd_6_RNN_cu_eca79a6d6kernel17lstm_cell_forwardIN3c108BFloat16EflLi1EEEvNS_4cuda6detail10TensorInfoIT_T1_EESB_SB_SB_SB_SB_SB_SB_SA_SA_,"a",@progbits
	.sectionflags	@""
	.align	4
.nv.constant0._ZN2at6native38_GLOBAL__N__9a469cfd_6_RNN_cu_eca79a6d6kernel17lstm_cell_forwardIN3c108BFloat16EflLi1EEEvNS_4cuda6detail10TensorInfoIT_T1_EESB_SB_SB_SB_SB_SB_SB_SA_SA_:
	.zero		3872


//--------------------- .nv.constant0._ZN2at6native38_GLOBAL__N__9a469cfd_6_RNN_cu_eca79a6d6kernel17lstm_cell_forwardIN3c108BFloat16EfiLi2EEEvNS_4cuda6detail10TensorInfoIT_T1_EESB_SB_SB_SB_SB_SB_SB_SA_SA_ --------------------------
	.section	.nv.constant0._ZN2at6native38_GLOBAL__N__9a469cfd_6_RNN_cu_eca79a6d6kernel17lstm_cell_forwardIN3c108BFloat16EfiLi2EEEvNS_4cuda6detail10TensorInfoIT_T1_EESB_SB_SB_SB_SB_SB_SB_SA_SA_,"a",@progbits
	.sectionflags	@""
	.align	4
.nv.constant0._ZN2at6native38_GLOBAL__N__9a469cfd_6_RNN_cu_eca79a6d6kernel17lstm_cell_forwardIN3c108BFloat16EfiLi2EEEvNS_4cuda6detail10TensorInfoIT_T1_EESB_SB_SB_SB_SB_SB_SB_SA_SA_:
	.zero		2264


//--------------------- .nv.constant0._ZN2at6native38_GLOBAL__N__9a469cfd_6_RNN_cu_eca79a6d6kernel17lstm_cell_forwardIN3c108BFloat16EfiLi1EEEvNS_4cuda6detail10TensorInfoIT_T1_EESB_SB_SB_SB_SB_SB_SB_SA_SA_ --------------------------
	.section	.nv.constant0._ZN2at6native38_GLOBAL__N__9a469cfd_6_RNN_cu_eca79a6d6kernel17lstm_cell_forwardIN3c108BFloat16EfiLi1EEEvNS_4cuda6detail10TensorInfoIT_T1_EESB_SB_SB_SB_SB_SB_SB_SA_SA_,"a",@progbits
	.sectionflags	@""
	.align	4
.nv.constant0._ZN2at6native38_GLOBAL__N__9a469cfd_6_RNN_cu_eca79a6d6kernel17lstm_cell_forwardIN3c108BFloat16EfiLi1EEEvNS_4cuda6detail10TensorInfoIT_T1_EESB_SB_SB_SB_SB_SB_SB_SA_SA_:
	.zero		2264


//--------------------- .nv.constant0._ZN2at6native38_GLOBAL__N__9a469cfd_6_RNN_cu_eca79a6d6kernel17lstm_cell_forwardIN3c104HalfEflLi2EEEvNS_4cuda6detail10TensorInfoIT_T1_EESB_SB_SB_SB_SB_SB_SB_SA_SA_ --------------------------
	.section	.nv.constant0._ZN2at6native38_GLOBAL__N__9a469cfd_6_RNN_cu_eca79a6d6kernel17lstm_cell_forwardIN3c104HalfEflLi2EEEvNS_4cuda6detail10TensorInfoIT_T1_EESB_SB_SB_SB_SB_SB_SB_SA_SA_,"a",@progbits
	.sectionflags	@""
	.align	4
.nv.constant0._ZN2at6native38_GLOBAL__N__9a469cfd_6_RNN_cu_eca79a6d6kernel17lstm_cell_forwardIN3c104HalfEflLi2EEEvNS_4cuda6detail10TensorInfoIT_T1_EESB_SB_SB_SB_SB_SB_SB_SA_SA_:
	.zero		3872


//--------------------- .nv.constant0._ZN2at6native38_GLOBAL__N__9a469cfd_6_RNN_cu_eca79a6d6kernel17lstm_cell_forwardIN3c104HalfEflLi1EEEvNS_4cuda6detail10TensorInfoIT_T1_EESB_SB_SB_SB_SB_SB_SB_SA_SA_ --------------------------
	.section	.nv.constant0._ZN2at6native38_GLOBAL__N__9a469cfd_6_RNN_cu_eca79a6d6kernel17lstm_cell_forwardIN3c104HalfEflLi1EEEvNS_4cuda6detail10TensorInfoIT_T1_EESB_SB_SB_SB_SB_SB_SB_SA_SA_,"a",@progbits
	.sectionflags	@""
	.align	4
.nv.constant0._ZN2at6native38_GLOBAL__N__9a469cfd_6_RNN_cu_eca79a6d6kernel17lstm_cell_forwardIN3c104HalfEflLi1EEEvNS_4cuda6detail10TensorInfoIT_T1_EESB_SB_SB_SB_SB_SB_SB_SA_SA_:
	.zero		3872


//--------------------- .nv.constant0._ZN2at6native38_GLOBAL__N__9a469cfd_6_RNN_cu_eca79a6d6kernel17lstm_cell_forwardIN3c104HalfEfiLi2EEEvNS_4cuda6detail10TensorInfoIT_T1_EESB_SB_SB_SB_SB_SB_SB_SA_SA_ --------------------------
	.section	.nv.constant0._ZN2at6native38_GLOBAL__N__9a469cfd_6_RNN_cu_eca79a6d6kernel17lstm_cell_forwardIN3c104HalfEfiLi2EEEvNS_4cuda6detail10TensorInfoIT_T1_EESB_SB_SB_SB_SB_SB_SB_SA_SA_,"a",@progbits
	.sectionflags	@""
	.align	4
.nv.constant0._ZN2at6native38_GLOBAL__N__9a469cfd_6_RNN_cu_eca79a6d6kernel17lstm_cell_forwardIN3c104HalfEfiLi2EEEvNS_4cuda6detail10TensorInfoIT_T1_EESB_SB_SB_SB_SB_SB_SB_SA_SA_:
	.zero		2264


//--------------------- .nv.constant0._ZN2at6native38_GLOBAL__N__9a469cfd_6_RNN_cu_eca79a6d6kernel17lstm_cell_forwardIN3c104HalfEfiLi1EEEvNS_4cuda6detail10TensorInfoIT_T1_EESB_SB_SB_SB_SB_SB_SB_SA_SA_ --------------------------
	.section	.nv.constant0._ZN2at6native38_GLOBAL__N__9a469cfd_6_RNN_cu_eca79a6d6kernel17lstm_cell_forwardIN3c104HalfEfiLi1EEEvNS_4cuda6detail10TensorInfoIT_T1_EESB_SB_SB_SB_SB_SB_SB_SA_SA_,"a",@progbits
	.sectionflags	@""
	.align	4
.nv.constant0._ZN2at6native38_GLOBAL__N__9a469cfd_6_RNN_cu_eca79a6d6kernel17lstm_cell_forwardIN3c104HalfEfiLi1EEEvNS_4cuda6detail10TensorInfoIT_T1_EESB_SB_SB_SB_SB_SB_SB_SA_SA_:
	.zero		2264


//--------------------- .nv.constant0._ZN2at6native38_GLOBAL__N__9a469cfd_6_RNN_cu_eca79a6d6kernel17lstm_cell_forwardIfflLi2EEEvNS_4cuda6detail10TensorInfoIT_T1_EES9_S9_S9_S9_S9_S9_S9_S8_S8_ --------------------------
	.section	.nv.constant0._ZN2at6native38_GLOBAL__N__9a469cfd_6_RNN_cu_eca79a6d6kernel17lstm_cell_forwardIfflLi2EEEvNS_4cuda6detail10TensorInfoIT_T1_EES9_S9_S9_S9_S9_S9_S9_S8_S8_,"a",@progbits
	.sectionflags	@""
	.align	4
.nv.constant0._ZN2at6native38_GLOBAL__N__9a469cfd_6_RNN_cu_eca79a6d6kernel17lstm_cell_forwardIfflLi2EEEvNS_4cuda6detail10TensorInfoIT_T1_EES9_S9_S9_S9_S9_S9_S9_S8_S8_:
	.zero		3872


//--------------------- .nv.constant0._ZN2at6native38_GLOBAL__N__9a469cfd_6_RNN_cu_eca79a6d6kernel17lstm_cell_forwardIfflLi1EEEvNS_4cuda6detail10TensorInfoIT_T1_EES9_S9_S9_S9_S9_S9_S9_S8_S8_ --------------------------
	.section	.nv.constant0._ZN2at6native38_GLOBAL__N__9a469cfd_6_RNN_cu_eca79a6d6kernel17lstm_cell_forwardIfflLi1EEEvNS_4cuda6detail10TensorInfoIT_T1_EES9_S9_S9_S9_S9_S9_S9_S8_S8_,"a",@progbits
	.sectionflags	@""
	.align	4
.nv.constant0._ZN2at6native38_GLOBAL__N__9a469cfd_6_RNN_cu_eca79a6d6kernel17lstm_cell_forwardIfflLi1EEEvNS_4cuda6detail10TensorInfoIT_T1_EES9_S9_S9_S9_S9_S9_S9_S8_S8_:
	.zero		3872


//--------------------- .nv.constant0._ZN2at6native38_GLOBAL__N__9a469cfd_6_RNN_cu_eca79a6d6kernel17lstm_cell_forwardIffiLi2EEEvNS_4cuda6detail10TensorInfoIT_T1_EES9_S9_S9_S9_S9_S9_S9_S8_S8_ --------------------------
	.section	.nv.constant0._ZN2at6native38_GLOBAL__N__9a469cfd_6_RNN_cu_eca79a6d6kernel17lstm_cell_forwardIffiLi2EEEvNS_4cuda6detail10TensorInfoIT_T1_EES9_S9_S9_S9_S9_S9_S9_S8_S8_,"a",@progbits
	.sectionflags	@""
	.align	4
.nv.constant0._ZN2at6native38_GLOBAL__N__9a469cfd_6_RNN_cu_eca79a6d6kernel17lstm_cell_forwardIffiLi2EEEvNS_4cuda6detail10TensorInfoIT_T1_EES9_S9_S9_S9_S9_S9_S9_S8_S8_:
	.zero		2264


//--------------------- .nv.constant0._ZN2at6native38_GLOBAL__N__9a469cfd_6_RNN_cu_eca79a6d6kernel17lstm_cell_forwardIffiLi1EEEvNS_4cuda6detail10TensorInfoIT_T1_EES9_S9_S9_S9_S9_S9_S9_S8_S8_ --------------------------
	.section	.nv.constant0._ZN2at6native38_GLOBAL__N__9a469cfd_6_RNN_cu_eca79a6d6kernel17lstm_cell_forwardIffiLi1EEEvNS_4cuda6detail10TensorInfoIT_T1_EES9_S9_S9_S9_S9_S9_S9_S8_S8_,"a",@progbits
	.sectionflags	@""
	.align	4
.nv.constant0._ZN2at6native38_GLOBAL__N__9a469cfd_6_RNN_cu_eca79a6d6kernel17lstm_cell_forwardIffiLi1EEEvNS_4cuda6detail10TensorInfoIT_T1_EES9_S9_S9_S9_S9_S9_S9_S8_S8_:
	.zero		2264


//--------------------- .nv.constant0._ZN2at6native38_GLOBAL__N__9a469cfd_6_RNN_cu_eca79a6d6kernel17lstm_cell_forwardIddlLi2EEEvNS_4cuda6detail10TensorInfoIT_T1_EES9_S9_S9_S9_S9_S9_S9_S8_S8_ --------------------------
	.section	.nv.constant0._ZN2at6native38_GLOBAL__N__9a469cfd_6_RNN_cu_eca79a6d6kernel17lstm_cell_forwardIddlLi2EEEvNS_4cuda6detail10TensorInfoIT_T1_EES9_S9_S9_S9_S9_S9_S9_S8_S8_,"a",@progbits
	.sectionflags	@""
	.align	4
.nv.constant0._ZN2at6native38_GLOBAL__N__9a469cfd_6_RNN_cu_eca79a6d6kernel17lstm_cell_forwardIddlLi2EEEvNS_4cuda6detail10TensorInfoIT_T1_EES9_S9_S9_S9_S9_S9_S9_S8_S8_:
	.zero		3872


//--------------------- .nv.constant0._ZN2at6native38_GLOBAL__N__9a469cfd_6_RNN_cu_eca79a6d6kernel17lstm_cell_forwardIddlLi1EEEvNS_4cuda6detail10TensorInfoIT_T1_EES9_S9_S9_S9_S9_S9_S9_S8_S8_ --------------------------
	.section	.nv.constant0._ZN2at6native38_GLOBAL__N__9a469cfd_6_RNN_cu_eca79a6d6kernel17lstm_cell_forwardIddlLi1EEEvNS_4cuda6detail10TensorInfoIT_T1_EES9_S9_S9_S9_S9_S9_S9_S8_S8_,"a",@progbits
	.sectionflags	@""
	.align	4
.nv.constant0._ZN2at6native38_GLOBAL__N__9a469cfd_6_RNN_cu_eca79a6d6kernel17lstm_cell_forwardIddlLi1EEEvNS_4cuda6detail10TensorInfoIT_T1_EES9_S9_S9_S9_S9_S9_S9_S8_S8_:
	.zero		3872


//--------------------- .nv.constant0._ZN2at6native38_GLOBAL__N__9a469cfd_6_RNN_cu_eca79a6d6kernel17lstm_cell_forwardIddiLi2EEEvNS_4cuda6detail10TensorInfoIT_T1_EES9_S9_S9_S9_S9_S9_S9_S8_S8_ --------------------------
	.section	.nv.constant0._ZN2at6native38_GLOBAL__N__9a469cfd_6_RNN_cu_eca79a6d6kernel17lstm_cell_forwardIddiLi2EEEvNS_4cuda6detail10TensorInfoIT_T1_EES9_S9_S9_S9_S9_S9_S9_S8_S8_,"a",@progbits
	.sectionflags	@""
	.align	4
.nv.constant0._ZN2at6native38_GLOBAL__N__9a469cfd_6_RNN_cu_eca79a6d6kernel17lstm_cell_forwardIddiLi2EEEvNS_4cuda6detail10TensorInfoIT_T1_EES9_S9_S9_S9_S9_S9_S9_S8_S8_:
	.zero		2264


//--------------------- .nv.constant0._ZN2at6native38_GLOBAL__N__9a469cfd_6_RNN_cu_eca79a6d6kernel17lstm_cell_forwardIddiLi1EEEvNS_4cuda6detail10TensorInfoIT_T1_EES9_S9_S9_S9_S9_S9_S9_S8_S8_ --------------------------
	.section	.nv.constant0._ZN2at6native38_GLOBAL__N__9a469cfd_6_RNN_cu_eca79a6d6kernel17lstm_cell_forwardIddiLi1EEEvNS_4cuda6detail10TensorInfoIT_T1_EES9_S9_S9_S9_S9_S9_S9_S8_S8_,"a",@progbits
	.sectionflags	@""
	.align	4
.nv.constant0._ZN2at6native38_GLOBAL__N__9a469cfd_6_RNN_cu_eca79a6d6kernel17lstm_cell_forwardIddiLi1EEEvNS_4cuda6detail10TensorInfoIT_T1_EES9_S9_S9_S9_S9_S9_S9_S8_S8_:
	.zero		2264


//--------------------- SYMBOLS --------------------------

	.type		.nv.reservedSmem.offset0,@object
	.size		.nv.reservedSmem.offset0,0x4
